	.target	sm_100a

	.elftype	@"ET_EXEC"


//--------------------- .note.nv.tkinfo           --------------------------
	.section	.note.nv.tkinfo,"",@"SHT_NOTE"
	.sectionflags	@"SHF_NOTE_NV_TKINFO"
	.tkinfo
        /*0018*/ 	.word	0x00000002
        /*0030*/ 	.string	""
        /*0030*/ 	.string	"ptxas"
        /*0030*/ 	.string	"Cuda compilation tools, release 13.0, V13.0.88"
        /*0030*/ 	.string	"Build cuda_13.0.r13.0/compiler.36424714_0"
        /*0030*/ 	.string	"-arch sm_100a -m 64 "



//--------------------- .note.nv.cuinfo           --------------------------
	.section	.note.nv.cuinfo,"",@"SHT_NOTE"
	.sectionflags	@"SHF_NOTE_NV_CUINFO"
        /*0018*/ 	.short	0x0002
        /*001a*/ 	.short	0x0064
        /*001c*/ 	.short	0x0082
	.zero		2


//--------------------- .nv.info                  --------------------------
	.section	.nv.info,"",@"SHT_CUDA_INFO"
	.align	4


	//----- nvinfo : EIATTR_REGCOUNT
	.align		4
        /*0000*/ 	.byte	0x04, 0x2f
        /*0002*/ 	.short	(.L_19 - .L_18)
	.align		4
.L_18:
        /*0004*/ 	.word	index@(_ZN7cutlass13device_kernelINS_4gemm6kernel13GemmUniversalIN4cute5tupleIJiiiiEEENS1_10collective13CollectiveMmaINS1_35MainloopSm100TmaUmmaWarpSpecializedILi52ELi2ELi4ENS5_IJNS4_1CILi2EEESB_NSA_ILi1EEEEEEEENS5_IJNSA_ILi128EEESF_NSA_ILi32EEEEEEaNS5_IJlSC_lEEEaSI_NS4_8TiledMMAINS4_8MMA_AtomIJNS4_21SM100_MMA_S8_2x1SM_SSIaaiLi128ELi128ELNS4_4UMMA5MajorE0ELSN_0ELNSM_8SaturateE0EEEEEENS4_6LayoutINS5_IJSC_SC_SC_EEENS5_IJNSA_ILi0EEEST_ST_EEEEENS5_IJNS4_10UnderscoreESW_SW_EEEEENS4_28SM100_TMA_2SM_LOAD_MULTICASTENS4_14ComposedLayoutINS4_7SwizzleILi1ELi4ELi3EEENS4_18smem_ptr_flag_bitsILi8EEENSR_INS5_IJNSA_ILi8EEESG_EEENS5_IJSG_SC_EEEEEEEvNS4_8identityENS4_18SM100_TMA_2SM_LOADES19_vS1A_EENS_8epilogue10collective18CollectiveEpilogueINS1D_23Sm100TmaWarpSpecializedILi2ELi2ELi32ELb0ELb0EEEJNS5_IJNSA_ILi64EEESF_SG_EEENS5_IJNSR_IS1I_SC_EENSR_INS5_IJSG_SB_EEENS5_IJSC_S1I_EEEEEEEEaSI_aSI_NS1D_6fusion15FusionCallbacksIS1H_NS1P_17LinearCombinationIaiaiLNS_15FloatRoundStyleE2EEES1J_S1O_JEEENS4_5SM1004TMEM4LOAD26SM100_TMEM_LOAD_32dp32b32xENS4_13SM90_TMA_LOADES19_NS4_39AutoVectorizingCopyWithAssumedAlignmentILi128EEENS4_14SM90_TMA_STOREES19_S21_S21_EEEvvEEEEvNT_6ParamsE)
        /*0008*/ 	.word	0x0000005b


	//----- nvinfo : EIATTR_FRAME_SIZE
	.align		4
.L_19:
        /*000c*/ 	.byte	0x04, 0x11
        /*000e*/ 	.short	(.L_21 - .L_20)
	.align		4
.L_20:
        /*0010*/ 	.word	index@($__internal_2_$__cuda_sm10x_tcgen05_guardrail_trap_unallocated_columns_being_dealloced)
        /*0014*/ 	.word	0x00000000


	//----- nvinfo : EIATTR_FRAME_SIZE
	.align		4
.L_21:
        /*0018*/ 	.byte	0x04, 0x11
        /*001a*/ 	.short	(.L_23 - .L_22)
	.align		4
.L_22:
        /*001c*/ 	.word	index@($__internal_1_$__cuda_sm10x_tcgen05_guardrail_trap_phase_invalid_during_alloc)
        /*0020*/ 	.word	0x00000000


	//----- nvinfo : EIATTR_FRAME_SIZE
	.align		4
.L_23:
        /*0024*/ 	.byte	0x04, 0x11
        /*0026*/ 	.short	(.L_25 - .L_24)
	.align		4
.L_24:
        /*0028*/ 	.word	index@($__internal_0_$__cuda_sm10x_tcgen05_guardrail_trap_col_being_dealloced_not_returned_by_alloc)
        /*002c*/ 	.word	0x00000000


	//----- nvinfo : EIATTR_FRAME_SIZE
	.align		4
.L_25:
        /*0030*/ 	.byte	0x04, 0x11
        /*0032*/ 	.short	(.L_27 - .L_26)
	.align		4
.L_26:
        /*0034*/ 	.word	index@(_ZN7cutlass13device_kernelINS_4gemm6kernel13GemmUniversalIN4cute5tupleIJiiiiEEENS1_10collective13CollectiveMmaINS1_35MainloopSm100TmaUmmaWarpSpecializedILi52ELi2ELi4ENS5_IJNS4_1CILi2EEESB_NSA_ILi1EEEEEEEENS5_IJNSA_ILi128EEESF_NSA_ILi32EEEEEEaNS5_IJlSC_lEEEaSI_NS4_8TiledMMAINS4_8MMA_AtomIJNS4_21SM100_MMA_S8_2x1SM_SSIaaiLi128ELi128ELNS4_4UMMA5MajorE0ELSN_0ELNSM_8SaturateE0EEEEEENS4_6LayoutINS5_IJSC_SC_SC_EEENS5_IJNSA_ILi0EEEST_ST_EEEEENS5_IJNS4_10UnderscoreESW_SW_EEEEENS4_28SM100_TMA_2SM_LOAD_MULTICASTENS4_14ComposedLayoutINS4_7SwizzleILi1ELi4ELi3EEENS4_18smem_ptr_flag_bitsILi8EEENSR_INS5_IJNSA_ILi8EEESG_EEENS5_IJSG_SC_EEEEEEEvNS4_8identityENS4_18SM100_TMA_2SM_LOADES19_vS1A_EENS_8epilogue10collective18CollectiveEpilogueINS1D_23Sm100TmaWarpSpecializedILi2ELi2ELi32ELb0ELb0EEEJNS5_IJNSA_ILi64EEESF_SG_EEENS5_IJNSR_IS1I_SC_EENSR_INS5_IJSG_SB_EEENS5_IJSC_S1I_EEEEEEEEaSI_aSI_NS1D_6fusion15FusionCallbacksIS1H_NS1P_17LinearCombinationIaiaiLNS_15FloatRoundStyleE2EEES1J_S1O_JEEENS4_5SM1004TMEM4LOAD26SM100_TMEM_LOAD_32dp32b32xENS4_13SM90_TMA_LOADES19_NS4_39AutoVectorizingCopyWithAssumedAlignmentILi128EEENS4_14SM90_TMA_STOREES19_S21_S21_EEEvvEEEEvNT_6ParamsE)
        /*0038*/ 	.word	0x00000000


	//----- nvinfo : EIATTR_MIN_STACK_SIZE
	.align		4
.L_27:
        /*003c*/ 	.byte	0x04, 0x12
        /*003e*/ 	.short	(.L_29 - .L_28)
	.align		4
.L_28:
        /*0040*/ 	.word	index@(_ZN7cutlass13device_kernelINS_4gemm6kernel13GemmUniversalIN4cute5tupleIJiiiiEEENS1_10collective13CollectiveMmaINS1_35MainloopSm100TmaUmmaWarpSpecializedILi52ELi2ELi4ENS5_IJNS4_1CILi2EEESB_NSA_ILi1EEEEEEEENS5_IJNSA_ILi128EEESF_NSA_ILi32EEEEEEaNS5_IJlSC_lEEEaSI_NS4_8TiledMMAINS4_8MMA_AtomIJNS4_21SM100_MMA_S8_2x1SM_SSIaaiLi128ELi128ELNS4_4UMMA5MajorE0ELSN_0ELNSM_8SaturateE0EEEEEENS4_6LayoutINS5_IJSC_SC_SC_EEENS5_IJNSA_ILi0EEEST_ST_EEEEENS5_IJNS4_10UnderscoreESW_SW_EEEEENS4_28SM100_TMA_2SM_LOAD_MULTICASTENS4_14ComposedLayoutINS4_7SwizzleILi1ELi4ELi3EEENS4_18smem_ptr_flag_bitsILi8EEENSR_INS5_IJNSA_ILi8EEESG_EEENS5_IJSG_SC_EEEEEEEvNS4_8identityENS4_18SM100_TMA_2SM_LOADES19_vS1A_EENS_8epilogue10collective18CollectiveEpilogueINS1D_23Sm100TmaWarpSpecializedILi2ELi2ELi32ELb0ELb0EEEJNS5_IJNSA_ILi64EEESF_SG_EEENS5_IJNSR_IS1I_SC_EENSR_INS5_IJSG_SB_EEENS5_IJSC_S1I_EEEEEEEEaSI_aSI_NS1D_6fusion15FusionCallbacksIS1H_NS1P_17LinearCombinationIaiaiLNS_15FloatRoundStyleE2EEES1J_S1O_JEEENS4_5SM1004TMEM4LOAD26SM100_TMEM_LOAD_32dp32b32xENS4_13SM90_TMA_LOADES19_NS4_39AutoVectorizingCopyWithAssumedAlignmentILi128EEENS4_14SM90_TMA_STOREES19_S21_S21_EEEvvEEEEvNT_6ParamsE)
        /*0044*/ 	.word	0x00000000
.L_29:


//--------------------- .nv.compat                --------------------------
	.section	.nv.compat,"",@"SHT_CUDA_COMPAT_INFO"
	.align	4
        /*0000*/ 	.byte	0x02, 0x09, 0x01, 0x00, 0x02, 0x02, 0x03, 0x00, 0x02, 0x05, 0x06, 0x00, 0x03, 0x07, 0x01, 0x01
        /*0010*/ 	.byte	0x02, 0x03, 0x01, 0x00, 0x02, 0x06, 0x01, 0x00, 0x04, 0x0b, 0x08, 0x00, 0x01, 0x00, 0x00, 0x00
        /*0020*/ 	.byte	0x00, 0x00, 0x00, 0x00


//--------------------- .nv.info._ZN7cutlass13device_kernelINS_4gemm6kernel13GemmUniversalIN4cute5tupleIJiiiiEEENS1_10collective13CollectiveMmaINS1_35MainloopSm100TmaUmmaWarpSpecializedILi52ELi2ELi4ENS5_IJNS4_1CILi2EEESB_NSA_ILi1EEEEEEEENS5_IJNSA_ILi128EEESF_NSA_ILi32EEEEEEaNS5_IJlSC_lEEEaSI_NS4_8TiledMMAINS4_8MMA_AtomIJNS4_21SM100_MMA_S8_2x1SM_SSIaaiLi128ELi128ELNS4_4UMMA5MajorE0ELSN_0ELNSM_8SaturateE0EEEEEENS4_6LayoutINS5_IJSC_SC_SC_EEENS5_IJNSA_ILi0EEEST_ST_EEEEENS5_IJNS4_10UnderscoreESW_SW_EEEEENS4_28SM100_TMA_2SM_LOAD_MULTICASTENS4_14ComposedLayoutINS4_7SwizzleILi1ELi4ELi3EEENS4_18smem_ptr_flag_bitsILi8EEENSR_INS5_IJNSA_ILi8EEESG_EEENS5_IJSG_SC_EEEEEEEvNS4_8identityENS4_18SM100_TMA_2SM_LOADES19_vS1A_EENS_8epilogue10collective18CollectiveEpilogueINS1D_23Sm100TmaWarpSpecializedILi2ELi2ELi32ELb0ELb0EEEJNS5_IJNSA_ILi64EEESF_SG_EEENS5_IJNSR_IS1I_SC_EENSR_INS5_IJSG_SB_EEENS5_IJSC_S1I_EEEEEEEEaSI_aSI_NS1D_6fusion15FusionCallbacksIS1H_NS1P_17LinearCombinationIaiaiLNS_15FloatRoundStyleE2EEES1J_S1O_JEEENS4_5SM1004TMEM4LOAD26SM100_TMEM_LOAD_32dp32b32xENS4_13SM90_TMA_LOADES19_NS4_39AutoVectorizingCopyWithAssumedAlignmentILi128EEENS4_14SM90_TMA_STOREES19_S21_S21_EEEvvEEEEvNT_6ParamsE --------------------------
	.section	.nv.info._ZN7cutlass13device_kernelINS_4gemm6kernel13GemmUniversalIN4cute5tupleIJiiiiEEENS1_10collective13CollectiveMmaINS1_35MainloopSm100TmaUmmaWarpSpecializedILi52ELi2ELi4ENS5_IJNS4_1CILi2EEESB_NSA_ILi1EEEEEEEENS5_IJNSA_ILi128EEESF_NSA_ILi32EEEEEEaNS5_IJlSC_lEEEaSI_NS4_8TiledMMAINS4_8MMA_AtomIJNS4_21SM100_MMA_S8_2x1SM_SSIaaiLi128ELi128ELNS4_4UMMA5MajorE0ELSN_0ELNSM_8SaturateE0EEEEEENS4_6LayoutINS5_IJSC_SC_SC_EEENS5_IJNSA_ILi0EEEST_ST_EEEEENS5_IJNS4_10UnderscoreESW_SW_EEEEENS4_28SM100_TMA_2SM_LOAD_MULTICASTENS4_14ComposedLayoutINS4_7SwizzleILi1ELi4ELi3EEENS4_18smem_ptr_flag_bitsILi8EEENSR_INS5_IJNSA_ILi8EEESG_EEENS5_IJSG_SC_EEEEEEEvNS4_8identityENS4_18SM100_TMA_2SM_LOADES19_vS1A_EENS_8epilogue10collective18CollectiveEpilogueINS1D_23Sm100TmaWarpSpecializedILi2ELi2ELi32ELb0ELb0EEEJNS5_IJNSA_ILi64EEESF_SG_EEENS5_IJNSR_IS1I_SC_EENSR_INS5_IJSG_SB_EEENS5_IJSC_S1I_EEEEEEEEaSI_aSI_NS1D_6fusion15FusionCallbacksIS1H_NS1P_17LinearCombinationIaiaiLNS_15FloatRoundStyleE2EEES1J_S1O_JEEENS4_5SM1004TMEM4LOAD26SM100_TMEM_LOAD_32dp32b32xENS4_13SM90_TMA_LOADES19_NS4_39AutoVectorizingCopyWithAssumedAlignmentILi128EEENS4_14SM90_TMA_STOREES19_S21_S21_EEEvvEEEEvNT_6ParamsE,"",@"SHT_CUDA_INFO"
	.sectionflags	@""
	.align	4


	//----- nvinfo : EIATTR_CUDA_API_VERSION
	.align		4
        /*0000*/ 	.byte	0x04, 0x37
        /*0002*/ 	.short	(.L_31 - .L_30)
.L_30:
        /*0004*/ 	.word	0x00000082


	//----- nvinfo : EIATTR_KPARAM_INFO
	.align		4
.L_31:
        /*0008*/ 	.byte	0x04, 0x17
        /*000a*/ 	.short	(.L_33 - .L_32)
.L_32:
        /*000c*/ 	.word	0x00000000
        /*0010*/ 	.short	0x0000
        /*0012*/ 	.short	0x0000
        /*0014*/ 	.byte	0x00, 0xf0, 0x01, 0x20


	//----- nvinfo : EIATTR_AT_ENTRY_FRAGMENTS
	.align		4
.L_33:
        /*0018*/ 	.byte	0x04, 0x4f
        /*001a*/ 	.short	(.L_35 - .L_34)


	//   ....[0]....
.L_34:
        /*001c*/ 	.word	0x00000007


	//----- nvinfo : EIATTR_RESERVED_SMEM_USED
	.align		4
.L_35:
        /*0020*/ 	.byte	0x01, 0x41
	.zero		2


	//----- nvinfo : EIATTR_SPARSE_MMA_MASK
	.align		4
        /*0024*/ 	.byte	0x03, 0x50
        /*0026*/ 	.short	0x0000


	//----- nvinfo : EIATTR_TCGEN05_2CTA_USED
	.align		4
        /*0028*/ 	.byte	0x01, 0x52
	.zero		2


	//----- nvinfo : EIATTR_MAXREG_COUNT
	.align		4
        /*002c*/ 	.byte	0x03, 0x1b
        /*002e*/ 	.short	0x00ff


	//----- nvinfo : EIATTR_NUM_BARRIERS
	.align		4
        /*0030*/ 	.byte	0x02, 0x4c
        /*0032*/ 	.byte	0x07
	.zero		1


	//----- nvinfo : EIATTR_EXTERNS
	.align		4
        /*0034*/ 	.byte	0x04, 0x0f
        /*0036*/ 	.short	(.L_37 - .L_36)


	//   ....[0]....
	.align		4
.L_36:
        /*0038*/ 	.word	index@(__assertfail)


	//----- nvinfo : EIATTR_MERCURY_ISA_VERSION
	.align		4
.L_37:
        /*003c*/ 	.byte	0x03, 0x5f
        /*003e*/ 	.short	0x0101


	//----- nvinfo : EIATTR_INT_WARP_WIDE_INSTR_OFFSETS
	.align		4
        /*0040*/ 	.byte	0x04, 0x31
        /*0042*/ 	.short	(.L_39 - .L_38)


	//   ....[0]....
.L_38:
        /*0044*/ 	.word	0x00001360


	//   ....[1]....
        /*0048*/ 	.word	0x00001400


	//   ....[2]....
        /*004c*/ 	.word	0x00006250


	//   ....[3]....
        /*0050*/ 	.word	0x00006280


	//   ....[4]....
        /*0054*/ 	.word	0x000062a0


	//   ....[5]....
        /*0058*/ 	.word	0x00006dc0


	//   ....[6]....
        /*005c*/ 	.word	0x00006e60


	//   ....[7]....
        /*0060*/ 	.word	0x00006f10


	//   ....[8]....
        /*0064*/ 	.word	0x00006fb0


	//   ....[9]....
        /*0068*/ 	.word	0x000070a0


	//   ....[10]....
        /*006c*/ 	.word	0x00007170


	//----- nvinfo : EIATTR_COOP_GROUP_MASK_REGIDS
	.align		4
.L_39:
        /*0070*/ 	.byte	0x04, 0x29
        /*0072*/ 	.short	(.L_41 - .L_40)


	//   ....[0]....
.L_40:
        /*0074*/ 	.word	0xffffffff


	//   ....[1]....
        /*0078*/ 	.word	0xffffffff


	//   ....[2]....
        /*007c*/ 	.word	0xffffffff


	//   ....[3]....
        /*0080*/ 	.word	0xffffffff


	//   ....[4]....
        /*0084*/ 	.word	0xffffffff


	//   ....[5]....
        /*0088*/ 	.word	0xffffffff


	//   ....[6]....
        /*008c*/ 	.word	0xffffffff


	//   ....[7]....
        /*0090*/ 	.word	0xffffffff


	//   ....[8]....
        /*0094*/ 	.word	0xffffffff


	//   ....[9]....
        /*0098*/ 	.word	0xffffffff


	//   ....[10]....
        /*009c*/ 	.word	0xffffffff


	//   ....[11]....
        /*00a0*/ 	.word	0xffffffff


	//   ....[12]....
        /*00a4*/ 	.word	0xffffffff


	//   ....[13]....
        /*00a8*/ 	.word	0xffffffff


	//----- nvinfo : EIATTR_COOP_GROUP_INSTR_OFFSETS
	.align		4
.L_41:
        /*00ac*/ 	.byte	0x04, 0x28
        /*00ae*/ 	.short	(.L_43 - .L_42)


	//   ....[0]....
.L_42:
        /*00b0*/ 	.word	0x000000b0


	//   ....[1]....
        /*00b4*/ 	.word	0x00000520


	//   ....[2]....
        /*00b8*/ 	.word	0x00000d10


	//   ....[3]....
        /*00bc*/ 	.word	0x00000e60


	//   ....[4]....
        /*00c0*/ 	.word	0x00000f50


	//   ....[5]....
        /*00c4*/ 	.word	0x000010b0


	//   ....[6]....
        /*00c8*/ 	.word	0x00001240


	//   ....[7]....
        /*00cc*/ 	.word	0x00001480


	//   ....[8]....
        /*00d0*/ 	.word	0x000027d0


	//   ....[9]....
        /*00d4*/ 	.word	0x00005180


	//   ....[10]....
        /*00d8*/ 	.word	0x00005650


	//   ....[11]....
        /*00dc*/ 	.word	0x00005680


	//   ....[12]....
        /*00e0*/ 	.word	0x00006150


	//   ....[13]....
        /*00e4*/ 	.word	0x00006360


	//----- nvinfo : EIATTR_VRC_CTA_INIT_COUNT
	.align		4
.L_43:
        /*00e8*/ 	.byte	0x02, 0x4a
        /*00ea*/ 	.byte	0x80
	.zero		1


	//----- nvinfo : EIATTR_SYSCALL_OFFSETS
	.align		4
        /*00ec*/ 	.byte	0x04, 0x46
        /*00ee*/ 	.short	(.L_45 - .L_44)


	//   ....[0]....
.L_44:
        /*00f0*/ 	.word	0x00007c80


	//   ....[1]....
        /*00f4*/ 	.word	0x00007dc0


	//   ....[2]....
        /*00f8*/ 	.word	0x000085d0


	//   ....[3]....
        /*00fc*/ 	.word	0x000093d0


	//----- nvinfo : EIATTR_MBARRIER_INSTR_OFFSETS
	.align		4
.L_45:
        /*0100*/ 	.byte	0x04, 0x39
        /*0102*/ 	.short	(.L_47 - .L_46)


	//   ....[0]....
.L_46:
        /*0104*/ 	.word	0x00000670
        /*0108*/ 	.word	0x000000ff
        /*010c*/ 	.word	0x00000000
        /*0110*/ 	.short	0x0100
        /*0112*/ 	.byte	0x04
	.zero		1


	//   ....[1]....
        /*0114*/ 	.word	0x00000680
        /*0118*/ 	.word	0x000000ff
        /*011c*/ 	.word	0x000001a0
        /*0120*/ 	.short	0x0100
        /*0122*/ 	.byte	0x04
	.zero		1


	//   ....[2]....
        /*0124*/ 	.word	0x00000690
        /*0128*/ 	.word	0x000000ff
        /*012c*/ 	.word	0x00000008
        /*0130*/ 	.short	0x0100
        /*0132*/ 	.byte	0x04
	.zero		1


	//   ....[3]....
        /*0134*/ 	.word	0x000006a0
        /*0138*/ 	.word	0x000000ff
        /*013c*/ 	.word	0x000001a8
        /*0140*/ 	.short	0x0100
        /*0142*/ 	.byte	0x04
	.zero		1


	//   ....[4]....
        /*0144*/ 	.word	0x000006b0
        /*0148*/ 	.word	0x000000ff
        /*014c*/ 	.word	0x00000010
        /*0150*/ 	.short	0x0100
        /*0152*/ 	.byte	0x04
	.zero		1


	//   ....[5]....
        /*0154*/ 	.word	0x000006c0
        /*0158*/ 	.word	0x000000ff
        /*015c*/ 	.word	0x000001b0
        /*0160*/ 	.short	0x0100
        /*0162*/ 	.byte	0x04
	.zero		1


	//   ....[6]....
        /*0164*/ 	.word	0x000006d0
        /*0168*/ 	.word	0x000000ff
        /*016c*/ 	.word	0x00000018
        /*0170*/ 	.short	0x0100
        /*0172*/ 	.byte	0x04
	.zero		1


	//   ....[7]....
        /*0174*/ 	.word	0x000006e0
        /*0178*/ 	.word	0x000000ff
        /*017c*/ 	.word	0x000001b8
        /*0180*/ 	.short	0x0100
        /*0182*/ 	.byte	0x04
	.zero		1


	//   ....[8]....
        /*0184*/ 	.word	0x000006f0
        /*0188*/ 	.word	0x000000ff
        /*018c*/ 	.word	0x00000020
        /*0190*/ 	.short	0x0100
        /*0192*/ 	.byte	0x04
	.zero		1


	//   ....[9]....
        /*0194*/ 	.word	0x00000700
        /*0198*/ 	.word	0x000000ff
        /*019c*/ 	.word	0x000001c0
        /*01a0*/ 	.short	0x0100
        /*01a2*/ 	.byte	0x04
	.zero		1


	//   ....[10]....
        /*01a4*/ 	.word	0x00000710
        /*01a8*/ 	.word	0x000000ff
        /*01ac*/ 	.word	0x00000028
        /*01b0*/ 	.short	0x0100
        /*01b2*/ 	.byte	0x04
	.zero		1


	//   ....[11]....
        /*01b4*/ 	.word	0x00000720
        /*01b8*/ 	.word	0x000000ff
        /*01bc*/ 	.word	0x000001c8
        /*01c0*/ 	.short	0x0100
        /*01c2*/ 	.byte	0x04
	.zero		1


	//   ....[12]....
        /*01c4*/ 	.word	0x00000730
        /*01c8*/ 	.word	0x000000ff
        /*01cc*/ 	.word	0x00000030
        /*01d0*/ 	.short	0x0100
        /*01d2*/ 	.byte	0x04
	.zero		1


	//   ....[13]....
        /*01d4*/ 	.word	0x00000740
        /*01d8*/ 	.word	0x000000ff
        /*01dc*/ 	.word	0x000001d0
        /*01e0*/ 	.short	0x0100
        /*01e2*/ 	.byte	0x04
	.zero		1


	//   ....[14]....
        /*01e4*/ 	.word	0x00000750
        /*01e8*/ 	.word	0x000000ff
        /*01ec*/ 	.word	0x00000038
        /*01f0*/ 	.short	0x0100
        /*01f2*/ 	.byte	0x04
	.zero		1


	//   ....[15]....
        /*01f4*/ 	.word	0x00000760
        /*01f8*/ 	.word	0x000000ff
        /*01fc*/ 	.word	0x000001d8
        /*0200*/ 	.short	0x0100
        /*0202*/ 	.byte	0x04
	.zero		1


	//   ....[16]....
        /*0204*/ 	.word	0x00000770
        /*0208*/ 	.word	0x000000ff
        /*020c*/ 	.word	0x00000040
        /*0210*/ 	.short	0x0100
        /*0212*/ 	.byte	0x04
	.zero		1


	//   ....[17]....
        /*0214*/ 	.word	0x00000780
        /*0218*/ 	.word	0x000000ff
        /*021c*/ 	.word	0x000001e0
        /*0220*/ 	.short	0x0100
        /*0222*/ 	.byte	0x04
	.zero		1


	//   ....[18]....
        /*0224*/ 	.word	0x00000790
        /*0228*/ 	.word	0x000000ff
        /*022c*/ 	.word	0x00000048
        /*0230*/ 	.short	0x0100
        /*0232*/ 	.byte	0x04
	.zero		1


	//   ....[19]....
        /*0234*/ 	.word	0x000007a0
        /*0238*/ 	.word	0x000000ff
        /*023c*/ 	.word	0x000001e8
        /*0240*/ 	.short	0x0100
        /*0242*/ 	.byte	0x04
	.zero		1


	//   ....[20]....
        /*0244*/ 	.word	0x000007b0
        /*0248*/ 	.word	0x000000ff
        /*024c*/ 	.word	0x00000050
        /*0250*/ 	.short	0x0100
        /*0252*/ 	.byte	0x04
	.zero		1


	//   ....[21]....
        /*0254*/ 	.word	0x000007c0
        /*0258*/ 	.word	0x000000ff
        /*025c*/ 	.word	0x000001f0
        /*0260*/ 	.short	0x0100
        /*0262*/ 	.byte	0x04
	.zero		1


	//   ....[22]....
        /*0264*/ 	.word	0x000007d0
        /*0268*/ 	.word	0x000000ff
        /*026c*/ 	.word	0x00000058
        /*0270*/ 	.short	0x0100
        /*0272*/ 	.byte	0x04
	.zero		1


	//   ....[23]....
        /*0274*/ 	.word	0x000007e0
        /*0278*/ 	.word	0x000000ff
        /*027c*/ 	.word	0x000001f8
        /*0280*/ 	.short	0x0100
        /*0282*/ 	.byte	0x04
	.zero		1


	//   ....[24]....
        /*0284*/ 	.word	0x000007f0
        /*0288*/ 	.word	0x000000ff
        /*028c*/ 	.word	0x00000060
        /*0290*/ 	.short	0x0100
        /*0292*/ 	.byte	0x04
	.zero		1


	//   ....[25]....
        /*0294*/ 	.word	0x00000800
        /*0298*/ 	.word	0x000000ff
        /*029c*/ 	.word	0x00000200
        /*02a0*/ 	.short	0x0100
        /*02a2*/ 	.byte	0x04
	.zero		1


	//   ....[26]....
        /*02a4*/ 	.word	0x00000810
        /*02a8*/ 	.word	0x000000ff
        /*02ac*/ 	.word	0x00000068
        /*02b0*/ 	.short	0x0100
        /*02b2*/ 	.byte	0x04
	.zero		1


	//   ....[27]....
        /*02b4*/ 	.word	0x00000820
        /*02b8*/ 	.word	0x000000ff
        /*02bc*/ 	.word	0x00000208
        /*02c0*/ 	.short	0x0100
        /*02c2*/ 	.byte	0x04
	.zero		1


	//   ....[28]....
        /*02c4*/ 	.word	0x00000830
        /*02c8*/ 	.word	0x000000ff
        /*02cc*/ 	.word	0x00000070
        /*02d0*/ 	.short	0x0100
        /*02d2*/ 	.byte	0x04
	.zero		1


	//   ....[29]....
        /*02d4*/ 	.word	0x00000840
        /*02d8*/ 	.word	0x000000ff
        /*02dc*/ 	.word	0x00000210
        /*02e0*/ 	.short	0x0100
        /*02e2*/ 	.byte	0x04
	.zero		1


	//   ....[30]....
        /*02e4*/ 	.word	0x00000850
        /*02e8*/ 	.word	0x000000ff
        /*02ec*/ 	.word	0x00000078
        /*02f0*/ 	.short	0x0100
        /*02f2*/ 	.byte	0x04
	.zero		1


	//   ....[31]....
        /*02f4*/ 	.word	0x00000860
        /*02f8*/ 	.word	0x000000ff
        /*02fc*/ 	.word	0x00000218
        /*0300*/ 	.short	0x0100
        /*0302*/ 	.byte	0x04
	.zero		1


	//   ....[32]....
        /*0304*/ 	.word	0x00000870
        /*0308*/ 	.word	0x000000ff
        /*030c*/ 	.word	0x00000080
        /*0310*/ 	.short	0x0100
        /*0312*/ 	.byte	0x04
	.zero		1


	//   ....[33]....
        /*0314*/ 	.word	0x00000880
        /*0318*/ 	.word	0x000000ff
        /*031c*/ 	.word	0x00000220
        /*0320*/ 	.short	0x0100
        /*0322*/ 	.byte	0x04
	.zero		1


	//   ....[34]....
        /*0324*/ 	.word	0x00000890
        /*0328*/ 	.word	0x000000ff
        /*032c*/ 	.word	0x00000088
        /*0330*/ 	.short	0x0100
        /*0332*/ 	.byte	0x04
	.zero		1


	//   ....[35]....
        /*0334*/ 	.word	0x000008a0
        /*0338*/ 	.word	0x000000ff
        /*033c*/ 	.word	0x00000228
        /*0340*/ 	.short	0x0100
        /*0342*/ 	.byte	0x04
	.zero		1


	//   ....[36]....
        /*0344*/ 	.word	0x000008b0
        /*0348*/ 	.word	0x000000ff
        /*034c*/ 	.word	0x00000090
        /*0350*/ 	.short	0x0100
        /*0352*/ 	.byte	0x04
	.zero		1


	//   ....[37]....
        /*0354*/ 	.word	0x000008c0
        /*0358*/ 	.word	0x000000ff
        /*035c*/ 	.word	0x00000230
        /*0360*/ 	.short	0x0100
        /*0362*/ 	.byte	0x04
	.zero		1


	//   ....[38]....
        /*0364*/ 	.word	0x000008d0
        /*0368*/ 	.word	0x000000ff
        /*036c*/ 	.word	0x00000098
        /*0370*/ 	.short	0x0100
        /*0372*/ 	.byte	0x04
	.zero		1


	//   ....[39]....
        /*0374*/ 	.word	0x000008e0
        /*0378*/ 	.word	0x000000ff
        /*037c*/ 	.word	0x00000238
        /*0380*/ 	.short	0x0100
        /*0382*/ 	.byte	0x04
	.zero		1


	//   ....[40]....
        /*0384*/ 	.word	0x000008f0
        /*0388*/ 	.word	0x000000ff
        /*038c*/ 	.word	0x000000a0
        /*0390*/ 	.short	0x0100
        /*0392*/ 	.byte	0x04
	.zero		1


	//   ....[41]....
        /*0394*/ 	.word	0x00000900
        /*0398*/ 	.word	0x000000ff
        /*039c*/ 	.word	0x00000240
        /*03a0*/ 	.short	0x0100
        /*03a2*/ 	.byte	0x04
	.zero		1


	//   ....[42]....
        /*03a4*/ 	.word	0x00000910
        /*03a8*/ 	.word	0x000000ff
        /*03ac*/ 	.word	0x000000a8
        /*03b0*/ 	.short	0x0100
        /*03b2*/ 	.byte	0x04
	.zero		1


	//   ....[43]....
        /*03b4*/ 	.word	0x00000920
        /*03b8*/ 	.word	0x000000ff
        /*03bc*/ 	.word	0x00000248
        /*03c0*/ 	.short	0x0100
        /*03c2*/ 	.byte	0x04
	.zero		1


	//   ....[44]....
        /*03c4*/ 	.word	0x00000930
        /*03c8*/ 	.word	0x000000ff
        /*03cc*/ 	.word	0x000000b0
        /*03d0*/ 	.short	0x0100
        /*03d2*/ 	.byte	0x04
	.zero		1


	//   ....[45]....
        /*03d4*/ 	.word	0x00000940
        /*03d8*/ 	.word	0x000000ff
        /*03dc*/ 	.word	0x00000250
        /*03e0*/ 	.short	0x0100
        /*03e2*/ 	.byte	0x04
	.zero		1


	//   ....[46]....
        /*03e4*/ 	.word	0x00000950
        /*03e8*/ 	.word	0x000000ff
        /*03ec*/ 	.word	0x000000b8
        /*03f0*/ 	.short	0x0100
        /*03f2*/ 	.byte	0x04
	.zero		1


	//   ....[47]....
        /*03f4*/ 	.word	0x00000960
        /*03f8*/ 	.word	0x000000ff
        /*03fc*/ 	.word	0x00000258
        /*0400*/ 	.short	0x0100
        /*0402*/ 	.byte	0x04
	.zero		1


	//   ....[48]....
        /*0404*/ 	.word	0x00000970
        /*0408*/ 	.word	0x000000ff
        /*040c*/ 	.word	0x000000c0
        /*0410*/ 	.short	0x0100
        /*0412*/ 	.byte	0x04
	.zero		1


	//   ....[49]....
        /*0414*/ 	.word	0x00000980
        /*0418*/ 	.word	0x000000ff
        /*041c*/ 	.word	0x00000260
        /*0420*/ 	.short	0x0100
        /*0422*/ 	.byte	0x04
	.zero		1


	//   ....[50]....
        /*0424*/ 	.word	0x00000990
        /*0428*/ 	.word	0x000000ff
        /*042c*/ 	.word	0x000000c8
        /*0430*/ 	.short	0x0100
        /*0432*/ 	.byte	0x04
	.zero		1


	//   ....[51]....
        /*0434*/ 	.word	0x000009a0
        /*0438*/ 	.word	0x000000ff
        /*043c*/ 	.word	0x00000268
        /*0440*/ 	.short	0x0100
        /*0442*/ 	.byte	0x04
	.zero		1


	//   ....[52]....
        /*0444*/ 	.word	0x000009b0
        /*0448*/ 	.word	0x000000ff
        /*044c*/ 	.word	0x000000d0
        /*0450*/ 	.short	0x0100
        /*0452*/ 	.byte	0x04
	.zero		1


	//   ....[53]....
        /*0454*/ 	.word	0x000009c0
        /*0458*/ 	.word	0x000000ff
        /*045c*/ 	.word	0x00000270
        /*0460*/ 	.short	0x0100
        /*0462*/ 	.byte	0x04
	.zero		1


	//   ....[54]....
        /*0464*/ 	.word	0x000009d0
        /*0468*/ 	.word	0x000000ff
        /*046c*/ 	.word	0x000000d8
        /*0470*/ 	.short	0x0100
        /*0472*/ 	.byte	0x04
	.zero		1


	//   ....[55]....
        /*0474*/ 	.word	0x000009e0
        /*0478*/ 	.word	0x000000ff
        /*047c*/ 	.word	0x00000278
        /*0480*/ 	.short	0x0100
        /*0482*/ 	.byte	0x04
	.zero		1


	//   ....[56]....
        /*0484*/ 	.word	0x000009f0
        /*0488*/ 	.word	0x000000ff
        /*048c*/ 	.word	0x000000e0
        /*0490*/ 	.short	0x0100
        /*0492*/ 	.byte	0x04
	.zero		1


	//   ....[57]....
        /*0494*/ 	.word	0x00000a00
        /*0498*/ 	.word	0x000000ff
        /*049c*/ 	.word	0x00000280
        /*04a0*/ 	.short	0x0100
        /*04a2*/ 	.byte	0x04
	.zero		1


	//   ....[58]....
        /*04a4*/ 	.word	0x00000a10
        /*04a8*/ 	.word	0x000000ff
        /*04ac*/ 	.word	0x000000e8
        /*04b0*/ 	.short	0x0100
        /*04b2*/ 	.byte	0x04
	.zero		1


	//   ....[59]....
        /*04b4*/ 	.word	0x00000a20
        /*04b8*/ 	.word	0x000000ff
        /*04bc*/ 	.word	0x00000288
        /*04c0*/ 	.short	0x0100
        /*04c2*/ 	.byte	0x04
	.zero		1


	//   ....[60]....
        /*04c4*/ 	.word	0x00000a30
        /*04c8*/ 	.word	0x000000ff
        /*04cc*/ 	.word	0x000000f0
        /*04d0*/ 	.short	0x0100
        /*04d2*/ 	.byte	0x04
	.zero		1


	//   ....[61]....
        /*04d4*/ 	.word	0x00000a40
        /*04d8*/ 	.word	0x000000ff
        /*04dc*/ 	.word	0x00000290
        /*04e0*/ 	.short	0x0100
        /*04e2*/ 	.byte	0x04
	.zero		1


	//   ....[62]....
        /*04e4*/ 	.word	0x00000a50
        /*04e8*/ 	.word	0x000000ff
        /*04ec*/ 	.word	0x000000f8
        /*04f0*/ 	.short	0x0100
        /*04f2*/ 	.byte	0x04
	.zero		1


	//   ....[63]....
        /*04f4*/ 	.word	0x00000a60
        /*04f8*/ 	.word	0x000000ff
        /*04fc*/ 	.word	0x00000298
        /*0500*/ 	.short	0x0100
        /*0502*/ 	.byte	0x04
	.zero		1


	//   ....[64]....
        /*0504*/ 	.word	0x00000a70
        /*0508*/ 	.word	0x000000ff
        /*050c*/ 	.word	0x00000100
        /*0510*/ 	.short	0x0100
        /*0512*/ 	.byte	0x04
	.zero		1


	//   ....[65]....
        /*0514*/ 	.word	0x00000a80
        /*0518*/ 	.word	0x000000ff
        /*051c*/ 	.word	0x000002a0
        /*0520*/ 	.short	0x0100
        /*0522*/ 	.byte	0x04
	.zero		1


	//   ....[66]....
        /*0524*/ 	.word	0x00000a90
        /*0528*/ 	.word	0x000000ff
        /*052c*/ 	.word	0x00000108
        /*0530*/ 	.short	0x0100
        /*0532*/ 	.byte	0x04
	.zero		1


	//   ....[67]....
        /*0534*/ 	.word	0x00000aa0
        /*0538*/ 	.word	0x000000ff
        /*053c*/ 	.word	0x000002a8
        /*0540*/ 	.short	0x0100
        /*0542*/ 	.byte	0x04
	.zero		1


	//   ....[68]....
        /*0544*/ 	.word	0x00000ab0
        /*0548*/ 	.word	0x000000ff
        /*054c*/ 	.word	0x00000110
        /*0550*/ 	.short	0x0100
        /*0552*/ 	.byte	0x04
	.zero		1


	//   ....[69]....
        /*0554*/ 	.word	0x00000ac0
        /*0558*/ 	.word	0x000000ff
        /*055c*/ 	.word	0x000002b0
        /*0560*/ 	.short	0x0100
        /*0562*/ 	.byte	0x04
	.zero		1


	//   ....[70]....
        /*0564*/ 	.word	0x00000ad0
        /*0568*/ 	.word	0x000000ff
        /*056c*/ 	.word	0x00000118
        /*0570*/ 	.short	0x0100
        /*0572*/ 	.byte	0x04
	.zero		1


	//   ....[71]....
        /*0574*/ 	.word	0x00000ae0
        /*0578*/ 	.word	0x000000ff
        /*057c*/ 	.word	0x000002b8
        /*0580*/ 	.short	0x0100
        /*0582*/ 	.byte	0x04
	.zero		1


	//   ....[72]....
        /*0584*/ 	.word	0x00000af0
        /*0588*/ 	.word	0x000000ff
        /*058c*/ 	.word	0x00000120
        /*0590*/ 	.short	0x0100
        /*0592*/ 	.byte	0x04
	.zero		1


	//   ....[73]....
        /*0594*/ 	.word	0x00000b00
        /*0598*/ 	.word	0x000000ff
        /*059c*/ 	.word	0x000002c0
        /*05a0*/ 	.short	0x0100
        /*05a2*/ 	.byte	0x04
	.zero		1


	//   ....[74]....
        /*05a4*/ 	.word	0x00000b10
        /*05a8*/ 	.word	0x000000ff
        /*05ac*/ 	.word	0x00000128
        /*05b0*/ 	.short	0x0100
        /*05b2*/ 	.byte	0x04
	.zero		1


	//   ....[75]....
        /*05b4*/ 	.word	0x00000b20
        /*05b8*/ 	.word	0x000000ff
        /*05bc*/ 	.word	0x000002c8
        /*05c0*/ 	.short	0x0100
        /*05c2*/ 	.byte	0x04
	.zero		1


	//   ....[76]....
        /*05c4*/ 	.word	0x00000b30
        /*05c8*/ 	.word	0x000000ff
        /*05cc*/ 	.word	0x00000130
        /*05d0*/ 	.short	0x0100
        /*05d2*/ 	.byte	0x04
	.zero		1


	//   ....[77]....
        /*05d4*/ 	.word	0x00000b40
        /*05d8*/ 	.word	0x000000ff
        /*05dc*/ 	.word	0x000002d0
        /*05e0*/ 	.short	0x0100
        /*05e2*/ 	.byte	0x04
	.zero		1


	//   ....[78]....
        /*05e4*/ 	.word	0x00000b50
        /*05e8*/ 	.word	0x000000ff
        /*05ec*/ 	.word	0x00000138
        /*05f0*/ 	.short	0x0100
        /*05f2*/ 	.byte	0x04
	.zero		1


	//   ....[79]....
        /*05f4*/ 	.word	0x00000b60
        /*05f8*/ 	.word	0x000000ff
        /*05fc*/ 	.word	0x000002d8
        /*0600*/ 	.short	0x0100
        /*0602*/ 	.byte	0x04
	.zero		1


	//   ....[80]....
        /*0604*/ 	.word	0x00000b70
        /*0608*/ 	.word	0x000000ff
        /*060c*/ 	.word	0x00000140
        /*0610*/ 	.short	0x0100
        /*0612*/ 	.byte	0x04
	.zero		1


	//   ....[81]....
        /*0614*/ 	.word	0x00000b80
        /*0618*/ 	.word	0x000000ff
        /*061c*/ 	.word	0x000002e0
        /*0620*/ 	.short	0x0100
        /*0622*/ 	.byte	0x04
	.zero		1


	//   ....[82]....
        /*0624*/ 	.word	0x00000b90
        /*0628*/ 	.word	0x000000ff
        /*062c*/ 	.word	0x00000148
        /*0630*/ 	.short	0x0100
        /*0632*/ 	.byte	0x04
	.zero		1


	//   ....[83]....
        /*0634*/ 	.word	0x00000ba0
        /*0638*/ 	.word	0x000000ff
        /*063c*/ 	.word	0x000002e8
        /*0640*/ 	.short	0x0100
        /*0642*/ 	.byte	0x04
	.zero		1


	//   ....[84]....
        /*0644*/ 	.word	0x00000bb0
        /*0648*/ 	.word	0x000000ff
        /*064c*/ 	.word	0x00000150
        /*0650*/ 	.short	0x0100
        /*0652*/ 	.byte	0x04
	.zero		1


	//   ....[85]....
        /*0654*/ 	.word	0x00000bc0
        /*0658*/ 	.word	0x000000ff
        /*065c*/ 	.word	0x000002f0
        /*0660*/ 	.short	0x0100
        /*0662*/ 	.byte	0x04
	.zero		1


	//   ....[86]....
        /*0664*/ 	.word	0x00000bd0
        /*0668*/ 	.word	0x000000ff
        /*066c*/ 	.word	0x00000158
        /*0670*/ 	.short	0x0100
        /*0672*/ 	.byte	0x04
	.zero		1


	//   ....[87]....
        /*0674*/ 	.word	0x00000be0
        /*0678*/ 	.word	0x000000ff
        /*067c*/ 	.word	0x000002f8
        /*0680*/ 	.short	0x0100
        /*0682*/ 	.byte	0x04
	.zero		1


	//   ....[88]....
        /*0684*/ 	.word	0x00000bf0
        /*0688*/ 	.word	0x000000ff
        /*068c*/ 	.word	0x00000160
        /*0690*/ 	.short	0x0100
        /*0692*/ 	.byte	0x04
	.zero		1


	//   ....[89]....
        /*0694*/ 	.word	0x00000c00
        /*0698*/ 	.word	0x000000ff
        /*069c*/ 	.word	0x00000300
        /*06a0*/ 	.short	0x0100
        /*06a2*/ 	.byte	0x04
	.zero		1


	//   ....[90]....
        /*06a4*/ 	.word	0x00000c10
        /*06a8*/ 	.word	0x000000ff
        /*06ac*/ 	.word	0x00000168
        /*06b0*/ 	.short	0x0100
        /*06b2*/ 	.byte	0x04
	.zero		1


	//   ....[91]....
        /*06b4*/ 	.word	0x00000c20
        /*06b8*/ 	.word	0x000000ff
        /*06bc*/ 	.word	0x00000308
        /*06c0*/ 	.short	0x0100
        /*06c2*/ 	.byte	0x04
	.zero		1


	//   ....[92]....
        /*06c4*/ 	.word	0x00000c30
        /*06c8*/ 	.word	0x000000ff
        /*06cc*/ 	.word	0x00000170
        /*06d0*/ 	.short	0x0100
        /*06d2*/ 	.byte	0x04
	.zero		1


	//   ....[93]....
        /*06d4*/ 	.word	0x00000c40
        /*06d8*/ 	.word	0x000000ff
        /*06dc*/ 	.word	0x00000310
        /*06e0*/ 	.short	0x0100
        /*06e2*/ 	.byte	0x04
	.zero		1


	//   ....[94]....
        /*06e4*/ 	.word	0x00000c50
        /*06e8*/ 	.word	0x000000ff
        /*06ec*/ 	.word	0x00000178
        /*06f0*/ 	.short	0x0100
        /*06f2*/ 	.byte	0x04
	.zero		1


	//   ....[95]....
        /*06f4*/ 	.word	0x00000c60
        /*06f8*/ 	.word	0x000000ff
        /*06fc*/ 	.word	0x00000318
        /*0700*/ 	.short	0x0100
        /*0702*/ 	.byte	0x04
	.zero		1


	//   ....[96]....
        /*0704*/ 	.word	0x00000c70
        /*0708*/ 	.word	0x000000ff
        /*070c*/ 	.word	0x00000180
        /*0710*/ 	.short	0x0100
        /*0712*/ 	.byte	0x04
	.zero		1


	//   ....[97]....
        /*0714*/ 	.word	0x00000c80
        /*0718*/ 	.word	0x000000ff
        /*071c*/ 	.word	0x00000320
        /*0720*/ 	.short	0x0100
        /*0722*/ 	.byte	0x04
	.zero		1


	//   ....[98]....
        /*0724*/ 	.word	0x00000c90
        /*0728*/ 	.word	0x000000ff
        /*072c*/ 	.word	0x00000188
        /*0730*/ 	.short	0x0100
        /*0732*/ 	.byte	0x04
	.zero		1


	//   ....[99]....
        /*0734*/ 	.word	0x00000ca0
        /*0738*/ 	.word	0x000000ff
        /*073c*/ 	.word	0x00000328
        /*0740*/ 	.short	0x0100
        /*0742*/ 	.byte	0x04
	.zero		1


	//   ....[100]....
        /*0744*/ 	.word	0x00000cb0
        /*0748*/ 	.word	0x000000ff
        /*074c*/ 	.word	0x00000190
        /*0750*/ 	.short	0x0100
        /*0752*/ 	.byte	0x04
	.zero		1


	//   ....[101]....
        /*0754*/ 	.word	0x00000cc0
        /*0758*/ 	.word	0x000000ff
        /*075c*/ 	.word	0x00000330
        /*0760*/ 	.short	0x0100
        /*0762*/ 	.byte	0x04
	.zero		1


	//   ....[102]....
        /*0764*/ 	.word	0x00000cd0
        /*0768*/ 	.word	0x000000ff
        /*076c*/ 	.word	0x00000198
        /*0770*/ 	.short	0x0100
        /*0772*/ 	.byte	0x04
	.zero		1


	//   ....[103]....
        /*0774*/ 	.word	0x00000ce0
        /*0778*/ 	.word	0x000000ff
        /*077c*/ 	.word	0x00000338
        /*0780*/ 	.short	0x0100
        /*0782*/ 	.byte	0x04
	.zero		1


	//   ....[104]....
        /*0784*/ 	.word	0x00000e10
        /*0788*/ 	.word	0x000000ff
        /*078c*/ 	.word	0x00000340
        /*0790*/ 	.short	0x0100
        /*0792*/ 	.byte	0x04
	.zero		1


	//   ....[105]....
        /*0794*/ 	.word	0x00000e20
        /*0798*/ 	.word	0x000000ff
        /*079c*/ 	.word	0x00000350
        /*07a0*/ 	.short	0x0100
        /*07a2*/ 	.byte	0x04
	.zero		1


	//   ....[106]....
        /*07a4*/ 	.word	0x00000e30
        /*07a8*/ 	.word	0x000000ff
        /*07ac*/ 	.word	0x00000348
        /*07b0*/ 	.short	0x0100
        /*07b2*/ 	.byte	0x04
	.zero		1


	//   ....[107]....
        /*07b4*/ 	.word	0x00000e40
        /*07b8*/ 	.word	0x000000ff
        /*07bc*/ 	.word	0x00000358
        /*07c0*/ 	.short	0x0100
        /*07c2*/ 	.byte	0x04
	.zero		1


	//   ....[108]....
        /*07c4*/ 	.word	0x00000f20
        /*07c8*/ 	.word	0x000000ff
        /*07cc*/ 	.word	0x00000360
        /*07d0*/ 	.short	0x0100
        /*07d2*/ 	.byte	0x06
	.zero		1


	//   ....[109]....
        /*07d4*/ 	.word	0x00000f30
        /*07d8*/ 	.word	0x000000ff
        /*07dc*/ 	.word	0x00000368
        /*07e0*/ 	.short	0x0100
        /*07e2*/ 	.byte	0x06
	.zero		1


	//   ....[110]....
        /*07e4*/ 	.word	0x00001060
        /*07e8*/ 	.word	0x000000ff
        /*07ec*/ 	.word	0x00000370
        /*07f0*/ 	.short	0x0100
        /*07f2*/ 	.byte	0x06
	.zero		1


	//   ....[111]....
        /*07f4*/ 	.word	0x00001070
        /*07f8*/ 	.word	0x000000ff
        /*07fc*/ 	.word	0x00000380
        /*0800*/ 	.short	0x0100
        /*0802*/ 	.byte	0x06
	.zero		1


	//   ....[112]....
        /*0804*/ 	.word	0x00001080
        /*0808*/ 	.word	0x000000ff
        /*080c*/ 	.word	0x00000378
        /*0810*/ 	.short	0x0100
        /*0812*/ 	.byte	0x06
	.zero		1


	//   ....[113]....
        /*0814*/ 	.word	0x00001090
        /*0818*/ 	.word	0x000000ff
        /*081c*/ 	.word	0x00000388
        /*0820*/ 	.short	0x0100
        /*0822*/ 	.byte	0x06
	.zero		1


	//   ....[114]....
        /*0824*/ 	.word	0x000011b0
        /*0828*/ 	.word	0x000000ff
        /*082c*/ 	.word	0x00000390
        /*0830*/ 	.short	0x0100
        /*0832*/ 	.byte	0x04
	.zero		1


	//   ....[115]....
        /*0834*/ 	.word	0x000011c0
        /*0838*/ 	.word	0x000000ff
        /*083c*/ 	.word	0x000003b0
        /*0840*/ 	.short	0x0100
        /*0842*/ 	.byte	0x04
	.zero		1


	//   ....[116]....
        /*0844*/ 	.word	0x000011d0
        /*0848*/ 	.word	0x000000ff
        /*084c*/ 	.word	0x00000398
        /*0850*/ 	.short	0x0100
        /*0852*/ 	.byte	0x04
	.zero		1


	//   ....[117]....
        /*0854*/ 	.word	0x000011e0
        /*0858*/ 	.word	0x000000ff
        /*085c*/ 	.word	0x000003b8
        /*0860*/ 	.short	0x0100
        /*0862*/ 	.byte	0x04
	.zero		1


	//   ....[118]....
        /*0864*/ 	.word	0x000011f0
        /*0868*/ 	.word	0x000000ff
        /*086c*/ 	.word	0x000003a0
        /*0870*/ 	.short	0x0100
        /*0872*/ 	.byte	0x04
	.zero		1


	//   ....[119]....
        /*0874*/ 	.word	0x00001200
        /*0878*/ 	.word	0x000000ff
        /*087c*/ 	.word	0x000003c0
        /*0880*/ 	.short	0x0100
        /*0882*/ 	.byte	0x04
	.zero		1


	//   ....[120]....
        /*0884*/ 	.word	0x00001210
        /*0888*/ 	.word	0x000000ff
        /*088c*/ 	.word	0x000003a8
        /*0890*/ 	.short	0x0100
        /*0892*/ 	.byte	0x04
	.zero		1


	//   ....[121]....
        /*0894*/ 	.word	0x00001220
        /*0898*/ 	.word	0x000000ff
        /*089c*/ 	.word	0x000003c8
        /*08a0*/ 	.short	0x0100
        /*08a2*/ 	.byte	0x04
	.zero		1


	//   ....[122]....
        /*08a4*/ 	.word	0x00001310
        /*08a8*/ 	.word	0x000000ff
        /*08ac*/ 	.word	0x000003d0
        /*08b0*/ 	.short	0x0100
        /*08b2*/ 	.byte	0x04
	.zero		1


	//   ....[123]....
        /*08b4*/ 	.word	0x00001320
        /*08b8*/ 	.word	0x000000ff
        /*08bc*/ 	.word	0x000003e0
        /*08c0*/ 	.short	0x0100
        /*08c2*/ 	.byte	0x04
	.zero		1


	//   ....[124]....
        /*08c4*/ 	.word	0x00001330
        /*08c8*/ 	.word	0x000000ff
        /*08cc*/ 	.word	0x000003d8
        /*08d0*/ 	.short	0x0100
        /*08d2*/ 	.byte	0x04
	.zero		1


	//   ....[125]....
        /*08d4*/ 	.word	0x00001340
        /*08d8*/ 	.word	0x000000ff
        /*08dc*/ 	.word	0x000003e8
        /*08e0*/ 	.short	0x0100
        /*08e2*/ 	.byte	0x04
	.zero		1


	//   ....[126]....
        /*08e4*/ 	.word	0x00001440
        /*08e8*/ 	.word	0x000000ff
        /*08ec*/ 	.word	0x000003f0
        /*08f0*/ 	.short	0x0100
        /*08f2*/ 	.byte	0x06
	.zero		1


	//   ....[127]....
        /*08f4*/ 	.word	0x00001ff0
        /*08f8*/ 	.word	0x00000000
        /*08fc*/ 	.word	0x000003e0
        /*0900*/ 	.short	0x010a
        /*0902*/ 	.byte	0xff
	.zero		1


	//   ....[128]....
        /*0904*/ 	.word	0x00002020
        /*0908*/ 	.word	0x00000000
        /*090c*/ 	.word	0x000003d0
        /*0910*/ 	.short	0x0101
        /*0912*/ 	.byte	0xff
	.zero		1


	//   ....[129]....
        /*0914*/ 	.word	0x000020e0
        /*0918*/ 	.word	0x000000ff
        /*091c*/ 	.word	0x000001a0
        /*0920*/ 	.short	0x010a
        /*0922*/ 	.byte	0x04
	.zero		1


	//   ....[130]....
        /*0924*/ 	.word	0x000021b0
        /*0928*/ 	.word	0x000000ff
        /*092c*/ 	.word	0x000001a0
        /*0930*/ 	.short	0x010a
        /*0932*/ 	.byte	0x21
	.zero		1


	//   ....[131]....
        /*0934*/ 	.word	0x00002360
        /*0938*/ 	.word	0x000000ff
        /*093c*/ 	.word	0x000001a0
        /*0940*/ 	.short	0x010a
        /*0942*/ 	.byte	0x05
	.zero		1


	//   ....[132]....
        /*0944*/ 	.word	0x00002470
        /*0948*/ 	.word	0x000000ff
        /*094c*/ 	.word	0x00000368
        /*0950*/ 	.short	0x0101
        /*0952*/ 	.byte	0x06
	.zero		1


	//   ....[133]....
        /*0954*/ 	.word	0x00002490
        /*0958*/ 	.word	0x000000ff
        /*095c*/ 	.word	0x000001a0
        /*0960*/ 	.short	0x010a
        /*0962*/ 	.byte	0x04
	.zero		1


	//   ....[134]....
        /*0964*/ 	.word	0x00002510
        /*0968*/ 	.word	0x000000ff
        /*096c*/ 	.word	0x000001a0
        /*0970*/ 	.short	0x010a
        /*0972*/ 	.byte	0x11
	.zero		1


	//   ....[135]....
        /*0974*/ 	.word	0x000026a0
        /*0978*/ 	.word	0x000000ff
        /*097c*/ 	.word	0x000001a0
        /*0980*/ 	.short	0x010a
        /*0982*/ 	.byte	0x05
	.zero		1


	//   ....[136]....
        /*0984*/ 	.word	0x00002800
        /*0988*/ 	.word	0x00000003
        /*098c*/ 	.word	0x00000370
        /*0990*/ 	.short	0x010a
        /*0992*/ 	.byte	0xff
	.zero		1


	//   ....[137]....
        /*0994*/ 	.word	0x00002950
        /*0998*/ 	.word	0x00000000
        /*099c*/ 	.word	0x00000000
        /*09a0*/ 	.short	0x0101
        /*09a2*/ 	.byte	0xff
	.zero		1


	//   ....[138]....
        /*09a4*/ 	.word	0x00002f00
        /*09a8*/ 	.word	0x000000ff
        /*09ac*/ 	.word	0x00000000
        /*09b0*/ 	.short	0x010a
        /*09b2*/ 	.byte	0x04
	.zero		1


	//   ....[139]....
        /*09b4*/ 	.word	0x00002f90
        /*09b8*/ 	.word	0x000000ff
        /*09bc*/ 	.word	0x00000000
        /*09c0*/ 	.short	0x010a
        /*09c2*/ 	.byte	0x05
	.zero		1


	//   ....[140]....
        /*09c4*/ 	.word	0x00003020
        /*09c8*/ 	.word	0x000000ff
        /*09cc*/ 	.word	0x00000000
        /*09d0*/ 	.short	0x010a
        /*09d2*/ 	.byte	0x05
	.zero		1


	//   ....[141]....
        /*09d4*/ 	.word	0x000030b0
        /*09d8*/ 	.word	0x000000ff
        /*09dc*/ 	.word	0x00000000
        /*09e0*/ 	.short	0x010a
        /*09e2*/ 	.byte	0x05
	.zero		1


	//   ....[142]....
        /*09e4*/ 	.word	0x00003140
        /*09e8*/ 	.word	0x000000ff
        /*09ec*/ 	.word	0x00000000
        /*09f0*/ 	.short	0x010a
        /*09f2*/ 	.byte	0x05
	.zero		1


	//   ....[143]....
        /*09f4*/ 	.word	0x000031d0
        /*09f8*/ 	.word	0x000000ff
        /*09fc*/ 	.word	0x00000000
        /*0a00*/ 	.short	0x010a
        /*0a02*/ 	.byte	0x05
	.zero		1


	//   ....[144]....
        /*0a04*/ 	.word	0x00003260
        /*0a08*/ 	.word	0x000000ff
        /*0a0c*/ 	.word	0x00000000
        /*0a10*/ 	.short	0x010a
        /*0a12*/ 	.byte	0x05
	.zero		1


	//   ....[145]....
        /*0a14*/ 	.word	0x000032f0
        /*0a18*/ 	.word	0x000000ff
        /*0a1c*/ 	.word	0x00000000
        /*0a20*/ 	.short	0x010a
        /*0a22*/ 	.byte	0x05
	.zero		1


	//   ....[146]....
        /*0a24*/ 	.word	0x00003380
        /*0a28*/ 	.word	0x000000ff
        /*0a2c*/ 	.word	0x00000000
        /*0a30*/ 	.short	0x010a
        /*0a32*/ 	.byte	0x05
	.zero		1


	//   ....[147]....
        /*0a34*/ 	.word	0x00003410
        /*0a38*/ 	.word	0x000000ff
        /*0a3c*/ 	.word	0x00000000
        /*0a40*/ 	.short	0x010a
        /*0a42*/ 	.byte	0x05
	.zero		1


	//   ....[148]....
        /*0a44*/ 	.word	0x000034a0
        /*0a48*/ 	.word	0x000000ff
        /*0a4c*/ 	.word	0x00000000
        /*0a50*/ 	.short	0x010a
        /*0a52*/ 	.byte	0x05
	.zero		1


	//   ....[149]....
        /*0a54*/ 	.word	0x00003530
        /*0a58*/ 	.word	0x000000ff
        /*0a5c*/ 	.word	0x00000000
        /*0a60*/ 	.short	0x010a
        /*0a62*/ 	.byte	0x05
	.zero		1


	//   ....[150]....
        /*0a64*/ 	.word	0x000035c0
        /*0a68*/ 	.word	0x000000ff
        /*0a6c*/ 	.word	0x00000000
        /*0a70*/ 	.short	0x010a
        /*0a72*/ 	.byte	0x05
	.zero		1


	//   ....[151]....
        /*0a74*/ 	.word	0x00003650
        /*0a78*/ 	.word	0x000000ff
        /*0a7c*/ 	.word	0x00000000
        /*0a80*/ 	.short	0x010a
        /*0a82*/ 	.byte	0x05
	.zero		1


	//   ....[152]....
        /*0a84*/ 	.word	0x000036e0
        /*0a88*/ 	.word	0x000000ff
        /*0a8c*/ 	.word	0x00000000
        /*0a90*/ 	.short	0x010a
        /*0a92*/ 	.byte	0x05
	.zero		1


	//   ....[153]....
        /*0a94*/ 	.word	0x00003770
        /*0a98*/ 	.word	0x000000ff
        /*0a9c*/ 	.word	0x00000000
        /*0aa0*/ 	.short	0x010a
        /*0aa2*/ 	.byte	0x05
	.zero		1


	//   ....[154]....
        /*0aa4*/ 	.word	0x00003800
        /*0aa8*/ 	.word	0x000000ff
        /*0aac*/ 	.word	0x00000000
        /*0ab0*/ 	.short	0x010a
        /*0ab2*/ 	.byte	0x05
	.zero		1


	//   ....[155]....
        /*0ab4*/ 	.word	0x00003890
        /*0ab8*/ 	.word	0x000000ff
        /*0abc*/ 	.word	0x00000000
        /*0ac0*/ 	.short	0x010a
        /*0ac2*/ 	.byte	0x05
	.zero		1


	//   ....[156]....
        /*0ac4*/ 	.word	0x00003920
        /*0ac8*/ 	.word	0x000000ff
        /*0acc*/ 	.word	0x00000000
        /*0ad0*/ 	.short	0x010a
        /*0ad2*/ 	.byte	0x05
	.zero		1


	//   ....[157]....
        /*0ad4*/ 	.word	0x000039b0
        /*0ad8*/ 	.word	0x000000ff
        /*0adc*/ 	.word	0x00000000
        /*0ae0*/ 	.short	0x010a
        /*0ae2*/ 	.byte	0x05
	.zero		1


	//   ....[158]....
        /*0ae4*/ 	.word	0x00003a40
        /*0ae8*/ 	.word	0x000000ff
        /*0aec*/ 	.word	0x00000000
        /*0af0*/ 	.short	0x010a
        /*0af2*/ 	.byte	0x05
	.zero		1


	//   ....[159]....
        /*0af4*/ 	.word	0x00003ad0
        /*0af8*/ 	.word	0x000000ff
        /*0afc*/ 	.word	0x00000000
        /*0b00*/ 	.short	0x010a
        /*0b02*/ 	.byte	0x05
	.zero		1


	//   ....[160]....
        /*0b04*/ 	.word	0x00003b60
        /*0b08*/ 	.word	0x000000ff
        /*0b0c*/ 	.word	0x00000000
        /*0b10*/ 	.short	0x010a
        /*0b12*/ 	.byte	0x05
	.zero		1


	//   ....[161]....
        /*0b14*/ 	.word	0x00003bf0
        /*0b18*/ 	.word	0x000000ff
        /*0b1c*/ 	.word	0x00000000
        /*0b20*/ 	.short	0x010a
        /*0b22*/ 	.byte	0x05
	.zero		1


	//   ....[162]....
        /*0b24*/ 	.word	0x00003c80
        /*0b28*/ 	.word	0x000000ff
        /*0b2c*/ 	.word	0x00000000
        /*0b30*/ 	.short	0x010a
        /*0b32*/ 	.byte	0x05
	.zero		1


	//   ....[163]....
        /*0b34*/ 	.word	0x00003d10
        /*0b38*/ 	.word	0x000000ff
        /*0b3c*/ 	.word	0x00000000
        /*0b40*/ 	.short	0x010a
        /*0b42*/ 	.byte	0x05
	.zero		1


	//   ....[164]....
        /*0b44*/ 	.word	0x00003da0
        /*0b48*/ 	.word	0x000000ff
        /*0b4c*/ 	.word	0x00000000
        /*0b50*/ 	.short	0x010a
        /*0b52*/ 	.byte	0x05
	.zero		1


	//   ....[165]....
        /*0b54*/ 	.word	0x00003e30
        /*0b58*/ 	.word	0x000000ff
        /*0b5c*/ 	.word	0x00000000
        /*0b60*/ 	.short	0x010a
        /*0b62*/ 	.byte	0x05
	.zero		1


	//   ....[166]....
        /*0b64*/ 	.word	0x00003ec0
        /*0b68*/ 	.word	0x000000ff
        /*0b6c*/ 	.word	0x00000000
        /*0b70*/ 	.short	0x010a
        /*0b72*/ 	.byte	0x05
	.zero		1


	//   ....[167]....
        /*0b74*/ 	.word	0x00003f50
        /*0b78*/ 	.word	0x000000ff
        /*0b7c*/ 	.word	0x00000000
        /*0b80*/ 	.short	0x010a
        /*0b82*/ 	.byte	0x05
	.zero		1


	//   ....[168]....
        /*0b84*/ 	.word	0x00003fe0
        /*0b88*/ 	.word	0x000000ff
        /*0b8c*/ 	.word	0x00000000
        /*0b90*/ 	.short	0x010a
        /*0b92*/ 	.byte	0x05
	.zero		1


	//   ....[169]....
        /*0b94*/ 	.word	0x00004070
        /*0b98*/ 	.word	0x000000ff
        /*0b9c*/ 	.word	0x00000000
        /*0ba0*/ 	.short	0x010a
        /*0ba2*/ 	.byte	0x05
	.zero		1


	//   ....[170]....
        /*0ba4*/ 	.word	0x00004100
        /*0ba8*/ 	.word	0x000000ff
        /*0bac*/ 	.word	0x00000000
        /*0bb0*/ 	.short	0x010a
        /*0bb2*/ 	.byte	0x05
	.zero		1


	//   ....[171]....
        /*0bb4*/ 	.word	0x00004190
        /*0bb8*/ 	.word	0x000000ff
        /*0bbc*/ 	.word	0x00000000
        /*0bc0*/ 	.short	0x010a
        /*0bc2*/ 	.byte	0x05
	.zero		1


	//   ....[172]....
        /*0bc4*/ 	.word	0x00004220
        /*0bc8*/ 	.word	0x000000ff
        /*0bcc*/ 	.word	0x00000000
        /*0bd0*/ 	.short	0x010a
        /*0bd2*/ 	.byte	0x05
	.zero		1


	//   ....[173]....
        /*0bd4*/ 	.word	0x000042b0
        /*0bd8*/ 	.word	0x000000ff
        /*0bdc*/ 	.word	0x00000000
        /*0be0*/ 	.short	0x010a
        /*0be2*/ 	.byte	0x05
	.zero		1


	//   ....[174]....
        /*0be4*/ 	.word	0x00004340
        /*0be8*/ 	.word	0x000000ff
        /*0bec*/ 	.word	0x00000000
        /*0bf0*/ 	.short	0x010a
        /*0bf2*/ 	.byte	0x05
	.zero		1


	//   ....[175]....
        /*0bf4*/ 	.word	0x000043d0
        /*0bf8*/ 	.word	0x000000ff
        /*0bfc*/ 	.word	0x00000000
        /*0c00*/ 	.short	0x010a
        /*0c02*/ 	.byte	0x05
	.zero		1


	//   ....[176]....
        /*0c04*/ 	.word	0x00004460
        /*0c08*/ 	.word	0x000000ff
        /*0c0c*/ 	.word	0x00000000
        /*0c10*/ 	.short	0x010a
        /*0c12*/ 	.byte	0x05
	.zero		1


	//   ....[177]....
        /*0c14*/ 	.word	0x000044f0
        /*0c18*/ 	.word	0x000000ff
        /*0c1c*/ 	.word	0x00000000
        /*0c20*/ 	.short	0x010a
        /*0c22*/ 	.byte	0x05
	.zero		1


	//   ....[178]....
        /*0c24*/ 	.word	0x00004580
        /*0c28*/ 	.word	0x000000ff
        /*0c2c*/ 	.word	0x00000000
        /*0c30*/ 	.short	0x010a
        /*0c32*/ 	.byte	0x05
	.zero		1


	//   ....[179]....
        /*0c34*/ 	.word	0x00004610
        /*0c38*/ 	.word	0x000000ff
        /*0c3c*/ 	.word	0x00000000
        /*0c40*/ 	.short	0x010a
        /*0c42*/ 	.byte	0x05
	.zero		1


	//   ....[180]....
        /*0c44*/ 	.word	0x000046a0
        /*0c48*/ 	.word	0x000000ff
        /*0c4c*/ 	.word	0x00000000
        /*0c50*/ 	.short	0x010a
        /*0c52*/ 	.byte	0x05
	.zero		1


	//   ....[181]....
        /*0c54*/ 	.word	0x00004730
        /*0c58*/ 	.word	0x000000ff
        /*0c5c*/ 	.word	0x00000000
        /*0c60*/ 	.short	0x010a
        /*0c62*/ 	.byte	0x05
	.zero		1


	//   ....[182]....
        /*0c64*/ 	.word	0x000047c0
        /*0c68*/ 	.word	0x000000ff
        /*0c6c*/ 	.word	0x00000000
        /*0c70*/ 	.short	0x010a
        /*0c72*/ 	.byte	0x05
	.zero		1


	//   ....[183]....
        /*0c74*/ 	.word	0x00004850
        /*0c78*/ 	.word	0x000000ff
        /*0c7c*/ 	.word	0x00000000
        /*0c80*/ 	.short	0x010a
        /*0c82*/ 	.byte	0x05
	.zero		1


	//   ....[184]....
        /*0c84*/ 	.word	0x000048e0
        /*0c88*/ 	.word	0x000000ff
        /*0c8c*/ 	.word	0x00000000
        /*0c90*/ 	.short	0x010a
        /*0c92*/ 	.byte	0x05
	.zero		1


	//   ....[185]....
        /*0c94*/ 	.word	0x00004970
        /*0c98*/ 	.word	0x000000ff
        /*0c9c*/ 	.word	0x00000000
        /*0ca0*/ 	.short	0x010a
        /*0ca2*/ 	.byte	0x05
	.zero		1


	//   ....[186]....
        /*0ca4*/ 	.word	0x00004a00
        /*0ca8*/ 	.word	0x000000ff
        /*0cac*/ 	.word	0x00000000
        /*0cb0*/ 	.short	0x010a
        /*0cb2*/ 	.byte	0x05
	.zero		1


	//   ....[187]....
        /*0cb4*/ 	.word	0x00004a90
        /*0cb8*/ 	.word	0x000000ff
        /*0cbc*/ 	.word	0x00000000
        /*0cc0*/ 	.short	0x010a
        /*0cc2*/ 	.byte	0x05
	.zero		1


	//   ....[188]....
        /*0cc4*/ 	.word	0x00004b20
        /*0cc8*/ 	.word	0x000000ff
        /*0ccc*/ 	.word	0x00000000
        /*0cd0*/ 	.short	0x010a
        /*0cd2*/ 	.byte	0x05
	.zero		1


	//   ....[189]....
        /*0cd4*/ 	.word	0x00004bc0
        /*0cd8*/ 	.word	0x00000000
        /*0cdc*/ 	.word	0x00000000
        /*0ce0*/ 	.short	0x010a
        /*0ce2*/ 	.byte	0xff
	.zero		1


	//   ....[190]....
        /*0ce4*/ 	.word	0x00004ce0
        /*0ce8*/ 	.word	0x00000002
        /*0cec*/ 	.word	0x000003d0
        /*0cf0*/ 	.short	0x010a
        /*0cf2*/ 	.byte	0xff
	.zero		1


	//   ....[191]....
        /*0cf4*/ 	.word	0x00004d50
        /*0cf8*/ 	.word	0x00000002
        /*0cfc*/ 	.word	0x00000000
        /*0d00*/ 	.short	0x0101
        /*0d02*/ 	.byte	0xff
	.zero		1


	//   ....[192]....
        /*0d04*/ 	.word	0x00004d70
        /*0d08*/ 	.word	0x000000ff
        /*0d0c*/ 	.word	0x00000380
        /*0d10*/ 	.short	0x010a
        /*0d12*/ 	.byte	0x04
	.zero		1


	//   ....[193]....
        /*0d14*/ 	.word	0x00004e90
        /*0d18*/ 	.word	0x00000002
        /*0d1c*/ 	.word	0x00000370
        /*0d20*/ 	.short	0x010a
        /*0d22*/ 	.byte	0xff
	.zero		1


	//   ....[194]....
        /*0d24*/ 	.word	0x00004f90
        /*0d28*/ 	.word	0x00000002
        /*0d2c*/ 	.word	0x00000000
        /*0d30*/ 	.short	0x0101
        /*0d32*/ 	.byte	0xff
	.zero		1


	//   ....[195]....
        /*0d34*/ 	.word	0x00005020
        /*0d38*/ 	.word	0x000000ff
        /*0d3c*/ 	.word	0x00000380
        /*0d40*/ 	.short	0x0106
        /*0d42*/ 	.byte	0x04
	.zero		1


	//   ....[196]....
        /*0d44*/ 	.word	0x00005040
        /*0d48*/ 	.word	0x000000ff
        /*0d4c*/ 	.word	0x00000380
        /*0d50*/ 	.short	0x010a
        /*0d52*/ 	.byte	0x04
	.zero		1


	//   ....[197]....
        /*0d54*/ 	.word	0x000050d0
        /*0d58*/ 	.word	0x000000ff
        /*0d5c*/ 	.word	0x00000380
        /*0d60*/ 	.short	0x0106
        /*0d62*/ 	.byte	0x07
	.zero		1


	//   ....[198]....
        /*0d64*/ 	.word	0x00005110
        /*0d68*/ 	.word	0x00000000
        /*0d6c*/ 	.word	0x00000380
        /*0d70*/ 	.short	0x010a
        /*0d72*/ 	.byte	0xff
	.zero		1


	//   ....[199]....
        /*0d74*/ 	.word	0x00005350
        /*0d78*/ 	.word	0x000000ff
        /*0d7c*/ 	.word	0x00000008
        /*0d80*/ 	.short	0x010a
        /*0d82*/ 	.byte	0x05
	.zero		1


	//   ....[200]....
        /*0d84*/ 	.word	0x00005370
        /*0d88*/ 	.word	0x000000ff
        /*0d8c*/ 	.word	0x00000008
        /*0d90*/ 	.short	0x010a
        /*0d92*/ 	.byte	0x05
	.zero		1


	//   ....[201]....
        /*0d94*/ 	.word	0x00005500
        /*0d98*/ 	.word	0x000000ff
        /*0d9c*/ 	.word	0x00000008
        /*0da0*/ 	.short	0x010a
        /*0da2*/ 	.byte	0x05
	.zero		1


	//   ....[202]....
        /*0da4*/ 	.word	0x00005520
        /*0da8*/ 	.word	0x000000ff
        /*0dac*/ 	.word	0x00000008
        /*0db0*/ 	.short	0x010a
        /*0db2*/ 	.byte	0x05
	.zero		1


	//   ....[203]....
        /*0db4*/ 	.word	0x000055e0
        /*0db8*/ 	.word	0x000000ff
        /*0dbc*/ 	.word	0x00000000
        /*0dc0*/ 	.short	0x0101
        /*0dc2*/ 	.byte	0x04
	.zero		1


	//   ....[204]....
        /*0dc4*/ 	.word	0x000058c0
        /*0dc8*/ 	.word	0x00000000
        /*0dcc*/ 	.word	0x00000370
        /*0dd0*/ 	.short	0x010a
        /*0dd2*/ 	.byte	0xff
	.zero		1


	//   ....[205]....
        /*0dd4*/ 	.word	0x00005980
        /*0dd8*/ 	.word	0x00000000
        /*0ddc*/ 	.word	0x00000000
        /*0de0*/ 	.short	0x0101
        /*0de2*/ 	.byte	0xff
	.zero		1


	//   ....[206]....
        /*0de4*/ 	.word	0x00005a30
        /*0de8*/ 	.word	0x000000ff
        /*0dec*/ 	.word	0x00000000
        /*0df0*/ 	.short	0x010a
        /*0df2*/ 	.byte	0x04
	.zero		1


	//   ....[207]....
        /*0df4*/ 	.word	0x00005a40
        /*0df8*/ 	.word	0x000000ff
        /*0dfc*/ 	.word	0x000003b0
        /*0e00*/ 	.short	0x010a
        /*0e02*/ 	.byte	0x13
	.zero		1


	//   ....[208]....
        /*0e04*/ 	.word	0x00005b00
        /*0e08*/ 	.word	0x000000ff
        /*0e0c*/ 	.word	0x00000000
        /*0e10*/ 	.short	0x010a
        /*0e12*/ 	.byte	0x06
	.zero		1


	//   ....[209]....
        /*0e14*/ 	.word	0x00005c20
        /*0e18*/ 	.word	0x000000ff
        /*0e1c*/ 	.word	0x00000000
        /*0e20*/ 	.short	0x010a
        /*0e22*/ 	.byte	0x04
	.zero		1


	//   ....[210]....
        /*0e24*/ 	.word	0x00005e40
        /*0e28*/ 	.word	0x000000ff
        /*0e2c*/ 	.word	0x00000000
        /*0e30*/ 	.short	0x010a
        /*0e32*/ 	.byte	0x04
	.zero		1


	//   ....[211]....
        /*0e34*/ 	.word	0x00005ed0
        /*0e38*/ 	.word	0x000000ff
        /*0e3c*/ 	.word	0x00000000
        /*0e40*/ 	.short	0x010a
        /*0e42*/ 	.byte	0x05
	.zero		1


	//   ....[212]....
        /*0e44*/ 	.word	0x00005f60
        /*0e48*/ 	.word	0x000000ff
        /*0e4c*/ 	.word	0x00000000
        /*0e50*/ 	.short	0x010a
        /*0e52*/ 	.byte	0x05
	.zero		1


	//   ....[213]....
        /*0e54*/ 	.word	0x00006000
        /*0e58*/ 	.word	0x00000000
        /*0e5c*/ 	.word	0x00000000
        /*0e60*/ 	.short	0x010a
        /*0e62*/ 	.byte	0xff
	.zero		1


	//   ....[214]....
        /*0e64*/ 	.word	0x00006040
        /*0e68*/ 	.word	0x00000000
        /*0e6c*/ 	.word	0x00000000
        /*0e70*/ 	.short	0x010a
        /*0e72*/ 	.byte	0xff
	.zero		1


	//   ....[215]....
        /*0e74*/ 	.word	0x000060b0
        /*0e78*/ 	.word	0x000000ff
        /*0e7c*/ 	.word	0x00000000
        /*0e80*/ 	.short	0x0101
        /*0e82*/ 	.byte	0x04
	.zero		1


	//   ....[216]....
        /*0e84*/ 	.word	0x000060f0
        /*0e88*/ 	.word	0x000000ff
        /*0e8c*/ 	.word	0x000003f0
        /*0e90*/ 	.short	0x010a
        /*0e92*/ 	.byte	0x0d
	.zero		1


	//   ....[217]....
        /*0e94*/ 	.word	0x00006140
        /*0e98*/ 	.word	0x000000ff
        /*0e9c*/ 	.word	0x00000000
        /*0ea0*/ 	.short	0x0101
        /*0ea2*/ 	.byte	0x04
	.zero		1


	//   ....[218]....
        /*0ea4*/ 	.word	0x000065c0
        /*0ea8*/ 	.word	0x0000000c
        /*0eac*/ 	.word	0x00000370
        /*0eb0*/ 	.short	0x010a
        /*0eb2*/ 	.byte	0xff
	.zero		1


	//   ....[219]....
        /*0eb4*/ 	.word	0x00006730
        /*0eb8*/ 	.word	0x00000000
        /*0ebc*/ 	.word	0x00000000
        /*0ec0*/ 	.short	0x0101
        /*0ec2*/ 	.byte	0xff
	.zero		1


	//   ....[220]....
        /*0ec4*/ 	.word	0x00006bc0
        /*0ec8*/ 	.word	0x000000ff
        /*0ecc*/ 	.word	0x00000368
        /*0ed0*/ 	.short	0x010a
        /*0ed2*/ 	.byte	0x15
	.zero		1


	//   ....[221]....
        /*0ed4*/ 	.word	0x00006d40
        /*0ed8*/ 	.word	0x000000ff
        /*0edc*/ 	.word	0x00000350
        /*0ee0*/ 	.short	0x010a
        /*0ee2*/ 	.byte	0x15
	.zero		1


	//   ....[222]....
        /*0ee4*/ 	.word	0x00006f30
        /*0ee8*/ 	.word	0x000000ff
        /*0eec*/ 	.word	0x00000340
        /*0ef0*/ 	.short	0x010b
        /*0ef2*/ 	.byte	0x15
	.zero		1


	//   ....[223]....
        /*0ef4*/ 	.word	0x00006f40
        /*0ef8*/ 	.word	0x000000ff
        /*0efc*/ 	.word	0x00000000
        /*0f00*/ 	.short	0x0101
        /*0f02*/ 	.byte	0x06
	.zero		1


	//   ....[224]....
        /*0f04*/ 	.word	0x00006f50
        /*0f08*/ 	.word	0x000000ff
        /*0f0c*/ 	.word	0x00000358
        /*0f10*/ 	.short	0x010a
        /*0f12*/ 	.byte	0x15
	.zero		1


	//   ....[225]....
        /*0f14*/ 	.word	0x00007190
        /*0f18*/ 	.word	0x000000ff
        /*0f1c*/ 	.word	0x00000348
        /*0f20*/ 	.short	0x010b
        /*0f22*/ 	.byte	0x15
	.zero		1


	//   ....[226]....
        /*0f24*/ 	.word	0x000071a0
        /*0f28*/ 	.word	0x000000ff
        /*0f2c*/ 	.word	0x00000000
        /*0f30*/ 	.short	0x0101
        /*0f32*/ 	.byte	0x25
	.zero		1


	//   ....[227]....
        /*0f34*/ 	.word	0x000071e0
        /*0f38*/ 	.word	0x000000ff
        /*0f3c*/ 	.word	0x00000350
        /*0f40*/ 	.short	0x010a
        /*0f42*/ 	.byte	0x15
	.zero		1


	//   ....[228]....
        /*0f44*/ 	.word	0x00007220
        /*0f48*/ 	.word	0x00000000
        /*0f4c*/ 	.word	0x00000358
        /*0f50*/ 	.short	0x010a
        /*0f52*/ 	.byte	0xff
	.zero		1


	//   ....[229]....
        /*0f54*/ 	.word	0x00007520
        /*0f58*/ 	.word	0x00000003
        /*0f5c*/ 	.word	0x00000370
        /*0f60*/ 	.short	0x010a
        /*0f62*/ 	.byte	0xff
	.zero		1


	//   ....[230]....
        /*0f64*/ 	.word	0x000076a0
        /*0f68*/ 	.word	0x00000000
        /*0f6c*/ 	.word	0x00000000
        /*0f70*/ 	.short	0x0101
        /*0f72*/ 	.byte	0xff
	.zero		1


	//   ....[231]....
        /*0f74*/ 	.word	0x00008190
        /*0f78*/ 	.word	0x00000004
        /*0f7c*/ 	.word	0x00000340
        /*0f80*/ 	.short	0x010a
        /*0f82*/ 	.byte	0xff
	.zero		1


	//   ....[232]....
        /*0f84*/ 	.word	0x000081a0
        /*0f88*/ 	.word	0x00000050
        /*0f8c*/ 	.word	0x00000390
        /*0f90*/ 	.short	0x010a
        /*0f92*/ 	.byte	0xff
	.zero		1


	//   ....[233]....
        /*0f94*/ 	.word	0x00008310
        /*0f98*/ 	.word	0x00000004
        /*0f9c*/ 	.word	0x00000340
        /*0fa0*/ 	.short	0x010a
        /*0fa2*/ 	.byte	0xff
	.zero		1


	//   ....[234]....
        /*0fa4*/ 	.word	0x00008430
        /*0fa8*/ 	.word	0x00000000
        /*0fac*/ 	.word	0x00000000
        /*0fb0*/ 	.short	0x0101
        /*0fb2*/ 	.byte	0xff
	.zero		1


	//   ....[235]....
        /*0fb4*/ 	.word	0x000084b0
        /*0fb8*/ 	.word	0x00000050
        /*0fbc*/ 	.word	0x00000390
        /*0fc0*/ 	.short	0x010a
        /*0fc2*/ 	.byte	0xff
	.zero		1


	//   ....[236]....
        /*0fc4*/ 	.word	0x00009080
        /*0fc8*/ 	.word	0x00000003
        /*0fcc*/ 	.word	0x00000340
        /*0fd0*/ 	.short	0x010a
        /*0fd2*/ 	.byte	0xff
	.zero		1


	//   ....[237]....
        /*0fd4*/ 	.word	0x00009130
        /*0fd8*/ 	.word	0x00000003
        /*0fdc*/ 	.word	0x00000340
        /*0fe0*/ 	.short	0x010a
        /*0fe2*/ 	.byte	0xff
	.zero		1


	//   ....[238]....
        /*0fe4*/ 	.word	0x00009250
        /*0fe8*/ 	.word	0x00000000
        /*0fec*/ 	.word	0x00000000
        /*0ff0*/ 	.short	0x0101
        /*0ff2*/ 	.byte	0xff
	.zero		1


	//   ....[239]....
        /*0ff4*/ 	.word	0x00009510
        /*0ff8*/ 	.word	0x00000050
        /*0ffc*/ 	.word	0x00000000
        /*1000*/ 	.short	0x0101
        /*1002*/ 	.byte	0xff
	.zero		1


	//   ....[240]....
        /*1004*/ 	.word	0x00009f90
        /*1008*/ 	.word	0x00000000
        /*100c*/ 	.word	0x000003e0
        /*1010*/ 	.short	0x010a
        /*1012*/ 	.byte	0xff
	.zero		1


	//   ....[241]....
        /*1014*/ 	.word	0x00009ff0
        /*1018*/ 	.word	0x00000000
        /*101c*/ 	.word	0x000001a0
        /*1020*/ 	.short	0x010a
        /*1022*/ 	.byte	0xff
	.zero		1


	//   ....[242]....
        /*1024*/ 	.word	0x0000a050
        /*1028*/ 	.word	0x00000000
        /*102c*/ 	.word	0x000001a0
        /*1030*/ 	.short	0x010a
        /*1032*/ 	.byte	0xff
	.zero		1


	//   ....[243]....
        /*1034*/ 	.word	0x0000a0a0
        /*1038*/ 	.word	0x00000003
        /*103c*/ 	.word	0x00000370
        /*1040*/ 	.short	0x010a
        /*1042*/ 	.byte	0xff
	.zero		1


	//   ....[244]....
        /*1044*/ 	.word	0x0000a100
        /*1048*/ 	.word	0x00000000
        /*104c*/ 	.word	0x00000000
        /*1050*/ 	.short	0x010a
        /*1052*/ 	.byte	0xff
	.zero		1


	//   ....[245]....
        /*1054*/ 	.word	0x0000a160
        /*1058*/ 	.word	0x00000000
        /*105c*/ 	.word	0x00000000
        /*1060*/ 	.short	0x010a
        /*1062*/ 	.byte	0xff
	.zero		1


	//   ....[246]....
        /*1064*/ 	.word	0x0000a1c0
        /*1068*/ 	.word	0x00000000
        /*106c*/ 	.word	0x00000000
        /*1070*/ 	.short	0x010a
        /*1072*/ 	.byte	0xff
	.zero		1


	//   ....[247]....
        /*1074*/ 	.word	0x0000a220
        /*1078*/ 	.word	0x00000000
        /*107c*/ 	.word	0x00000000
        /*1080*/ 	.short	0x010a
        /*1082*/ 	.byte	0xff
	.zero		1


	//   ....[248]....
        /*1084*/ 	.word	0x0000a280
        /*1088*/ 	.word	0x00000000
        /*108c*/ 	.word	0x00000000
        /*1090*/ 	.short	0x010a
        /*1092*/ 	.byte	0xff
	.zero		1


	//   ....[249]....
        /*1094*/ 	.word	0x0000a2e0
        /*1098*/ 	.word	0x00000000
        /*109c*/ 	.word	0x00000000
        /*10a0*/ 	.short	0x010a
        /*10a2*/ 	.byte	0xff
	.zero		1


	//   ....[250]....
        /*10a4*/ 	.word	0x0000a340
        /*10a8*/ 	.word	0x00000000
        /*10ac*/ 	.word	0x00000000
        /*10b0*/ 	.short	0x010a
        /*10b2*/ 	.byte	0xff
	.zero		1


	//   ....[251]....
        /*10b4*/ 	.word	0x0000a3a0
        /*10b8*/ 	.word	0x00000000
        /*10bc*/ 	.word	0x00000000
        /*10c0*/ 	.short	0x010a
        /*10c2*/ 	.byte	0xff
	.zero		1


	//   ....[252]....
        /*10c4*/ 	.word	0x0000a400
        /*10c8*/ 	.word	0x00000000
        /*10cc*/ 	.word	0x00000000
        /*10d0*/ 	.short	0x010a
        /*10d2*/ 	.byte	0xff
	.zero		1


	//   ....[253]....
        /*10d4*/ 	.word	0x0000a460
        /*10d8*/ 	.word	0x00000000
        /*10dc*/ 	.word	0x00000000
        /*10e0*/ 	.short	0x010a
        /*10e2*/ 	.byte	0xff
	.zero		1


	//   ....[254]....
        /*10e4*/ 	.word	0x0000a4c0
        /*10e8*/ 	.word	0x00000000
        /*10ec*/ 	.word	0x00000000
        /*10f0*/ 	.short	0x010a
        /*10f2*/ 	.byte	0xff
	.zero		1


	//   ....[255]....
        /*10f4*/ 	.word	0x0000a520
        /*10f8*/ 	.word	0x00000000
        /*10fc*/ 	.word	0x00000000
        /*1100*/ 	.short	0x010a
        /*1102*/ 	.byte	0xff
	.zero		1


	//   ....[0]....
        /*1104*/ 	.word	0x0000a580
        /*1108*/ 	.word	0x00000000
        /*110c*/ 	.word	0x00000000
        /*1110*/ 	.short	0x010a
        /*1112*/ 	.byte	0xff
	.zero		1


	//   ....[1]....
        /*1114*/ 	.word	0x0000a5e0
        /*1118*/ 	.word	0x00000000
        /*111c*/ 	.word	0x00000000
        /*1120*/ 	.short	0x010a
        /*1122*/ 	.byte	0xff
	.zero		1


	//   ....[2]....
        /*1124*/ 	.word	0x0000a640
        /*1128*/ 	.word	0x00000000
        /*112c*/ 	.word	0x00000000
        /*1130*/ 	.short	0x010a
        /*1132*/ 	.byte	0xff
	.zero		1


	//   ....[3]....
        /*1134*/ 	.word	0x0000a6a0
        /*1138*/ 	.word	0x00000000
        /*113c*/ 	.word	0x00000000
        /*1140*/ 	.short	0x010a
        /*1142*/ 	.byte	0xff
	.zero		1


	//   ....[4]....
        /*1144*/ 	.word	0x0000a700
        /*1148*/ 	.word	0x00000000
        /*114c*/ 	.word	0x00000000
        /*1150*/ 	.short	0x010a
        /*1152*/ 	.byte	0xff
	.zero		1


	//   ....[5]....
        /*1154*/ 	.word	0x0000a760
        /*1158*/ 	.word	0x00000000
        /*115c*/ 	.word	0x00000000
        /*1160*/ 	.short	0x010a
        /*1162*/ 	.byte	0xff
	.zero		1


	//   ....[6]....
        /*1164*/ 	.word	0x0000a7c0
        /*1168*/ 	.word	0x00000000
        /*116c*/ 	.word	0x00000000
        /*1170*/ 	.short	0x010a
        /*1172*/ 	.byte	0xff
	.zero		1


	//   ....[7]....
        /*1174*/ 	.word	0x0000a820
        /*1178*/ 	.word	0x00000000
        /*117c*/ 	.word	0x00000000
        /*1180*/ 	.short	0x010a
        /*1182*/ 	.byte	0xff
	.zero		1


	//   ....[8]....
        /*1184*/ 	.word	0x0000a880
        /*1188*/ 	.word	0x00000000
        /*118c*/ 	.word	0x00000000
        /*1190*/ 	.short	0x010a
        /*1192*/ 	.byte	0xff
	.zero		1


	//   ....[9]....
        /*1194*/ 	.word	0x0000a8e0
        /*1198*/ 	.word	0x00000000
        /*119c*/ 	.word	0x00000000
        /*11a0*/ 	.short	0x010a
        /*11a2*/ 	.byte	0xff
	.zero		1


	//   ....[10]....
        /*11a4*/ 	.word	0x0000a940
        /*11a8*/ 	.word	0x00000000
        /*11ac*/ 	.word	0x00000000
        /*11b0*/ 	.short	0x010a
        /*11b2*/ 	.byte	0xff
	.zero		1


	//   ....[11]....
        /*11b4*/ 	.word	0x0000a9a0
        /*11b8*/ 	.word	0x00000000
        /*11bc*/ 	.word	0x00000000
        /*11c0*/ 	.short	0x010a
        /*11c2*/ 	.byte	0xff
	.zero		1


	//   ....[12]....
        /*11c4*/ 	.word	0x0000aa00
        /*11c8*/ 	.word	0x00000000
        /*11cc*/ 	.word	0x00000000
        /*11d0*/ 	.short	0x010a
        /*11d2*/ 	.byte	0xff
	.zero		1


	//   ....[13]....
        /*11d4*/ 	.word	0x0000aa60
        /*11d8*/ 	.word	0x00000000
        /*11dc*/ 	.word	0x00000000
        /*11e0*/ 	.short	0x010a
        /*11e2*/ 	.byte	0xff
	.zero		1


	//   ....[14]....
        /*11e4*/ 	.word	0x0000aac0
        /*11e8*/ 	.word	0x00000000
        /*11ec*/ 	.word	0x00000000
        /*11f0*/ 	.short	0x010a
        /*11f2*/ 	.byte	0xff
	.zero		1


	//   ....[15]....
        /*11f4*/ 	.word	0x0000ab20
        /*11f8*/ 	.word	0x00000000
        /*11fc*/ 	.word	0x00000000
        /*1200*/ 	.short	0x010a
        /*1202*/ 	.byte	0xff
	.zero		1


	//   ....[16]....
        /*1204*/ 	.word	0x0000ab80
        /*1208*/ 	.word	0x00000000
        /*120c*/ 	.word	0x00000000
        /*1210*/ 	.short	0x010a
        /*1212*/ 	.byte	0xff
	.zero		1


	//   ....[17]....
        /*1214*/ 	.word	0x0000abe0
        /*1218*/ 	.word	0x00000000
        /*121c*/ 	.word	0x00000000
        /*1220*/ 	.short	0x010a
        /*1222*/ 	.byte	0xff
	.zero		1


	//   ....[18]....
        /*1224*/ 	.word	0x0000ac40
        /*1228*/ 	.word	0x00000000
        /*122c*/ 	.word	0x00000000
        /*1230*/ 	.short	0x010a
        /*1232*/ 	.byte	0xff
	.zero		1


	//   ....[19]....
        /*1234*/ 	.word	0x0000aca0
        /*1238*/ 	.word	0x00000000
        /*123c*/ 	.word	0x00000000
        /*1240*/ 	.short	0x010a
        /*1242*/ 	.byte	0xff
	.zero		1


	//   ....[20]....
        /*1244*/ 	.word	0x0000ad00
        /*1248*/ 	.word	0x00000000
        /*124c*/ 	.word	0x00000000
        /*1250*/ 	.short	0x010a
        /*1252*/ 	.byte	0xff
	.zero		1


	//   ....[21]....
        /*1254*/ 	.word	0x0000ad60
        /*1258*/ 	.word	0x00000000
        /*125c*/ 	.word	0x00000000
        /*1260*/ 	.short	0x010a
        /*1262*/ 	.byte	0xff
	.zero		1


	//   ....[22]....
        /*1264*/ 	.word	0x0000adc0
        /*1268*/ 	.word	0x00000000
        /*126c*/ 	.word	0x00000000
        /*1270*/ 	.short	0x010a
        /*1272*/ 	.byte	0xff
	.zero		1


	//   ....[23]....
        /*1274*/ 	.word	0x0000ae20
        /*1278*/ 	.word	0x00000000
        /*127c*/ 	.word	0x00000000
        /*1280*/ 	.short	0x010a
        /*1282*/ 	.byte	0xff
	.zero		1


	//   ....[24]....
        /*1284*/ 	.word	0x0000ae80
        /*1288*/ 	.word	0x00000000
        /*128c*/ 	.word	0x00000000
        /*1290*/ 	.short	0x010a
        /*1292*/ 	.byte	0xff
	.zero		1


	//   ....[25]....
        /*1294*/ 	.word	0x0000aee0
        /*1298*/ 	.word	0x00000000
        /*129c*/ 	.word	0x00000000
        /*12a0*/ 	.short	0x010a
        /*12a2*/ 	.byte	0xff
	.zero		1


	//   ....[26]....
        /*12a4*/ 	.word	0x0000af40
        /*12a8*/ 	.word	0x00000000
        /*12ac*/ 	.word	0x00000000
        /*12b0*/ 	.short	0x010a
        /*12b2*/ 	.byte	0xff
	.zero		1


	//   ....[27]....
        /*12b4*/ 	.word	0x0000afa0
        /*12b8*/ 	.word	0x00000000
        /*12bc*/ 	.word	0x00000000
        /*12c0*/ 	.short	0x010a
        /*12c2*/ 	.byte	0xff
	.zero		1


	//   ....[28]....
        /*12c4*/ 	.word	0x0000b000
        /*12c8*/ 	.word	0x00000000
        /*12cc*/ 	.word	0x00000000
        /*12d0*/ 	.short	0x010a
        /*12d2*/ 	.byte	0xff
	.zero		1


	//   ....[29]....
        /*12d4*/ 	.word	0x0000b060
        /*12d8*/ 	.word	0x00000000
        /*12dc*/ 	.word	0x00000000
        /*12e0*/ 	.short	0x010a
        /*12e2*/ 	.byte	0xff
	.zero		1


	//   ....[30]....
        /*12e4*/ 	.word	0x0000b0c0
        /*12e8*/ 	.word	0x00000000
        /*12ec*/ 	.word	0x00000000
        /*12f0*/ 	.short	0x010a
        /*12f2*/ 	.byte	0xff
	.zero		1


	//   ....[31]....
        /*12f4*/ 	.word	0x0000b120
        /*12f8*/ 	.word	0x00000000
        /*12fc*/ 	.word	0x00000000
        /*1300*/ 	.short	0x010a
        /*1302*/ 	.byte	0xff
	.zero		1


	//   ....[32]....
        /*1304*/ 	.word	0x0000b180
        /*1308*/ 	.word	0x00000000
        /*130c*/ 	.word	0x00000000
        /*1310*/ 	.short	0x010a
        /*1312*/ 	.byte	0xff
	.zero		1


	//   ....[33]....
        /*1314*/ 	.word	0x0000b1e0
        /*1318*/ 	.word	0x00000000
        /*131c*/ 	.word	0x00000000
        /*1320*/ 	.short	0x010a
        /*1322*/ 	.byte	0xff
	.zero		1


	//   ....[34]....
        /*1324*/ 	.word	0x0000b240
        /*1328*/ 	.word	0x00000000
        /*132c*/ 	.word	0x00000000
        /*1330*/ 	.short	0x010a
        /*1332*/ 	.byte	0xff
	.zero		1


	//   ....[35]....
        /*1334*/ 	.word	0x0000b2a0
        /*1338*/ 	.word	0x00000000
        /*133c*/ 	.word	0x00000000
        /*1340*/ 	.short	0x010a
        /*1342*/ 	.byte	0xff
	.zero		1


	//   ....[36]....
        /*1344*/ 	.word	0x0000b300
        /*1348*/ 	.word	0x00000000
        /*134c*/ 	.word	0x00000000
        /*1350*/ 	.short	0x010a
        /*1352*/ 	.byte	0xff
	.zero		1


	//   ....[37]....
        /*1354*/ 	.word	0x0000b360
        /*1358*/ 	.word	0x00000000
        /*135c*/ 	.word	0x00000000
        /*1360*/ 	.short	0x010a
        /*1362*/ 	.byte	0xff
	.zero		1


	//   ....[38]....
        /*1364*/ 	.word	0x0000b3c0
        /*1368*/ 	.word	0x00000000
        /*136c*/ 	.word	0x00000000
        /*1370*/ 	.short	0x010a
        /*1372*/ 	.byte	0xff
	.zero		1


	//   ....[39]....
        /*1374*/ 	.word	0x0000b410
        /*1378*/ 	.word	0x00000002
        /*137c*/ 	.word	0x000003d0
        /*1380*/ 	.short	0x010a
        /*1382*/ 	.byte	0xff
	.zero		1


	//   ....[40]....
        /*1384*/ 	.word	0x0000b470
        /*1388*/ 	.word	0x00000002
        /*138c*/ 	.word	0x00000380
        /*1390*/ 	.short	0x010a
        /*1392*/ 	.byte	0xff
	.zero		1


	//   ....[41]....
        /*1394*/ 	.word	0x0000b4c0
        /*1398*/ 	.word	0x00000002
        /*139c*/ 	.word	0x00000370
        /*13a0*/ 	.short	0x010a
        /*13a2*/ 	.byte	0xff
	.zero		1


	//   ....[42]....
        /*13a4*/ 	.word	0x0000b520
        /*13a8*/ 	.word	0x00000000
        /*13ac*/ 	.word	0x00000380
        /*13b0*/ 	.short	0x010a
        /*13b2*/ 	.byte	0xff
	.zero		1


	//   ....[43]....
        /*13b4*/ 	.word	0x0000b580
        /*13b8*/ 	.word	0x00000005
        /*13bc*/ 	.word	0x00000008
        /*13c0*/ 	.short	0x010a
        /*13c2*/ 	.byte	0xff
	.zero		1


	//   ....[44]....
        /*13c4*/ 	.word	0x0000b660
        /*13c8*/ 	.word	0x00000000
        /*13cc*/ 	.word	0x00000008
        /*13d0*/ 	.short	0x010a
        /*13d2*/ 	.byte	0xff
	.zero		1


	//   ....[45]....
        /*13d4*/ 	.word	0x0000b6b0
        /*13d8*/ 	.word	0x00000000
        /*13dc*/ 	.word	0x00000370
        /*13e0*/ 	.short	0x010a
        /*13e2*/ 	.byte	0xff
	.zero		1


	//   ....[46]....
        /*13e4*/ 	.word	0x0000b710
        /*13e8*/ 	.word	0x00000000
        /*13ec*/ 	.word	0x000003b0
        /*13f0*/ 	.short	0x010a
        /*13f2*/ 	.byte	0xff
	.zero		1


	//   ....[47]....
        /*13f4*/ 	.word	0x0000b770
        /*13f8*/ 	.word	0x00000000
        /*13fc*/ 	.word	0x00000000
        /*1400*/ 	.short	0x010a
        /*1402*/ 	.byte	0xff
	.zero		1


	//   ....[48]....
        /*1404*/ 	.word	0x0000b7d0
        /*1408*/ 	.word	0x00000000
        /*140c*/ 	.word	0x00000000
        /*1410*/ 	.short	0x010a
        /*1412*/ 	.byte	0xff
	.zero		1


	//   ....[49]....
        /*1414*/ 	.word	0x0000b830
        /*1418*/ 	.word	0x00000000
        /*141c*/ 	.word	0x00000000
        /*1420*/ 	.short	0x010a
        /*1422*/ 	.byte	0xff
	.zero		1


	//   ....[50]....
        /*1424*/ 	.word	0x0000b890
        /*1428*/ 	.word	0x00000000
        /*142c*/ 	.word	0x00000000
        /*1430*/ 	.short	0x010a
        /*1432*/ 	.byte	0xff
	.zero		1


	//   ....[51]....
        /*1434*/ 	.word	0x0000b8f0
        /*1438*/ 	.word	0x00000000
        /*143c*/ 	.word	0x000003f0
        /*1440*/ 	.short	0x010a
        /*1442*/ 	.byte	0xff
	.zero		1


	//   ....[52]....
        /*1444*/ 	.word	0x0000b940
        /*1448*/ 	.word	0x0000000c
        /*144c*/ 	.word	0x00000370
        /*1450*/ 	.short	0x010a
        /*1452*/ 	.byte	0xff
	.zero		1


	//   ....[53]....
        /*1454*/ 	.word	0x0000b9a0
        /*1458*/ 	.word	0x00000000
        /*145c*/ 	.word	0x00000368
        /*1460*/ 	.short	0x010a
        /*1462*/ 	.byte	0xff
	.zero		1


	//   ....[54]....
        /*1464*/ 	.word	0x0000ba00
        /*1468*/ 	.word	0x00000000
        /*146c*/ 	.word	0x00000350
        /*1470*/ 	.short	0x010a
        /*1472*/ 	.byte	0xff
	.zero		1


	//   ....[55]....
        /*1474*/ 	.word	0x0000ba60
        /*1478*/ 	.word	0x00000000
        /*147c*/ 	.word	0x00000358
        /*1480*/ 	.short	0x010a
        /*1482*/ 	.byte	0xff
	.zero		1


	//   ....[56]....
        /*1484*/ 	.word	0x0000bac0
        /*1488*/ 	.word	0x00000000
        /*148c*/ 	.word	0x00000350
        /*1490*/ 	.short	0x010a
        /*1492*/ 	.byte	0xff
	.zero		1


	//   ....[57]....
        /*1494*/ 	.word	0x0000bb10
        /*1498*/ 	.word	0x00000003
        /*149c*/ 	.word	0x00000370
        /*14a0*/ 	.short	0x010a
        /*14a2*/ 	.byte	0xff
	.zero		1


	//   ....[58]....
        /*14a4*/ 	.word	0x0000bb60
        /*14a8*/ 	.word	0x00000004
        /*14ac*/ 	.word	0x00000340
        /*14b0*/ 	.short	0x010a
        /*14b2*/ 	.byte	0xff
	.zero		1


	//   ....[59]....
        /*14b4*/ 	.word	0x0000bbb0
        /*14b8*/ 	.word	0x00000050
        /*14bc*/ 	.word	0x00000390
        /*14c0*/ 	.short	0x010a
        /*14c2*/ 	.byte	0xff
	.zero		1


	//   ....[60]....
        /*14c4*/ 	.word	0x0000bc00
        /*14c8*/ 	.word	0x00000003
        /*14cc*/ 	.word	0x00000340
        /*14d0*/ 	.short	0x010a
        /*14d2*/ 	.byte	0xff
	.zero		1


	//----- nvinfo : EIATTR_NUM_MBARRIERS
	.align		4
.L_47:
        /*14d4*/ 	.byte	0x03, 0x38
        /*14d6*/ 	.short	0x007f


	//----- nvinfo : EIATTR_EXIT_INSTR_OFFSETS
	.align		4
        /*14d8*/ 	.byte	0x04, 0x1c
        /*14da*/ 	.short	(.L_49 - .L_48)


	//   ....[0]....
.L_48:
        /*14dc*/ 	.word	0x00004bf0


	//   ....[1]....
        /*14e0*/ 	.word	0x000050e0


	//   ....[2]....
        /*14e4*/ 	.word	0x00005140


	//   ....[3]....
        /*14e8*/ 	.word	0x00006370


	//   ....[4]....
        /*14ec*/ 	.word	0x00007250


	//   ....[5]....
        /*14f0*/ 	.word	0x00007290


	//   ....[6]....
        /*14f4*/ 	.word	0x00009f80


	//----- nvinfo : EIATTR_MAX_THREADS
	.align		4
.L_49:
        /*14f8*/ 	.byte	0x04, 0x05
        /*14fa*/ 	.short	(.L_51 - .L_50)
.L_50:
        /*14fc*/ 	.word	0x00000100
        /*1500*/ 	.word	0x00000001
        /*1504*/ 	.word	0x00000001


	//----- nvinfo : EIATTR_CRS_STACK_SIZE
	.align		4
.L_51:
        /*1508*/ 	.byte	0x04, 0x1e
        /*150a*/ 	.short	(.L_53 - .L_52)
.L_52:
        /*150c*/ 	.word	0x00000000


	//----- nvinfo : EIATTR_CBANK_PARAM_SIZE
	.align		4
.L_53:
        /*1510*/ 	.byte	0x03, 0x19
        /*1512*/ 	.short	0x0800


	//----- nvinfo : EIATTR_PARAM_CBANK
	.align		4
        /*1514*/ 	.byte	0x04, 0x0a
        /*1516*/ 	.short	(.L_55 - .L_54)
	.align		4
.L_54:
        /*1518*/ 	.word	index@(.nv.constant0._ZN7cutlass13device_kernelINS_4gemm6kernel13GemmUniversalIN4cute5tupleIJiiiiEEENS1_10collective13CollectiveMmaINS1_35MainloopSm100TmaUmmaWarpSpecializedILi52ELi2ELi4ENS5_IJNS4_1CILi2EEESB_NSA_ILi1EEEEEEEENS5_IJNSA_ILi128EEESF_NSA_ILi32EEEEEEaNS5_IJlSC_lEEEaSI_NS4_8TiledMMAINS4_8MMA_AtomIJNS4_21SM100_MMA_S8_2x1SM_SSIaaiLi128ELi128ELNS4_4UMMA5MajorE0ELSN_0ELNSM_8SaturateE0EEEEEENS4_6LayoutINS5_IJSC_SC_SC_EEENS5_IJNSA_ILi0EEEST_ST_EEEEENS5_IJNS4_10UnderscoreESW_SW_EEEEENS4_28SM100_TMA_2SM_LOAD_MULTICASTENS4_14ComposedLayoutINS4_7SwizzleILi1ELi4ELi3EEENS4_18smem_ptr_flag_bitsILi8EEENSR_INS5_IJNSA_ILi8EEESG_EEENS5_IJSG_SC_EEEEEEEvNS4_8identityENS4_18SM100_TMA_2SM_LOADES19_vS1A_EENS_8epilogue10collective18CollectiveEpilogueINS1D_23Sm100TmaWarpSpecializedILi2ELi2ELi32ELb0ELb0EEEJNS5_IJNSA_ILi64EEESF_SG_EEENS5_IJNSR_IS1I_SC_EENSR_INS5_IJSG_SB_EEENS5_IJSC_S1I_EEEEEEEEaSI_aSI_NS1D_6fusion15FusionCallbacksIS1H_NS1P_17LinearCombinationIaiaiLNS_15FloatRoundStyleE2EEES1J_S1O_JEEENS4_5SM1004TMEM4LOAD26SM100_TMEM_LOAD_32dp32b32xENS4_13SM90_TMA_LOADES19_NS4_39AutoVectorizingCopyWithAssumedAlignmentILi128EEENS4_14SM90_TMA_STOREES19_S21_S21_EEEvvEEEEvNT_6ParamsE)
        /*151c*/ 	.short	0x0380
        /*151e*/ 	.short	0x0800


	//----- nvinfo : EIATTR_SW_WAR
	.align		4
.L_55:
        /*1520*/ 	.byte	0x04, 0x36
        /*1522*/ 	.short	(.L_57 - .L_56)
.L_56:
        /*1524*/ 	.word	0x00000008
.L_57:


//--------------------- .nv.callgraph             --------------------------
	.section	.nv.callgraph,"",@"SHT_CUDA_CALLGRAPH"
	.align	4
	.sectionentsize	8
	.align		4
        /*0000*/ 	.word	0x00000000
	.align		4
        /*0004*/ 	.word	0xffffffff
	.align		4
        /*0008*/ 	.word	index@(_ZN7cutlass13device_kernelINS_4gemm6kernel13GemmUniversalIN4cute5tupleIJiiiiEEENS1_10collective13CollectiveMmaINS1_35MainloopSm100TmaUmmaWarpSpecializedILi52ELi2ELi4ENS5_IJNS4_1CILi2EEESB_NSA_ILi1EEEEEEEENS5_IJNSA_ILi128EEESF_NSA_ILi32EEEEEEaNS5_IJlSC_lEEEaSI_NS4_8TiledMMAINS4_8MMA_AtomIJNS4_21SM100_MMA_S8_2x1SM_SSIaaiLi128ELi128ELNS4_4UMMA5MajorE0ELSN_0ELNSM_8SaturateE0EEEEEENS4_6LayoutINS5_IJSC_SC_SC_EEENS5_IJNSA_ILi0EEEST_ST_EEEEENS5_IJNS4_10UnderscoreESW_SW_EEEEENS4_28SM100_TMA_2SM_LOAD_MULTICASTENS4_14ComposedLayoutINS4_7SwizzleILi1ELi4ELi3EEENS4_18smem_ptr_flag_bitsILi8EEENSR_INS5_IJNSA_ILi8EEESG_EEENS5_IJSG_SC_EEEEEEEvNS4_8identityENS4_18SM100_TMA_2SM_LOADES19_vS1A_EENS_8epilogue10collective18CollectiveEpilogueINS1D_23Sm100TmaWarpSpecializedILi2ELi2ELi32ELb0ELb0EEEJNS5_IJNSA_ILi64EEESF_SG_EEENS5_IJNSR_IS1I_SC_EENSR_INS5_IJSG_SB_EEENS5_IJSC_S1I_EEEEEEEEaSI_aSI_NS1D_6fusion15FusionCallbacksIS1H_NS1P_17LinearCombinationIaiaiLNS_15FloatRoundStyleE2EEES1J_S1O_JEEENS4_5SM1004TMEM4LOAD26SM100_TMEM_LOAD_32dp32b32xENS4_13SM90_TMA_LOADES19_NS4_39AutoVectorizingCopyWithAssumedAlignmentILi128EEENS4_14SM90_TMA_STOREES19_S21_S21_EEEvvEEEEvNT_6ParamsE)
	.align		4
        /*000c*/ 	.word	index@(__assertfail)
	.align		4
        /*0010*/ 	.word	0x00000000
	.align		4
        /*0014*/ 	.word	0xfffffffe
	.align		4
        /*0018*/ 	.word	0x00000000
	.align		4
        /*001c*/ 	.word	0xfffffffd
	.align		4
        /*0020*/ 	.word	0x00000000
	.align		4
        /*0024*/ 	.word	0xfffffffc


//--------------------- .nv.constant4             --------------------------
	.section	.nv.constant4,"a",@progbits
	.align	8
	.align		8
.nv.constant4:
        /*0000*/ 	.dword	__assertfail
	.align		8
        /*0008*/ 	.dword	__unnamed_1
	.align		8
        /*0010*/ 	.dword	__unnamed_2
	.align		8
        /*0018*/ 	.dword	_ZN40_INTERNAL_12026867_4_k_cu_07565c59_100994cuda3std3__45__cpo5beginE
	.align		8
        /*0020*/ 	.dword	_ZN40_INTERNAL_12026867_4_k_cu_07565c59_100994cuda3std3__45__cpo3endE
	.align		8
        /*0028*/ 	.dword	_ZN40_INTERNAL_12026867_4_k_cu_07565c59_100994cuda3std3__45__cpo6cbeginE
	.align		8
        /*0030*/ 	.dword	_ZN40_INTERNAL_12026867_4_k_cu_07565c59_100994cuda3std3__45__cpo4cendE
	.align		8
        /*0038*/ 	.dword	_ZN40_INTERNAL_12026867_4_k_cu_07565c59_100994cuda3std3__442_GLOBAL__N__12026867_4_k_cu_07565c59_100996ignoreE
	.align		8
        /*0040*/ 	.dword	_ZN40_INTERNAL_12026867_4_k_cu_07565c59_100994cuda3std3__419piecewise_constructE
	.align		8
        /*0048*/ 	.dword	_ZN40_INTERNAL_12026867_4_k_cu_07565c59_100994cuda3std3__48in_placeE
	.align		8
        /*0050*/ 	.dword	_ZN40_INTERNAL_12026867_4_k_cu_07565c59_100994cuda3std6ranges3__45__cpo4swapE
	.align		8
        /*0058*/ 	.dword	_ZN40_INTERNAL_12026867_4_k_cu_07565c59_100994cuda3std6ranges3__45__cpo9iter_moveE
	.align		8
        /*0060*/ 	.dword	_ZN40_INTERNAL_12026867_4_k_cu_07565c59_100994cute7productE
	.align		8
        /*0068*/ 	.dword	_ZN40_INTERNAL_12026867_4_k_cu_07565c59_100994cute1_E
	.align		8
        /*0070*/ 	.dword	$str$25
	.align		8
        /*0078*/ 	.dword	$str$26
	.align		8
        /*0080*/ 	.dword	$str$27
	.align		8
        /*0088*/ 	.dword	$str$28


//--------------------- .text._ZN7cutlass13device_kernelINS_4gemm6kernel13GemmUniversalIN4cute5tupleIJiiiiEEENS1_10collective13CollectiveMmaINS1_35MainloopSm100TmaUmmaWarpSpecializedILi52ELi2ELi4ENS5_IJNS4_1CILi2EEESB_NSA_ILi1EEEEEEEENS5_IJNSA_ILi128EEESF_NSA_ILi32EEEEEEaNS5_IJlSC_lEEEaSI_NS4_8TiledMMAINS4_8MMA_AtomIJNS4_21SM100_MMA_S8_2x1SM_SSIaaiLi128ELi128ELNS4_4UMMA5MajorE0ELSN_0ELNSM_8SaturateE0EEEEEENS4_6LayoutINS5_IJSC_SC_SC_EEENS5_IJNSA_ILi0EEEST_ST_EEEEENS5_IJNS4_10UnderscoreESW_SW_EEEEENS4_28SM100_TMA_2SM_LOAD_MULTICASTENS4_14ComposedLayoutINS4_7SwizzleILi1ELi4ELi3EEENS4_18smem_ptr_flag_bitsILi8EEENSR_INS5_IJNSA_ILi8EEESG_EEENS5_IJSG_SC_EEEEEEEvNS4_8identityENS4_18SM100_TMA_2SM_LOADES19_vS1A_EENS_8epilogue10collective18CollectiveEpilogueINS1D_23Sm100TmaWarpSpecializedILi2ELi2ELi32ELb0ELb0EEEJNS5_IJNSA_ILi64EEESF_SG_EEENS5_IJNSR_IS1I_SC_EENSR_INS5_IJSG_SB_EEENS5_IJSC_S1I_EEEEEEEEaSI_aSI_NS1D_6fusion15FusionCallbacksIS1H_NS1P_17LinearCombinationIaiaiLNS_15FloatRoundStyleE2EEES1J_S1O_JEEENS4_5SM1004TMEM4LOAD26SM100_TMEM_LOAD_32dp32b32xENS4_13SM90_TMA_LOADES19_NS4_39AutoVectorizingCopyWithAssumedAlignmentILi128EEENS4_14SM90_TMA_STOREES19_S21_S21_EEEvvEEEEvNT_6ParamsE --------------------------
	.section	.text._ZN7cutlass13device_kernelINS_4gemm6kernel13GemmUniversalIN4cute5tupleIJiiiiEEENS1_10collective13CollectiveMmaINS1_35MainloopSm100TmaUmmaWarpSpecializedILi52ELi2ELi4ENS5_IJNS4_1CILi2EEESB_NSA_ILi1EEEEEEEENS5_IJNSA_ILi128EEESF_NSA_ILi32EEEEEEaNS5_IJlSC_lEEEaSI_NS4_8TiledMMAINS4_8MMA_AtomIJNS4_21SM100_MMA_S8_2x1SM_SSIaaiLi128ELi128ELNS4_4UMMA5MajorE0ELSN_0ELNSM_8SaturateE0EEEEEENS4_6LayoutINS5_IJSC_SC_SC_EEENS5_IJNSA_ILi0EEEST_ST_EEEEENS5_IJNS4_10UnderscoreESW_SW_EEEEENS4_28SM100_TMA_2SM_LOAD_MULTICASTENS4_14ComposedLayoutINS4_7SwizzleILi1ELi4ELi3EEENS4_18smem_ptr_flag_bitsILi8EEENSR_INS5_IJNSA_ILi8EEESG_EEENS5_IJSG_SC_EEEEEEEvNS4_8identityENS4_18SM100_TMA_2SM_LOADES19_vS1A_EENS_8epilogue10collective18CollectiveEpilogueINS1D_23Sm100TmaWarpSpecializedILi2ELi2ELi32ELb0ELb0EEEJNS5_IJNSA_ILi64EEESF_SG_EEENS5_IJNSR_IS1I_SC_EENSR_INS5_IJSG_SB_EEENS5_IJSC_S1I_EEEEEEEEaSI_aSI_NS1D_6fusion15FusionCallbacksIS1H_NS1P_17LinearCombinationIaiaiLNS_15FloatRoundStyleE2EEES1J_S1O_JEEENS4_5SM1004TMEM4LOAD26SM100_TMEM_LOAD_32dp32b32xENS4_13SM90_TMA_LOADES19_NS4_39AutoVectorizingCopyWithAssumedAlignmentILi128EEENS4_14SM90_TMA_STOREES19_S21_S21_EEEvvEEEEvNT_6ParamsE,"ax",@progbits
	.align	128
.text._ZN7cutlass13device_kernelINS_4gemm6kernel13GemmUniversalIN4cute5tupleIJiiiiEEENS1_10collective13CollectiveMmaINS1_35MainloopSm100TmaUmmaWarpSpecializedILi52ELi2ELi4ENS5_IJNS4_1CILi2EEESB_NSA_ILi1EEEEEEEENS5_IJNSA_ILi128EEESF_NSA_ILi32EEEEEEaNS5_IJlSC_lEEEaSI_NS4_8TiledMMAINS4_8MMA_AtomIJNS4_21SM100_MMA_S8_2x1SM_SSIaaiLi128ELi128ELNS4_4UMMA5MajorE0ELSN_0ELNSM_8SaturateE0EEEEEENS4_6LayoutINS5_IJSC_SC_SC_EEENS5_IJNSA_ILi0EEEST_ST_EEEEENS5_IJNS4_10UnderscoreESW_SW_EEEEENS4_28SM100_TMA_2SM_LOAD_MULTICASTENS4_14ComposedLayoutINS4_7SwizzleILi1ELi4ELi3EEENS4_18smem_ptr_flag_bitsILi8EEENSR_INS5_IJNSA_ILi8EEESG_EEENS5_IJSG_SC_EEEEEEEvNS4_8identityENS4_18SM100_TMA_2SM_LOADES19_vS1A_EENS_8epilogue10collective18CollectiveEpilogueINS1D_23Sm100TmaWarpSpecializedILi2ELi2ELi32ELb0ELb0EEEJNS5_IJNSA_ILi64EEESF_SG_EEENS5_IJNSR_IS1I_SC_EENSR_INS5_IJSG_SB_EEENS5_IJSC_S1I_EEEEEEEEaSI_aSI_NS1D_6fusion15FusionCallbacksIS1H_NS1P_17LinearCombinationIaiaiLNS_15FloatRoundStyleE2EEES1J_S1O_JEEENS4_5SM1004TMEM4LOAD26SM100_TMEM_LOAD_32dp32b32xENS4_13SM90_TMA_LOADES19_NS4_39AutoVectorizingCopyWithAssumedAlignmentILi128EEENS4_14SM90_TMA_STOREES19_S21_S21_EEEvvEEEEvNT_6ParamsE:
        .type           _ZN7cutlass13device_kernelINS_4gemm6kernel13GemmUniversalIN4cute5tupleIJiiiiEEENS1_10collective13CollectiveMmaINS1_35MainloopSm100TmaUmmaWarpSpecializedILi52ELi2ELi4ENS5_IJNS4_1CILi2EEESB_NSA_ILi1EEEEEEEENS5_IJNSA_ILi128EEESF_NSA_ILi32EEEEEEaNS5_IJlSC_lEEEaSI_NS4_8TiledMMAINS4_8MMA_AtomIJNS4_21SM100_MMA_S8_2x1SM_SSIaaiLi128ELi128ELNS4_4UMMA5MajorE0ELSN_0ELNSM_8SaturateE0EEEEEENS4_6LayoutINS5_IJSC_SC_SC_EEENS5_IJNSA_ILi0EEEST_ST_EEEEENS5_IJNS4_10UnderscoreESW_SW_EEEEENS4_28SM100_TMA_2SM_LOAD_MULTICASTENS4_14ComposedLayoutINS4_7SwizzleILi1ELi4ELi3EEENS4_18smem_ptr_flag_bitsILi8EEENSR_INS5_IJNSA_ILi8EEESG_EEENS5_IJSG_SC_EEEEEEEvNS4_8identityENS4_18SM100_TMA_2SM_LOADES19_vS1A_EENS_8epilogue10collective18CollectiveEpilogueINS1D_23Sm100TmaWarpSpecializedILi2ELi2ELi32ELb0ELb0EEEJNS5_IJNSA_ILi64EEESF_SG_EEENS5_IJNSR_IS1I_SC_EENSR_INS5_IJSG_SB_EEENS5_IJSC_S1I_EEEEEEEEaSI_aSI_NS1D_6fusion15FusionCallbacksIS1H_NS1P_17LinearCombinationIaiaiLNS_15FloatRoundStyleE2EEES1J_S1O_JEEENS4_5SM1004TMEM4LOAD26SM100_TMEM_LOAD_32dp32b32xENS4_13SM90_TMA_LOADES19_NS4_39AutoVectorizingCopyWithAssumedAlignmentILi128EEENS4_14SM90_TMA_STOREES19_S21_S21_EEEvvEEEEvNT_6ParamsE,@function
        .size           _ZN7cutlass13device_kernelINS_4gemm6kernel13GemmUniversalIN4cute5tupleIJiiiiEEENS1_10collective13CollectiveMmaINS1_35MainloopSm100TmaUmmaWarpSpecializedILi52ELi2ELi4ENS5_IJNS4_1CILi2EEESB_NSA_ILi1EEEEEEEENS5_IJNSA_ILi128EEESF_NSA_ILi32EEEEEEaNS5_IJlSC_lEEEaSI_NS4_8TiledMMAINS4_8MMA_AtomIJNS4_21SM100_MMA_S8_2x1SM_SSIaaiLi128ELi128ELNS4_4UMMA5MajorE0ELSN_0ELNSM_8SaturateE0EEEEEENS4_6LayoutINS5_IJSC_SC_SC_EEENS5_IJNSA_ILi0EEEST_ST_EEEEENS5_IJNS4_10UnderscoreESW_SW_EEEEENS4_28SM100_TMA_2SM_LOAD_MULTICASTENS4_14ComposedLayoutINS4_7SwizzleILi1ELi4ELi3EEENS4_18smem_ptr_flag_bitsILi8EEENSR_INS5_IJNSA_ILi8EEESG_EEENS5_IJSG_SC_EEEEEEEvNS4_8identityENS4_18SM100_TMA_2SM_LOADES19_vS1A_EENS_8epilogue10collective18CollectiveEpilogueINS1D_23Sm100TmaWarpSpecializedILi2ELi2ELi32ELb0ELb0EEEJNS5_IJNSA_ILi64EEESF_SG_EEENS5_IJNSR_IS1I_SC_EENSR_INS5_IJSG_SB_EEENS5_IJSC_S1I_EEEEEEEEaSI_aSI_NS1D_6fusion15FusionCallbacksIS1H_NS1P_17LinearCombinationIaiaiLNS_15FloatRoundStyleE2EEES1J_S1O_JEEENS4_5SM1004TMEM4LOAD26SM100_TMEM_LOAD_32dp32b32xENS4_13SM90_TMA_LOADES19_NS4_39AutoVectorizingCopyWithAssumedAlignmentILi128EEENS4_14SM90_TMA_STOREES19_S21_S21_EEEvvEEEEvNT_6ParamsE,(.L_x_308 - _ZN7cutlass13device_kernelINS_4gemm6kernel13GemmUniversalIN4cute5tupleIJiiiiEEENS1_10collective13CollectiveMmaINS1_35MainloopSm100TmaUmmaWarpSpecializedILi52ELi2ELi4ENS5_IJNS4_1CILi2EEESB_NSA_ILi1EEEEEEEENS5_IJNSA_ILi128EEESF_NSA_ILi32EEEEEEaNS5_IJlSC_lEEEaSI_NS4_8TiledMMAINS4_8MMA_AtomIJNS4_21SM100_MMA_S8_2x1SM_SSIaaiLi128ELi128ELNS4_4UMMA5MajorE0ELSN_0ELNSM_8SaturateE0EEEEEENS4_6LayoutINS5_IJSC_SC_SC_EEENS5_IJNSA_ILi0EEEST_ST_EEEEENS5_IJNS4_10UnderscoreESW_SW_EEEEENS4_28SM100_TMA_2SM_LOAD_MULTICASTENS4_14ComposedLayoutINS4_7SwizzleILi1ELi4ELi3EEENS4_18smem_ptr_flag_bitsILi8EEENSR_INS5_IJNSA_ILi8EEESG_EEENS5_IJSG_SC_EEEEEEEvNS4_8identityENS4_18SM100_TMA_2SM_LOADES19_vS1A_EENS_8epilogue10collective18CollectiveEpilogueINS1D_23Sm100TmaWarpSpecializedILi2ELi2ELi32ELb0ELb0EEEJNS5_IJNSA_ILi64EEESF_SG_EEENS5_IJNSR_IS1I_SC_EENSR_INS5_IJSG_SB_EEENS5_IJSC_S1I_EEEEEEEEaSI_aSI_NS1D_6fusion15FusionCallbacksIS1H_NS1P_17LinearCombinationIaiaiLNS_15FloatRoundStyleE2EEES1J_S1O_JEEENS4_5SM1004TMEM4LOAD26SM100_TMEM_LOAD_32dp32b32xENS4_13SM90_TMA_LOADES19_NS4_39AutoVectorizingCopyWithAssumedAlignmentILi128EEENS4_14SM90_TMA_STOREES19_S21_S21_EEEvvEEEEvNT_6ParamsE)
        .other          _ZN7cutlass13device_kernelINS_4gemm6kernel13GemmUniversalIN4cute5tupleIJiiiiEEENS1_10collective13CollectiveMmaINS1_35MainloopSm100TmaUmmaWarpSpecializedILi52ELi2ELi4ENS5_IJNS4_1CILi2EEESB_NSA_ILi1EEEEEEEENS5_IJNSA_ILi128EEESF_NSA_ILi32EEEEEEaNS5_IJlSC_lEEEaSI_NS4_8TiledMMAINS4_8MMA_AtomIJNS4_21SM100_MMA_S8_2x1SM_SSIaaiLi128ELi128ELNS4_4UMMA5MajorE0ELSN_0ELNSM_8SaturateE0EEEEEENS4_6LayoutINS5_IJSC_SC_SC_EEENS5_IJNSA_ILi0EEEST_ST_EEEEENS5_IJNS4_10UnderscoreESW_SW_EEEEENS4_28SM100_TMA_2SM_LOAD_MULTICASTENS4_14ComposedLayoutINS4_7SwizzleILi1ELi4ELi3EEENS4_18smem_ptr_flag_bitsILi8EEENSR_INS5_IJNSA_ILi8EEESG_EEENS5_IJSG_SC_EEEEEEEvNS4_8identityENS4_18SM100_TMA_2SM_LOADES19_vS1A_EENS_8epilogue10collective18CollectiveEpilogueINS1D_23Sm100TmaWarpSpecializedILi2ELi2ELi32ELb0ELb0EEEJNS5_IJNSA_ILi64EEESF_SG_EEENS5_IJNSR_IS1I_SC_EENSR_INS5_IJSG_SB_EEENS5_IJSC_S1I_EEEEEEEEaSI_aSI_NS1D_6fusion15FusionCallbacksIS1H_NS1P_17LinearCombinationIaiaiLNS_15FloatRoundStyleE2EEES1J_S1O_JEEENS4_5SM1004TMEM4LOAD26SM100_TMEM_LOAD_32dp32b32xENS4_13SM90_TMA_LOADES19_NS4_39AutoVectorizingCopyWithAssumedAlignmentILi128EEENS4_14SM90_TMA_STOREES19_S21_S21_EEEvvEEEEvNT_6ParamsE,@"STO_CUDA_ENTRY STV_DEFAULT"
_ZN7cutlass13device_kernelINS_4gemm6kernel13GemmUniversalIN4cute5tupleIJiiiiEEENS1_10collective13CollectiveMmaINS1_35MainloopSm100TmaUmmaWarpSpecializedILi52ELi2ELi4ENS5_IJNS4_1CILi2EEESB_NSA_ILi1EEEEEEEENS5_IJNSA_ILi128EEESF_NSA_ILi32EEEEEEaNS5_IJlSC_lEEEaSI_NS4_8TiledMMAINS4_8MMA_AtomIJNS4_21SM100_MMA_S8_2x1SM_SSIaaiLi128ELi128ELNS4_4UMMA5MajorE0ELSN_0ELNSM_8SaturateE0EEEEEENS4_6LayoutINS5_IJSC_SC_SC_EEENS5_IJNSA_ILi0EEEST_ST_EEEEENS5_IJNS4_10UnderscoreESW_SW_EEEEENS4_28SM100_TMA_2SM_LOAD_MULTICASTENS4_14ComposedLayoutINS4_7SwizzleILi1ELi4ELi3EEENS4_18smem_ptr_flag_bitsILi8EEENSR_INS5_IJNSA_ILi8EEESG_EEENS5_IJSG_SC_EEEEEEEvNS4_8identityENS4_18SM100_TMA_2SM_LOADES19_vS1A_EENS_8epilogue10collective18CollectiveEpilogueINS1D_23Sm100TmaWarpSpecializedILi2ELi2ELi32ELb0ELb0EEEJNS5_IJNSA_ILi64EEESF_SG_EEENS5_IJNSR_IS1I_SC_EENSR_INS5_IJSG_SB_EEENS5_IJSC_S1I_EEEEEEEEaSI_aSI_NS1D_6fusion15FusionCallbacksIS1H_NS1P_17LinearCombinationIaiaiLNS_15FloatRoundStyleE2EEES1J_S1O_JEEENS4_5SM1004TMEM4LOAD26SM100_TMEM_LOAD_32dp32b32xENS4_13SM90_TMA_LOADES19_NS4_39AutoVectorizingCopyWithAssumedAlignmentILi128EEENS4_14SM90_TMA_STOREES19_S21_S21_EEEvvEEEEvNT_6ParamsE:
[----:B------:R-:W1:Y:S01]  /*0000*/  LDC R1, c[0x0][0x37c] ;  /* 0x0000df00ff017b82 */ /* 0x000e620000000800 */
[----:B------:R-:W2:Y:S01]  /*0010*/  S2R R87, SR_TID.X ;  /* 0x0000000000577919 */ /* 0x000ea20000002100 */
[----:B------:R-:W3:Y:S06]  /*0020*/  LDCU.64 UR8, c[0x0][0x890] ;  /* 0x00011200ff0877ac */ /* 0x000eec0008000a00 */
[----:B------:R-:W4:Y:S01]  /*0030*/  S2UR UR46, SR_CgaCtaId ;  /* 0x00000000002e79c3 */ /* 0x000f220000008800 */
[----:B------:R-:W-:Y:S02]  /*0040*/  PRMT R76, RZ, 0x7610, R76 ;  /* 0x00007610ff4c7816 */ /* 0x000fe4000000004c */
[----:B------:R-:W-:Y:S01]  /*0050*/  ELECT P1, URZ, PT ;  /* 0x0000000000ff782f */ /* 0x000fe20003820000 */
[----:B---3--:R-:W-:-:S04]  /*0060*/  UISETP.NE.U32.AND UP0, UPT, UR8, URZ, UPT ;  /* 0x000000ff0800728c */ /* 0x008fc8000bf05070 */
[----:B------:R-:W-:Y:S02]  /*0070*/  UISETP.NE.AND.EX UP0, UPT, UR9, URZ, UPT, UP0 ;  /* 0x000000ff0900728c */ /* 0x000fe4000bf05300 */
[----:B----4-:R-:W-:Y:S02]  /*0080*/  ULOP3.LUT UR27, UR46, 0x1, URZ, 0xc0, !UPT ;  /* 0x000000012e1b7892 */ /* 0x010fe4000f8ec0ff */
[----:B------:R-:W-:Y:S01]  /*0090*/  ULOP3.LUT UR28, UR46, 0x1, URZ, 0x3c, !UPT ;  /* 0x000000012e1c7892 */ /* 0x000fe2000f8e3cff */
[----:B--2---:R-:W-:-:S05]  /*00a0*/  SHF.R.U32.HI R77, RZ, 0x5, R87 ;  /* 0x00000005ff4d7819 */ /* 0x004fca0000011657 */
[----:B------:R-:W2:Y:S02]  /*00b0*/  SHFL.IDX PT, R0, R77, RZ, 0x1f ;  /* 0x00001fff4d007589 */ /* 0x000ea400000e0000 */
[----:B--2---:R-:W-:Y:S01]  /*00c0*/  R2UR UR25, R0 ;  /* 0x00000000001972ca */ /* 0x004fe200000e0000 */
[----:B-1----:R-:W-:-:S14]  /*00d0*/  BRA.U UP0, `(.L_x_0) ;  /* 0x0000000100307547 */ /* 0x002fdc000b800000 */
[----:B------:R-:W1:Y:S02]  /*00e0*/  LDCU.64 UR4, c[0x0][0x888] ;  /* 0x00011100ff0477ac */ /* 0x000e640008000a00 */
[----:B-1----:R-:W-:-:S04]  /*00f0*/  UISETP.NE.U32.AND UP0, UPT, UR4, URZ, UPT ;  /* 0x000000ff0400728c */ /* 0x002fc8000bf05070 */
[----:B------:R-:W-:-:S09]  /*0100*/  UISETP.NE.AND.EX UP0, UPT, UR5, URZ, UPT, UP0 ;  /* 0x000000ff0500728c */ /* 0x000fd2000bf05300 */
[----:B------:R-:W-:Y:S05]  /*0110*/  BRA.U !UP0, `(.L_x_1) ;  /* 0x0000000108147547 */ /* 0x000fea000b800000 */
[----:B------:R-:W1:Y:S01]  /*0120*/  LDC.64 R40, c[0x0][0x888] ;  /* 0x00022200ff287b82 */ /* 0x000e620000000a00 */
[----:B------:R-:W1:Y:S02]  /*0130*/  LDCU.64 UR4, c[0x0][0x358] ;  /* 0x00006b00ff0477ac */ /* 0x000e640008000a00 */
[----:B-1----:R1:W5:Y:S01]  /*0140*/  LDG.E R40, desc[UR4][R40.64] ;  /* 0x0000000428287981 */ /* 0x002362000c1e1900 */
[----:B------:R-:W-:Y:S01]  /*0150*/  HFMA2 R76, -RZ, RZ, 0, 5.9604644775390625e-08 ;  /* 0x00000001ff4c7431 */ /* 0x000fe200000001ff */
[----:B------:R-:W-:Y:S05]  /*0160*/  BRA `(.L_x_0) ;  /* 0x00000000000c7947 */ /* 0x000fea0003800000 */
.L_x_1:
[----:B------:R-:W1:Y:S01]  /*0170*/  LDCU UR4, c[0x0][0x880] ;  /* 0x00011000ff0477ac */ /* 0x000e620008000800 */
[----:B------:R-:W-:Y:S01]  /*0180*/  HFMA2 R76, -RZ, RZ, 0, 5.9604644775390625e-08 ;  /* 0x00000001ff4c7431 */ /* 0x000fe200000001ff */
[----:B-1----:R-:W-:-:S07]  /*0190*/  MOV R40, UR4 ;  /* 0x0000000400287c02 */ /* 0x002fce0008000f00 */
.L_x_0:
[----:B------:R-:W2:Y:S02]  /*01a0*/  LDCU.64 UR4, c[0x0][0x8b0] ;  /* 0x00011600ff0477ac */ /* 0x000ea40008000a00 */
[----:B--2---:R-:W-:-:S04]  /*01b0*/  UISETP.NE.U32.AND UP0, UPT, UR4, URZ, UPT ;  /* 0x000000ff0400728c */ /* 0x004fc8000bf05070 */
[----:B------:R-:W-:-:S09]  /*01c0*/  UISETP.NE.AND.EX UP0, UPT, UR5, URZ, UPT, UP0 ;  /* 0x000000ff0500728c */ /* 0x000fd2000bf05300 */
[----:B------:R-:W-:Y:S05]  /*01d0*/  BRA.U UP0, `(.L_x_2) ;  /* 0x0000000100287547 */ /* 0x000fea000b800000 */
[----:B------:R-:W2:Y:S02]  /*01e0*/  LDCU.64 UR4, c[0x0][0x8a8] ;  /* 0x00011500ff0477ac */ /* 0x000ea40008000a00 */
[----:B--2---:R-:W-:-:S04]  /*01f0*/  UISETP.NE.U32.AND UP0, UPT, UR4, URZ, UPT ;  /* 0x000000ff0400728c */ /* 0x004fc8000bf05070 */
[----:B------:R-:W-:-:S09]  /*0200*/  UISETP.NE.AND.EX UP0, UPT, UR5, URZ, UPT, UP0 ;  /* 0x000000ff0500728c */ /* 0x000fd2000bf05300 */
[----:B------:R-:W-:Y:S05]  /*0210*/  BRA.U !UP0, `(.L_x_3) ;  /* 0x0000000108107547 */ /* 0x000fea000b800000 */
[----:B------:R-:W2:Y:S01]  /*0220*/  LDC.64 R38, c[0x0][0x8a8] ;  /* 0x00022a00ff267b82 */ /* 0x000ea20000000a00 */
[----:B------:R-:W2:Y:S02]  /*0230*/  LDCU.64 UR4, c[0x0][0x358] ;  /* 0x00006b00ff0477ac */ /* 0x000ea40008000a00 */
[----:B--2---:R2:W5:Y:S01]  /*0240*/  LDG.E R38, desc[UR4][R38.64] ;  /* 0x0000000426267981 */ /* 0x004562000c1e1900 */
[----:B------:R-:W-:Y:S05]  /*0250*/  BRA `(.L_x_2) ;  /* 0x0000000000087947 */ /* 0x000fea0003800000 */
.L_x_3:
[----:B------:R-:W2:Y:S02]  /*0260*/  LDCU UR4, c[0x0][0x8a0] ;  /* 0x00011400ff0477ac */ /* 0x000ea40008000800 */
[----:B--2---:R-:W-:Y:S02]  /*0270*/  MOV R38, UR4 ;  /* 0x0000000400267c02 */ /* 0x004fe40008000f00 */
.L_x_2:
[----:B------:R-:W-:Y:S01]  /*0280*/  IMAD.U32 R0, RZ, RZ, UR25 ;  /* 0x00000019ff007e24 */ /* 0x000fe2000f8e00ff */
[----:B------:R-:W-:Y:S04]  /*0290*/  BSSY.RECONVERGENT B0, `(.L_x_4) ;  /* 0x000000c000007945 */ /* 0x000fe80003800200 */
[C---:B------:R-:W-:Y:S02]  /*02a0*/  ISETP.NE.OR P2, PT, R0.reuse, 0x1, !P1 ;  /* 0x000000010000780c */ /* 0x040fe40004f45670 */
[----:B------:R-:W-:-:S11]  /*02b0*/  ISETP.NE.OR P0, PT, R0, 0x3, !P1 ;  /* 0x000000030000780c */ /* 0x000fd60004f05670 */
[----:B------:R-:W-:Y:S05]  /*02c0*/  @P2 BRA `(.L_x_5) ;  /* 0x0000000000202947 */ /* 0x000fea0003800000 */
[----:B------:R-:W3:Y:S02]  /*02d0*/  LDCU.64 UR4, c[0x0][0x348] ;  /* 0x00006900ff0477ac */ /* 0x000ee40008000a00 */
[----:B---3--:R-:W-:Y:S02]  /*02e0*/  UIADD3 UR6, UP1, UPT, UR4, 0x80, URZ ;  /* 0x0000008004067890 */ /* 0x008fe4000ff3e0ff */
[----:B------:R-:W-:Y:S02]  /*02f0*/  UIADD3 UR4, UP0, UPT, UR4, 0x180, URZ ;  /* 0x0000018004047890 */ /* 0x000fe4000ff1e0ff */
[----:B------:R-:W-:Y:S02]  /*0300*/  UIADD3.X UR7, UPT, UPT, URZ, UR5, URZ, UP1, !UPT ;  /* 0x00000005ff077290 */ /* 0x000fe40008ffe4ff */
[----:B------:R-:W-:-:S07]  /*0310*/  UIADD3.X UR5, UPT, UPT, URZ, UR5, URZ, UP0, !UPT ;  /* 0x00000005ff057290 */ /* 0x000fce00087fe4ff */
[----:B------:R3:W-:Y:S02]  /*0320*/  UTMACCTL.PF [UR6] ;  /* 0x00000000060079b9 */ /* 0x0007e40008040000 */
[----:B------:R3:W-:Y:S02]  /*0330*/  UTMACCTL.PF [UR4] ;  /* 0x00000000040079b9 */ /* 0x0007e40008040000 */
[----:B---3--:R-:W-:Y:S01]  /*0340*/  NOP ;  /* 0x0000000000007918 */ /* 0x008fe20000000000 */
.L_x_5:
[----:B------:R-:W-:Y:S05]  /*0350*/  BSYNC.RECONVERGENT B0 ;  /* 0x0000000000007941 */ /* 0x000fea0003800200 */
.L_x_4:
[----:B------:R-:W-:Y:S04]  /*0360*/  BSSY.RECONVERGENT B0, `(.L_x_6) ;  /* 0x000000a000007945 */ /* 0x000fe80003800200 */
        /* <DEDUP_REMOVED lines=9> */
.L_x_7:
[----:B------:R-:W-:Y:S05]  /*0400*/  BSYNC.RECONVERGENT B0 ;  /* 0x0000000000007941 */ /* 0x000fea0003800200 */
.L_x_6:
[----:B------:R-:W3:Y:S01]  /*0410*/  LDCU.64 UR4, c[0x0][0x888] ;  /* 0x00011100ff0477ac */ /* 0x000ee20008000a00 */
[----:B------:R-:W-:Y:S02]  /*0420*/  UISETP.EQ.U32.AND UP1, UPT, UR8, URZ, UPT ;  /* 0x000000ff0800728c */ /* 0x000fe4000bf22070 */
[----:B------:R-:W-:Y:S02]  /*0430*/  UPLOP3.LUT UP3, UPT, UPT, UPT, UPT, 0x80, 0x8 ;  /* 0x000000000008789c */ /* 0x000fe40003f6f070 */
[----:B---3--:R-:W-:-:S04]  /*0440*/  UISETP.NE.U32.AND UP0, UPT, UR4, URZ, UPT ;  /* 0x000000ff0400728c */ /* 0x008fc8000bf05070 */
[----:B------:R-:W-:-:S04]  /*0450*/  UISETP.NE.AND.EX UP0, UPT, UR5, URZ, UPT, UP0 ;  /* 0x000000ff0500728c */ /* 0x000fc8000bf05300 */
[----:B------:R-:W-:-:S04]  /*0460*/  UISETP.EQ.OR.EX UP2, UPT, UR9, URZ, !UP0, UP1 ;  /* 0x000000ff0900728c */ /* 0x000fc8000c742710 */
[----:B------:R-:W-:-:S06]  /*0470*/  UP2UR UR4, UPR, URZ, 0x4 ;  /* 0x00000004ff047883 */ /* 0x000fcc0008000000 */
[----:B------:R-:W-:Y:S01]  /*0480*/  MOV R79, UR4 ;  /* 0x00000004004f7c02 */ /* 0x000fe20008000f00 */
[----:B------:R-:W-:Y:S06]  /*0490*/  BRA.U !UP2, `(.L_x_8) ;  /* 0x000000010a207547 */ /* 0x000fec000b800000 */
[----:B-----5:R-:W-:Y:S01]  /*04a0*/  R2UR UR5, R40 ;  /* 0x00000000280572ca */ /* 0x020fe200000e0000 */
[----:B------:R-:W-:Y:S02]  /*04b0*/  UISETP.NE.U32.AND UP1, UPT, UR8, URZ, UPT ;  /* 0x000000ff0800728c */ /* 0x000fe4000bf25070 */
[----:B------:R-:W-:Y:S02]  /*04c0*/  USEL UR4, URZ, 0xffffffff, UP0 ;  /* 0xffffffffff047887 */ /* 0x000fe40008000000 */
[----:B------:R-:W-:-:S08]  /*04d0*/  UISETP.NE.AND.EX UP1, UPT, UR9, URZ, UPT, UP1 ;  /* 0x000000ff0900728c */ /* 0x000fd0000bf25310 */
[----:B------:R-:W-:-:S04]  /*04e0*/  UISETP.NE.AND UP0, UPT, UR5, URZ, UPT ;  /* 0x000000ff0500728c */ /* 0x000fc8000bf05270 */
[----:B------:R-:W-:-:S04]  /*04f0*/  @!UP1 USEL UR4, URZ, 0xffffffff, UP0 ;  /* 0xffffffffff049887 */ /* 0x000fc80008000000 */
[----:B------:R-:W-:-:S04]  /*0500*/  ULOP3.LUT UR4, UR4, 0x1, URZ, 0xc0, !UPT ;  /* 0x0000000104047892 */ /* 0x000fc8000f8ec0ff */
[----:B------:R-:W-:-:S11]  /*0510*/  UISETP.NE.U32.AND UP3, UPT, UR4, 0x1, UPT ;  /* 0x000000010400788c */ /* 0x000fd6000bf65070 */
.L_x_8:
[----:B------:R-:W3:Y:S01]  /*0520*/  SHFL.IDX PT, R0, R77, RZ, 0x1f ;  /* 0x00001fff4d007589 */ /* 0x000ee200000e0000 */
[----:B------:R-:W-:-:S04]  /*0530*/  UISETP.NE.AND UP0, UPT, UR25, 0x2, UPT ;  /* 0x000000021900788c */ /* 0x000fc8000bf05270 */
[----:B------:R-:W-:Y:S02]  /*0540*/  UISETP.EQ.AND UP1, UPT, UR27, URZ, !UP0 ;  /* 0x000000ff1b00728c */ /* 0x000fe4000c722270 */
[----:B------:R-:W-:-:S04]  /*0550*/  USEL UR41, URZ, 0x1, UP0 ;  /* 0x00000001ff297887 */ /* 0x000fc80008000000 */
[----:B------:R-:W-:Y:S02]  /*0560*/  PLOP3.LUT P3, PT, P1, PT, UP1, 0x80, 0x8 ;  /* 0x000000000008781c */ /* 0x000fe40000f6f018 */
[----:B---3--:R-:W-:-:S13]  /*0570*/  ISETP.NE.AND P0, PT, R0, RZ, PT ;  /* 0x000000ff0000720c */ /* 0x008fda0003f05270 */
[----:B------:R-:W-:Y:S05]  /*0580*/  @P0 BRA `(.L_x_9) ;  /* 0x0000000400e00947 */ /* 0x000fea0003800000 */
[----:B------:R-:W-:Y:S01]  /*0590*/  ELECT P0, URZ, PT ;  /* 0x0000000000ff782f */ /* 0x000fe20003800000 */
[----:B------:R-:W-:-:S12]  /*05a0*/  BSSY.RECONVERGENT B0, `(.L_x_9) ;  /* 0x0000076000007945 */ /* 0x000fd80003800200 */
[----:B------:R-:W-:Y:S05]  /*05b0*/  @!P0 BRA `(.L_x_10) ;  /* 0x0000000400d08947 */ /* 0x000fea0003800000 */
[----:B------:R-:W-:Y:S01]  /*05c0*/  UMOV UR4, 0x400 ;  /* 0x0000040000047882 */ /* 0x000fe20000000000 */
[----:B------:R-:W-:Y:S01]  /*05d0*/  UMOV UR8, 0x1 ;  /* 0x0000000100087882 */ /* 0x000fe20000000000 */
[----:B------:R-:W-:Y:S01]  /*05e0*/  UMOV UR6, 0x2 ;  /* 0x0000000200067882 */ /* 0x000fe20000000000 */
[----:B------:R-:W-:Y:S02]  /*05f0*/  ULEA UR4, UR46, UR4, 0x18 ;  /* 0x000000042e047291 */ /* 0x000fe4000f8ec0ff */
[----:B------:R-:W-:-:S04]  /*0600*/  UIADD3 UR8, UPT, UPT, -UR8, 0x100000, URZ ;  /* 0x0010000008087890 */ /* 0x000fc8000fffe1ff */
[----:B------:R-:W-:Y:S02]  /*0610*/  USHF.L.U32 UR9, UR8, 0xb, URZ ;  /* 0x0000000b08097899 */ /* 0x000fe400080006ff */
[----:B------:R-:W-:Y:S02]  /*0620*/  USHF.L.U32 UR8, UR8, 0x1, URZ ;  /* 0x0000000108087899 */ /* 0x000fe400080006ff */
[----:B------:R-:W-:-:S04]  /*0630*/  UIADD3 UR6, UPT, UPT, -UR6, 0x100000, URZ ;  /* 0x0010000006067890 */ /* 0x000fc8000fffe1ff */
[----:B------:R-:W-:Y:S02]  /*0640*/  USHF.L.U32 UR7, UR6, 0xb, URZ ;  /* 0x0000000b06077899 */ /* 0x000fe400080006ff */
[----:B------:R-:W-:Y:S01]  /*0650*/  USHF.L.U32 UR6, UR6, 0x1, URZ ;  /* 0x0000000106067899 */ /* 0x000fe200080006ff */
[----:B------:R-:W3:Y:S03]  /*0660*/  FENCE.VIEW.ASYNC.S ;  /* 0x00000000000073c6 */ /* 0x000ee60000000000 */
[----:B---3--:R3:W4:Y:S08]  /*0670*/  SYNCS.EXCH.64 URZ, [UR4], UR8 ;  /* 0x0000000804ff75b2 */ /* 0x0087300008000100 */
[----:B------:R3:W1:Y:S01]  /*0680*/  SYNCS.EXCH.64 URZ, [UR4+0x1a0], UR6 ;  /* 0x0001a00604ff75b2 */ /* 0x0006620008000100 */
        /* <DEDUP_REMOVED lines=101> */
[----:B------:R3:W1:Y:S02]  /*0ce0*/  SYNCS.EXCH.64 URZ, [UR4+0x338], UR6 ;  /* 0x0003380604ff75b2 */ /* 0x0006640008000100 */
[----:B---34-:R-:W-:Y:S01]  /*0cf0*/  NOP ;  /* 0x0000000000007918 */ /* 0x018fe20000000000 */
.L_x_10:
[----:B------:R-:W-:Y:S05]  /*0d00*/  BSYNC.RECONVERGENT B0 ;  /* 0x0000000000007941 */ /* 0x000fea0003800200 */
.L_x_9:
[----:B------:R-:W3:Y:S01]  /*0d10*/  SHFL.IDX PT, R0, R77, RZ, 0x1f ;  /* 0x00001fff4d007589 */ /* 0x000ee200000e0000 */
[----:B------:R-:W-:Y:S01]  /*0d20*/  NOP ;  /* 0x0000000000007918 */ /* 0x000fe20000000000 */
[----:B---3--:R-:W-:-:S13]  /*0d30*/  ISETP.NE.AND P0, PT, R0, 0x1, PT ;  /* 0x000000010000780c */ /* 0x008fda0003f05270 */
[----:B------:R-:W-:Y:S05]  /*0d40*/  @P0 BRA `(.L_x_11) ;  /* 0x0000000000440947 */ /* 0x000fea0003800000 */
        /* <DEDUP_REMOVED lines=10> */
[----:B------:R-:W-:Y:S01]  /*0df0*/  ELECT P0, URZ, PT ;  /* 0x0000000000ff782f */ /* 0x000fe20003800000 */
[----:B------:R-:W3:Y:S02]  /*0e00*/  FENCE.VIEW.ASYNC.S ;  /* 0x00000000000073c6 */ /* 0x000ee40000000000 */
[----:B---3--:R3:W4:Y:S08]  /*0e10*/  SYNCS.EXCH.64 URZ, [UR4+0x340], UR8 ;  /* 0x0003400804ff75b2 */ /* 0x0087300008000100 */
[----:B------:R3:W1:Y:S01]  /*0e20*/  SYNCS.EXCH.64 URZ, [UR4+0x350], UR6 ;  /* 0x0003500604ff75b2 */ /* 0x0006620008000100 */
[----:B------:R3:W1:Y:S01]  /*0e30*/  SYNCS.EXCH.64 URZ, [UR4+0x348], UR8 ;  /* 0x0003480804ff75b2 */ /* 0x0006620008000100 */
[----:B------:R3:W1:Y:S01]  /*0e40*/  SYNCS.EXCH.64 URZ, [UR4+0x358], UR6 ;  /* 0x0003580604ff75b2 */ /* 0x0006620008000100 */
[----:B------:R-:W-:Y:S01]  /*0e50*/  NOP ;  /* 0x0000000000007918 */ /* 0x000fe20000000000 */
.L_x_11:
[----:B------:R-:W2:Y:S01]  /*0e60*/  SHFL.IDX PT, R0, R77, RZ, 0x1f ;  /* 0x00001fff4d007589 */ /* 0x000ea200000e0000 */
[----:B------:R-:W-:Y:S01]  /*0e70*/  NOP ;  /* 0x0000000000007918 */ /* 0x000fe20000000000 */
[----:B--2---:R-:W-:-:S13]  /*0e80*/  ISETP.NE.AND P0, PT, R0, 0x3, PT ;  /* 0x000000030000780c */ /* 0x004fda0003f05270 */
[----:B------:R-:W-:Y:S05]  /*0e90*/  @P0 BRA `(.L_x_12) ;  /* 0x00000000002c0947 */ /* 0x000fea0003800000 */
[----:B---3--:R-:W-:Y:S01]  /*0ea0*/  UMOV UR6, 0x400 ;  /* 0x0000040000067882 */ /* 0x008fe20000000000 */
[----:B------:R-:W-:Y:S01]  /*0eb0*/  UMOV UR4, 0x20 ;  /* 0x0000002000047882 */ /* 0x000fe20000000000 */
[----:B------:R-:W-:Y:S02]  /*0ec0*/  ULEA UR6, UR46, UR6, 0x18 ;  /* 0x000000062e067291 */ /* 0x000fe4000f8ec0ff */
[----:B------:R-:W-:-:S04]  /*0ed0*/  UIADD3 UR4, UPT, UPT, -UR4, 0x100000, URZ ;  /* 0x0010000004047890 */ /* 0x000fc8000fffe1ff */
[----:B------:R-:W-:Y:S02]  /*0ee0*/  USHF.L.U32 UR5, UR4, 0xb, URZ ;  /* 0x0000000b04057899 */ /* 0x000fe400080006ff */
[----:B------:R-:W-:Y:S01]  /*0ef0*/  USHF.L.U32 UR4, UR4, 0x1, URZ ;  /* 0x0000000104047899 */ /* 0x000fe200080006ff */
[----:B------:R-:W-:Y:S01]  /*0f00*/  ELECT P0, URZ, PT ;  /* 0x0000000000ff782f */ /* 0x000fe20003800000 */
[----:B------:R-:W2:Y:S10]  /*0f10*/  FENCE.VIEW.ASYNC.S ;  /* 0x00000000000073c6 */ /* 0x000eb40000000000 */
[----:B--2---:R2:W3:Y:S01]  /*0f20*/  SYNCS.EXCH.64 URZ, [UR6+0x360], UR4 ;  /* 0x0003600406ff75b2 */ /* 0x0044e20008000100 */
[----:B------:R2:W1:Y:S01]  /*0f30*/  SYNCS.EXCH.64 URZ, [UR6+0x368], UR4 ;  /* 0x0003680406ff75b2 */ /* 0x0004620008000100 */
[----:B------:R-:W-:Y:S01]  /*0f40*/  NOP ;  /* 0x0000000000007918 */ /* 0x000fe20000000000 */
.L_x_12:
[----:B------:R-:W4:Y:S01]  /*0f50*/  SHFL.IDX PT, R0, R77, RZ, 0x1f ;  /* 0x00001fff4d007589 */ /* 0x000f2200000e0000 */
[----:B------:R-:W-:Y:S01]  /*0f60*/  NOP ;  /* 0x0000000000007918 */ /* 0x000fe20000000000 */
[----:B----4-:R-:W-:-:S13]  /*0f70*/  ISETP.NE.AND P0, PT, R0, 0x4, PT ;  /* 0x000000040000780c */ /* 0x010fda0003f05270 */
[----:B------:R-:W-:Y:S05]  /*0f80*/  @P0 BRA `(.L_x_13) ;  /* 0x0000000000480947 */ /* 0x000fea0003800000 */
[----:B--23--:R-:W-:Y:S01]  /*0f90*/  UMOV UR4, 0x3a0 ;  /* 0x000003a000047882 */ /* 0x00cfe20000000000 */
[----:B------:R-:W-:Y:S01]  /*0fa0*/  UMOV UR6, 0x400 ;  /* 0x0000040000067882 */ /* 0x000fe20000000000 */
[----:B------:R-:W-:Y:S01]  /*0fb0*/  USEL UR4, UR4, 0x320, UP3 ;  /* 0x0000032004047887 */ /* 0x000fe20009800000 */
        /* <DEDUP_REMOVED lines=9> */
[----:B------:R-:W2:Y:S02]  /*1050*/  FENCE.VIEW.ASYNC.S ;  /* 0x00000000000073c6 */ /* 0x000ea40000000000 */
[----:B--2---:R4:W2:Y:S08]  /*1060*/  SYNCS.EXCH.64 URZ, [UR6+0x370], UR8 ;  /* 0x0003700806ff75b2 */ /* 0x0048b00008000100 */
[----:B------:R4:W3:Y:S01]  /*1070*/  SYNCS.EXCH.64 URZ, [UR6+0x380], UR4 ;  /* 0x0003800406ff75b2 */ /* 0x0008e20008000100 */
[----:B------:R4:W1:Y:S01]  /*1080*/  SYNCS.EXCH.64 URZ, [UR6+0x378], UR8 ;  /* 0x0003780806ff75b2 */ /* 0x0008620008000100 */
[----:B------:R4:W1:Y:S02]  /*1090*/  SYNCS.EXCH.64 URZ, [UR6+0x388], UR4 ;  /* 0x0003880406ff75b2 */ /* 0x0008640008000100 */
[----:B----4-:R-:W-:Y:S01]  /*10a0*/  NOP ;  /* 0x0000000000007918 */ /* 0x010fe20000000000 */
.L_x_13:
[----:B------:R-:W4:Y:S01]  /*10b0*/  SHFL.IDX PT, R0, R77, RZ, 0x1f ;  /* 0x00001fff4d007589 */ /* 0x000f2200000e0000 */
[----:B------:R-:W-:Y:S01]  /*10c0*/  NOP ;  /* 0x0000000000007918 */ /* 0x000fe20000000000 */
[----:B----4-:R-:W-:-:S13]  /*10d0*/  ISETP.NE.AND P0, PT, R0, 0x5, PT ;  /* 0x000000050000780c */ /* 0x010fda0003f05270 */
[----:B------:R-:W-:Y:S05]  /*10e0*/  @P0 BRA `(.L_x_14) ;  /* 0x0000000000540947 */ /* 0x000fea0003800000 */
[----:B--23--:R-:W-:Y:S01]  /*10f0*/  UMOV UR4, 0x400 ;  /* 0x0000040000047882 */ /* 0x00cfe20000000000 */
        /* <DEDUP_REMOVED lines=14> */
[----:B------:R4:W1:Y:S01]  /*11e0*/  SYNCS.EXCH.64 URZ, [UR4+0x3b8], UR8 ;  /* 0x0003b80804ff75b2 */ /* 0x0008620008000100 */
[----:B------:R4:W1:Y:S01]  /*11f0*/  SYNCS.EXCH.64 URZ, [UR4+0x3a0], UR6 ;  /* 0x0003a00604ff75b2 */ /* 0x0008620008000100 */
[----:B------:R4:W1:Y:S01]  /*1200*/  SYNCS.EXCH.64 URZ, [UR4+0x3c0], UR8 ;  /* 0x0003c00804ff75b2 */ /* 0x0008620008000100 */
[----:B------:R4:W1:Y:S01]  /*1210*/  SYNCS.EXCH.64 URZ, [UR4+0x3a8], UR6 ;  /* 0x0003a80604ff75b2 */ /* 0x0008620008000100 */
[----:B------:R4:W1:Y:S02]  /*1220*/  SYNCS.EXCH.64 URZ, [UR4+0x3c8], UR8 ;  /* 0x0003c80804ff75b2 */ /* 0x0008640008000100 */
[----:B----4-:R-:W-:Y:S01]  /*1230*/  NOP ;  /* 0x0000000000007918 */ /* 0x010fe20000000000 */
.L_x_14:
[----:B------:R-:W4:Y:S01]  /*1240*/  SHFL.IDX PT, R0, R77, RZ, 0x1f ;  /* 0x00001fff4d007589 */ /* 0x000f2200000e0000 */
[----:B------:R-:W-:Y:S01]  /*1250*/  ISETP.NE.OR P1, PT, RZ, UR25, !P1 ;  /* 0x00000019ff007c0c */ /* 0x000fe2000cf25670 */
[----:B------:R-:W-:Y:S01]  /*1260*/  NOP ;  /* 0x0000000000007918 */ /* 0x000fe20000000000 */
[----:B----4-:R-:W-:-:S13]  /*1270*/  ISETP.NE.AND P0, PT, R0, 0x3, PT ;  /* 0x000000030000780c */ /* 0x010fda0003f05270 */
[----:B------:R-:W-:Y:S05]  /*1280*/  @P0 BRA `(.L_x_15) ;  /* 0x0000000000340947 */ /* 0x000fea0003800000 */
[----:B--23--:R-:W-:Y:S01]  /*1290*/  UMOV UR4, 0x400 ;  /* 0x0000040000047882 */ /* 0x00cfe20000000000 */
[----:B------:R-:W-:Y:S01]  /*12a0*/  UMOV UR6, 0x20 ;  /* 0x0000002000067882 */ /* 0x000fe20000000000 */
[----:B------:R-:W-:Y:S02]  /*12b0*/  ULEA UR4, UR46, UR4, 0x18 ;  /* 0x000000042e047291 */ /* 0x000fe4000f8ec0ff */
[----:B------:R-:W-:-:S04]  /*12c0*/  UIADD3 UR6, UPT, UPT, -UR6, 0x100000, URZ ;  /* 0x0010000006067890 */ /* 0x000fc8000fffe1ff */
[----:B------:R-:W-:Y:S02]  /*12d0*/  USHF.L.U32 UR7, UR6, 0xb, URZ ;  /* 0x0000000b06077899 */ /* 0x000fe400080006ff */
[----:B------:R-:W-:Y:S01]  /*12e0*/  USHF.L.U32 UR6, UR6, 0x1, URZ ;  /* 0x0000000106067899 */ /* 0x000fe200080006ff */
[----:B------:R-:W-:Y:S01]  /*12f0*/  ELECT P0, URZ, PT ;  /* 0x0000000000ff782f */ /* 0x000fe20003800000 */
[----:B------:R-:W2:Y:S10]  /*1300*/  FENCE.VIEW.ASYNC.S ;  /* 0x00000000000073c6 */ /* 0x000eb40000000000 */
[----:B--2---:R4:W2:Y:S01]  /*1310*/  SYNCS.EXCH.64 URZ, [UR4+0x3d0], UR6 ;  /* 0x0003d00604ff75b2 */ /* 0x0048a20008000100 */
[----:B------:R4:W3:Y:S01]  /*1320*/  SYNCS.EXCH.64 URZ, [UR4+0x3e0], UR6 ;  /* 0x0003e00604ff75b2 */ /* 0x0008e20008000100 */
[----:B------:R4:W1:Y:S01]  /*1330*/  SYNCS.EXCH.64 URZ, [UR4+0x3d8], UR6 ;  /* 0x0003d80604ff75b2 */ /* 0x0008620008000100 */
[----:B------:R4:W1:Y:S02]  /*1340*/  SYNCS.EXCH.64 URZ, [UR4+0x3e8], UR6 ;  /* 0x0003e80604ff75b2 */ /* 0x0008640008000100 */
[----:B----4-:R-:W-:Y:S01]  /*1350*/  NOP ;  /* 0x0000000000007918 */ /* 0x010fe20000000000 */
.L_x_15:
[----:B------:R-:W-:Y:S01]  /*1360*/  VOTEU.ALL UP0, P1 ;  /* 0x0000000000ff7886 */ /* 0x000fe20000800000 */
[----:B--23--:R-:W-:Y:S01]  /*1370*/  UMOV UR4, 0x20 ;  /* 0x0000002000047882 */ /* 0x00cfe20000000000 */
[----:B------:R-:W2:Y:S01]  /*1380*/  LDCU UR7, c[0x0][0x36c] ;  /* 0x00006d80ff0777ac */ /* 0x000ea20008000800 */
[----:B------:R-:W-:Y:S01]  /*1390*/  NOP ;  /* 0x0000000000007918 */ /* 0x000fe20000000000 */
[----:B------:R-:W-:Y:S01]  /*13a0*/  LOP3.LUT R0, R87, 0x1f, RZ, 0xc0, !PT ;  /* 0x0000001f57007812 */ /* 0x000fe200078ec0ff */
[----:B------:R-:W-:Y:S01]  /*13b0*/  @!UP0 UMOV UR6, 0x400 ;  /* 0x0000040000068882 */ /* 0x000fe20000000000 */
[----:B------:R-:W-:-:S04]  /*13c0*/  @!UP0 UIADD3 UR4, UPT, UPT, -UR4, 0x100000, URZ ;  /* 0x0010000004048890 */ /* 0x000fc8000fffe1ff */
[----:B------:R-:W-:Y:S02]  /*13d0*/  @!UP0 USHF.L.U32 UR5, UR4, 0xb, URZ ;  /* 0x0000000b04058899 */ /* 0x000fe400080006ff */
[----:B------:R-:W-:Y:S02]  /*13e0*/  @!UP0 USHF.L.U32 UR4, UR4, 0x1, URZ ;  /* 0x0000000104048899 */ /* 0x000fe400080006ff */
[----:B------:R-:W-:Y:S01]  /*13f0*/  @!UP0 ULEA UR6, UR46, UR6, 0x18 ;  /* 0x000000062e068291 */ /* 0x000fe2000f8ec0ff */
[----:B------:R-:W-:Y:S01]  /*1400*/  VOTEU.ALL UP0, P1 ;  /* 0x0000000000ff7886 */ /* 0x000fe20000800000 */
[----:B------:R-:W-:Y:S02]  /*1410*/  UISETP.NE.AND UP4, UPT, UR25, URZ, UPT ;  /* 0x000000ff1900728c */ /* 0x000fe4000bf85270 */
[----:B--2---:R-:W-:Y:S01]  /*1420*/  UISETP.EQ.U32.AND UP5, UPT, UR7, 0x1, UPT ;  /* 0x000000010700788c */ /* 0x004fe2000bfa2070 */
[----:B------:R-:W2:Y:S07]  /*1430*/  FENCE.VIEW.ASYNC.S ;  /* 0x00000000000073c6 */ /* 0x000eae0000000000 */
[----:B--2---:R2:W3:Y:S01]  /*1440*/  @!UP0 SYNCS.EXCH.64 URZ, [UR6+0x3f0], UR4 ;  /* 0x0003f00406ff85b2 */ /* 0x0044e20008000100 */
[----:B------:R-:W-:Y:S05]  /*1450*/  BRA.U !UP5, `(.L_x_16) ;  /* 0x000000010d087547 */ /* 0x000fea000b800000 */
[----:B-1-3--:R-:W-:Y:S01]  /*1460*/  UCGABAR_ARV ;  /* 0x00000000000079c7 */ /* 0x00afe20008000000 */
[----:B------:R-:W-:Y:S05]  /*1470*/  BRA `(.L_x_17) ;  /* 0x0000000000047947 */ /* 0x000fea0003800000 */
.L_x_16:
[----:B-1-3--:R-:W-:Y:S01]  /*1480*/  NOP ;  /* 0x0000000000007918 */ /* 0x00afe20000000000 */
.L_x_17:
[----:B------:R-:W1:Y:S01]  /*1490*/  S2UR UR20, SR_CTAID.X ;  /* 0x00000000001479c3 */ /* 0x000e620000002500 */
[----:B------:R-:W-:-:S05]  /*14a0*/  CS2R.32 R78, SR_CgaSize ;  /* 0x00000000004e7805 */ /* 0x000fca0000008a00 */
[----:B------:R-:W-:-:S05]  /*14b0*/  IMAD R78, R78, -0xa0, RZ ;  /* 0xffffff604e4e7824 */ /* 0x000fca00078e02ff */
[----:B--2---:R-:W-:-:S14]  /*14c0*/  R2UR UR5, R78 ;  /* 0x000000004e0572ca */ /* 0x004fdc00000e0000 */
[----:B------:R-:W2:Y:S01]  /*14d0*/  LDCU UR5, c[0x0][UR5+0x2b0] ;  /* 0x00005600050577ac */ /* 0x000ea20008000800 */
[----:B------:R-:W-:-:S05]  /*14e0*/  CS2R.32 R78, SR_CgaSize ;  /* 0x00000000004e7805 */ /* 0x000fca0000008a00 */
[----:B------:R-:W-:-:S05]  /*14f0*/  IMAD R78, R78, -0xa0, RZ ;  /* 0xffffff604e4e7824 */ /* 0x000fca00078e02ff */
[----:B------:R-:W-:-:S14]  /*1500*/  R2UR UR4, R78 ;  /* 0x000000004e0472ca */ /* 0x000fdc00000e0000 */
[----:B------:R-:W3:Y:S01]  /*1510*/  LDCU UR4, c[0x0][UR4+0x2b4] ;  /* 0x00005680040477ac */ /* 0x000ee20008000800 */
[----:B------:R-:W4:Y:S01]  /*1520*/  S2UR UR7, SR_CTAID.Y ;  /* 0x00000000000779c3 */ /* 0x000f220000002600 */
[----:B------:R-:W-:-:S05]  /*1530*/  CS2R.32 R78, SR_CgaSize ;  /* 0x00000000004e7805 */ /* 0x000fca0000008a00 */
[----:B------:R-:W-:-:S05]  /*1540*/  IMAD R78, R78, -0xa0, RZ ;  /* 0xffffff604e4e7824 */ /* 0x000fca00078e02ff */
[----:B------:R-:W-:-:S14]  /*1550*/  R2UR UR8, R78 ;  /* 0x000000004e0872ca */ /* 0x000fdc00000e0000 */
[----:B------:R-:W3:Y:S01]  /*1560*/  LDCU UR8, c[0x0][UR8+0x2a0] ;  /* 0x00005400080877ac */ /* 0x000ee20008000800 */
[----:B------:R-:W3:Y:S01]  /*1570*/  LDCU UR21, c[0x0][0xb24] ;  /* 0x00016480ff1577ac */ /* 0x000ee20008000800 */
[----:B------:R-:W1:Y:S01]  /*1580*/  S2UR UR36, SR_CTAID.Z ;  /* 0x00000000002479c3 */ /* 0x000e620000002700 */
[----:B------:R-:W-:-:S05]  /*1590*/  CS2R.32 R78, SR_CgaSize ;  /* 0x00000000004e7805 */ /* 0x000fca0000008a00 */
[----:B------:R-:W-:-:S05]  /*15a0*/  IMAD R78, R78, -0xa0, RZ ;  /* 0xffffff604e4e7824 */ /* 0x000fca00078e02ff */
[----:B------:R-:W-:-:S14]  /*15b0*/  R2UR UR63, R78 ;  /* 0x000000004e3f72ca */ /* 0x000fdc00000e0000 */
[----:B------:R-:W3:Y:S01]  /*15c0*/  LDCU UR63, c[0x0][UR63+0x2a4] ;  /* 0x000054803f3f77ac */ /* 0x000ee20008000800 */
[----:B------:R-:W-:Y:S02]  /*15d0*/  UISETP.GT.U32.AND UP0, UPT, UR27, 0xffff, UPT ;  /* 0x0000ffff1b00788c */ /* 0x000fe4000bf04070 */
[----:B------:R-:W-:Y:S01]  /*15e0*/  USHF.L.U32 UR29, UR46, 0x9, URZ ;  /* 0x000000092e1d7899 */ /* 0x000fe200080006ff */
[----:B-1----:R-:W-:Y:S01]  /*15f0*/  I2FP.F32.U32 R3, UR20 ;  /* 0x0000001400037c45 */ /* 0x002fe20008201000 */
[----:B------:R-:W-:Y:S01]  /*1600*/  UMOV UR32, 0x5 ;  /* 0x0000000500207882 */ /* 0x000fe20000000000 */
[----:B------:R-:W1:Y:S03]  /*1610*/  LDCU UR42, c[0x0][0xb24] ;  /* 0x00016480ff2a77ac */ /* 0x000e660008000800 */
[----:B--2---:R-:W-:Y:S01]  /*1620*/  FMUL R3, R3, UR5 ;  /* 0x0000000503037c20 */ /* 0x004fe20008400000 */
[----:B------:R-:W2:Y:S01]  /*1630*/  LDCU UR31, c[0x0][0xb30] ;  /* 0x00016600ff1f77ac */ /* 0x000ea20008000800 */
[----:B----4-:R-:W-:Y:S01]  /*1640*/  I2FP.F32.U32 R2, UR7 ;  /* 0x0000000700027c45 */ /* 0x010fe20008201000 */
[----:B------:R-:W-:-:S03]  /*1650*/  USHF.L.U32 UR45, UR20, 0x6, URZ ;  /* 0x00000006142d7899 */ /* 0x000fc600080006ff */
[----:B------:R-:W4:Y:S01]  /*1660*/  F2I.U32.TRUNC.NTZ R3, R3 ;  /* 0x0000000300037305 */ /* 0x000f22000020f000 */
[----:B------:R-:W-:Y:S01]  /*1670*/  USEL UR26, UR27, 0xffff, !UP0 ;  /* 0x0000ffff1b1a7887 */ /* 0x000fe2000c000000 */
[----:B---3--:R-:W-:Y:S01]  /*1680*/  FMUL R2, R2, UR4 ;  /* 0x0000000402027c20 */ /* 0x008fe20008400000 */
[----:B------:R-:W-:Y:S01]  /*1690*/  UISETP.GE.AND UP2, UPT, UR21, 0x1, UPT ;  /* 0x000000011500788c */ /* 0x000fe2000bf46270 */
[----:B------:R-:W-:-:S04]  /*16a0*/  UMOV UR24, UR7 ;  /* 0x0000000700187c82 */ /* 0x000fc80008000000 */
[----:B------:R-:W3:Y:S01]  /*16b0*/  F2I.U32.TRUNC.NTZ R2, R2 ;  /* 0x0000000200027305 */ /* 0x000ee2000020f000 */
[----:B----4-:R-:W-:Y:S02]  /*16c0*/  R2UR UR4, R3 ;  /* 0x00000000030472ca */ /* 0x010fe400000e0000 */
[----:B------:R-:W-:Y:S02]  /*16d0*/  PRMT R3, RZ, 0x7610, R3 ;  /* 0x00007610ff037816 */ /* 0x000fe40000000003 */
[----:B---3--:R-:W-:Y:S02]  /*16e0*/  R2UR UR6, R2 ;  /* 0x00000000020672ca */ /* 0x008fe400000e0000 */
[----:B------:R-:W-:-:S07]  /*16f0*/  PRMT R2, RZ, 0x7610, R2 ;  /* 0x00007610ff027816 */ /* 0x000fce0000000002 */
[----:B------:R-:W-:-:S04]  /*1700*/  UIADD3 UR5, UPT, UPT, -UR4, URZ, URZ ;  /* 0x000000ff04057290 */ /* 0x000fc8000fffe1ff */
[----:B------:R-:W-:Y:S02]  /*1710*/  UIMAD UR5, UR8, UR5, UR20 ;  /* 0x00000005080572a4 */ /* 0x000fe4000f8e0214 */
[----:B------:R-:W-:-:S04]  /*1720*/  UIADD3 UR4, UPT, UPT, -UR6, URZ, URZ ;  /* 0x000000ff06047290 */ /* 0x000fc8000fffe1ff */
[----:B------:R-:W-:Y:S01]  /*1730*/  IMAD.U32 R78, RZ, RZ, UR5 ;  /* 0x00000005ff4e7e24 */ /* 0x000fe2000f8e00ff */
[----:B------:R-:W-:Y:S01]  /*1740*/  UIMAD UR63, UR63, UR4, UR7 ;  /* 0x000000043f3f72a4 */ /* 0x000fe2000f8e0207 */
[----:B-12---:R-:W-:Y:S11]  /*1750*/  BRA.U UP4, `(.L_x_18) ;  /* 0x0000000104407547 */ /* 0x006ff6000b800000 */
[----:B------:R-:W-:-:S13]  /*1760*/  R2UR UR4, R78 ;  /* 0x000000004e0472ca */ /* 0x000fda00000e0000 */
[----:B------:R-:W-:Y:S02]  /*1770*/  UISETP.GT.U32.AND UP0, UPT, UR4, 0x1, UPT ;  /* 0x000000010400788c */ /* 0x000fe4000bf04070 */
[----:B------:R-:W-:Y:S02]  /*1780*/  ULOP3.LUT UR4, UR4, 0xfffffffe, URZ, 0xc0, !UPT ;  /* 0xfffffffe04047892 */ /* 0x000fe4000f8ec0ff */
[----:B------:R-:W-:Y:S02]  /*1790*/  UISETP.NE.AND UP1, UPT, UR63, URZ, UP0 ;  /* 0x000000ff3f00728c */ /* 0x000fe40008725270 */
[----:B------:R-:W-:Y:S02]  /*17a0*/  UISETP.NE.AND UP0, UPT, UR63, 0x1, UP0 ;  /* 0x000000013f00788c */ /* 0x000fe40008705270 */
[----:B------:R-:W-:Y:S02]  /*17b0*/  USEL UR7, URZ, 0x1, UP1 ;  /* 0x00000001ff077887 */ /* 0x000fe40008800000 */
[----:B------:R-:W-:-:S02]  /*17c0*/  USEL UR6, URZ, 0x4, UP0 ;  /* 0x00000004ff067887 */ /* 0x000fc40008000000 */
[----:B------:R-:W-:Y:S02]  /*17d0*/  USEL UR5, URZ, 0x2, UP1 ;  /* 0x00000002ff057887 */ /* 0x000fe40008800000 */
[----:B------:R-:W-:Y:S02]  /*17e0*/  ULEA UR4, UR63, UR4, 0x1 ;  /* 0x000000043f047291 */ /* 0x000fe4000f8e08ff */
[----:B------:R-:W-:Y:S02]  /*17f0*/  USEL UR8, URZ, 0x8, UP0 ;  /* 0x00000008ff087887 */ /* 0x000fe40008000000 */
[----:B------:R-:W-:-:S03]  /*1800*/  UIADD3 UR5, UPT, UPT, UR5, UR6, UR7 ;  /* 0x0000000605057290 */ /* 0x000fc6000fffe007 */
[----:B------:R-:W-:Y:S01]  /*1810*/  UMOV UR6, 0x3 ;  /* 0x0000000300067882 */ /* 0x000fe20000000000 */
[----:B------:R-:W-:Y:S02]  /*1820*/  UIADD3 UR5, UPT, UPT, UR5, UR8, URZ ;  /* 0x0000000805057290 */ /* 0x000fe4000fffe0ff */
[----:B------:R-:W-:-:S04]  /*1830*/  USHF.L.U32 UR4, UR6, UR4, URZ ;  /* 0x0000000406047299 */ /* 0x000fc800080006ff */
[----:B------:R-:W-:Y:S02]  /*1840*/  MOV R3, UR5 ;  /* 0x0000000500037c02 */ /* 0x000fe40008000f00 */
[----:B------:R-:W-:Y:S02]  /*1850*/  IMAD.U32 R2, RZ, RZ, UR4 ;  /* 0x00000004ff027e24 */ /* 0x000fe4000f8e00ff */
.L_x_18:
[----:B------:R-:W-:Y:S05]  /*1860*/  BRA.U !UP2, `(.L_x_19) ;  /* 0x000000010ad47547 */ /* 0x000fea000b800000 */
[----:B------:R-:W1:Y:S01]  /*1870*/  LDCU.128 UR12, c[0x0][0xb10] ;  /* 0x00016200ff0c77ac */ /* 0x000e620008000c00 */
[----:B------:R-:W2:Y:S01]  /*1880*/  LDCU UR6, c[0x0][0x370] ;  /* 0x00006e00ff0677ac */ /* 0x000ea20008000800 */
[----:B------:R-:W3:Y:S01]  /*1890*/  LDCU UR5, c[0x0][0x374] ;  /* 0x00006e80ff0577ac */ /* 0x000ee20008000800 */
[----:B------:R-:W4:Y:S01]  /*18a0*/  LDCU UR30, c[0x0][0xb0c] ;  /* 0x00016180ff1e77ac */ /* 0x000f220008000800 */
[----:B------:R-:W4:Y:S01]  /*18b0*/  LDCU UR4, c[0x0][0xb20] ;  /* 0x00016400ff0477ac */ /* 0x000f220008000800 */
[----:B------:R-:W4:Y:S01]  /*18c0*/  LDCU.64 UR8, c[0x0][0xb28] ;  /* 0x00016500ff0877ac */ /* 0x000f220008000a00 */
[----:B-1----:R-:W-:Y:S02]  /*18d0*/  UISETP.NE.AND UP0, UPT, UR14, 0x1, UPT ;  /* 0x000000010e00788c */ /* 0x002fe4000bf05270 */
[----:B---3--:R-:W-:Y:S02]  /*18e0*/  UIMAD.WIDE.U32 UR10, UR5, UR15, URZ ;  /* 0x0000000f050a72a5 */ /* 0x008fe4000f8e00ff */
[----:B--2---:R-:W-:-:S02]  /*18f0*/  UIMAD.WIDE.U32 UR18, UR6, UR12, URZ ;  /* 0x0000000c061272a5 */ /* 0x004fc4000f8e00ff */
[----:B----4-:R-:W-:Y:S02]  /*1900*/  UISETP.NE.AND UP1, UPT, UR30, 0x1, UPT ;  /* 0x000000011e00788c */ /* 0x010fe4000bf25270 */
[----:B------:R-:W-:Y:S01]  /*1910*/  UISETP.NE.AND UP2, UPT, UR21, 0x1, UPT ;  /* 0x000000011500788c */ /* 0x000fe2000bf45270 */
[----:B------:R-:W-:Y:S02]  /*1920*/  UMOV UR10, UR11 ;  /* 0x0000000b000a7c82 */ /* 0x000fe40008000000 */
[----:B------:R-:W-:Y:S01]  /*1930*/  UMOV UR18, UR19 ;  /* 0x0000001300127c82 */ /* 0x000fe20008000000 */
[----:B------:R-:W-:Y:S02]  /*1940*/  @UP0 USHF.R.U32.HI UR5, URZ, UR4, UR10 ;  /* 0x00000004ff050299 */ /* 0x000fe4000801160a */
[----:B------:R-:W-:Y:S02]  /*1950*/  UIMAD.WIDE.U32 UR22, UR24, UR15, URZ ;  /* 0x0000000f181672a5 */ /* 0x000fe4000f8e00ff */
[----:B------:R-:W-:-:S02]  /*1960*/  UIMAD.WIDE.U32 UR10, UR5, UR8, URZ ;  /* 0x00000008050a72a5 */ /* 0x000fc4000f8e00ff */
[----:B------:R-:W-:Y:S02]  /*1970*/  @UP1 USHF.R.U32.HI UR6, URZ, UR13, UR18 ;  /* 0x0000000dff061299 */ /* 0x000fe40008011612 */
[----:B------:R-:W-:Y:S02]  /*1980*/  UIMAD.WIDE.U32 UR16, UR20, UR12, URZ ;  /* 0x0000000c141072a5 */ /* 0x000fe4000f8e00ff */
[----:B------:R-:W-:Y:S01]  /*1990*/  UIMAD.WIDE.U32 UR18, UR6, UR8, URZ ;  /* 0x00000008061272a5 */ /* 0x000fe2000f8e00ff */
[----:B------:R-:W-:Y:S01]  /*19a0*/  UMOV UR22, UR23 ;  /* 0x0000001700167c82 */ /* 0x000fe20008000000 */
[----:B------:R-:W-:Y:S01]  /*19b0*/  UMOV UR10, UR11 ;  /* 0x0000000b000a7c82 */ /* 0x000fe20008000000 */
[----:B------:R-:W-:Y:S02]  /*19c0*/  USHF.R.U32.HI UR22, URZ, UR4, UR22 ;  /* 0x00000004ff167299 */ /* 0x000fe40008011616 */
[----:B------:R-:W-:Y:S02]  /*19d0*/  @UP2 USHF.R.U32.HI UR5, URZ, UR9, UR10 ;  /* 0x00000009ff052299 */ /* 0x000fe4000801160a */
[----:B------:R-:W-:Y:S01]  /*19e0*/  UMOV UR7, UR19 ;  /* 0x0000001300077c82 */ /* 0x000fe20008000000 */
[----:B------:R-:W-:Y:S01]  /*19f0*/  UMOV UR16, UR17 ;  /* 0x0000001100107c82 */ /* 0x000fe20008000000 */
[----:B------:R-:W-:-:S02]  /*1a00*/  @UP2 USHF.R.U32.HI UR6, URZ, UR9, UR7 ;  /* 0x00000009ff062299 */ /* 0x000fc40008011607 */
[----:B------:R-:W-:Y:S02]  /*1a10*/  USHF.R.U32.HI UR13, URZ, UR13, UR16 ;  /* 0x0000000dff0d7299 */ /* 0x000fe40008011610 */
[----:B------:R-:W-:Y:S02]  /*1a20*/  USEL UR4, UR24, UR22, !UP0 ;  /* 0x0000001618047287 */ /* 0x000fe4000c000000 */
[----:B------:R-:W-:Y:S02]  /*1a30*/  UIMAD UR7, UR5, UR21, URZ ;  /* 0x00000015050772a4 */ /* 0x000fe4000f8e02ff */
[----:B------:R-:W-:Y:S02]  /*1a40*/  USEL UR5, UR20, UR13, !UP1 ;  /* 0x0000000d14057287 */ /* 0x000fe4000c800000 */
[----:B------:R-:W-:Y:S02]  /*1a50*/  UIMAD UR12, UR6, UR21, URZ ;  /* 0x00000015060c72a4 */ /* 0x000fe4000f8e02ff */
[----:B------:R-:W-:-:S02]  /*1a60*/  UISETP.GE.AND UP0, UPT, UR4, UR7, UPT ;  /* 0x000000070400728c */ /* 0x000fc4000bf06270 */
[----:B------:R-:W-:Y:S02]  /*1a70*/  UIMAD.WIDE.U32 UR10, UR4, UR8, URZ ;  /* 0x00000008040a72a5 */ /* 0x000fe4000f8e00ff */
[----:B------:R-:W-:Y:S02]  /*1a80*/  UISETP.GE.OR UP0, UPT, UR5, UR12, UP0 ;  /* 0x0000000c0500728c */ /* 0x000fe40008706670 */
[----:B------:R-:W-:Y:S02]  /*1a90*/  UIMAD.WIDE.U32 UR12, UR5, UR8, URZ ;  /* 0x00000008050c72a5 */ /* 0x000fe4000f8e00ff */
[----:B------:R-:W-:Y:S01]  /*1aa0*/  UIADD3 UR10, UPT, UPT, -UR4, URZ, URZ ;  /* 0x000000ff040a7290 */ /* 0x000fe2000fffe1ff */
[----:B------:R-:W-:Y:S01]  /*1ab0*/  UMOV UR8, UR11 ;  /* 0x0000000b00087c82 */ /* 0x000fe20008000000 */
[----:B------:R-:W-:Y:S02]  /*1ac0*/  UIADD3 UR11, UPT, UPT, -UR5, URZ, URZ ;  /* 0x000000ff050b7290 */ /* 0x000fe4000fffe1ff */
[----:B------:R-:W-:-:S03]  /*1ad0*/  USHF.R.U32.HI UR8, URZ, UR9, UR8 ;  /* 0x00000009ff087299 */ /* 0x000fc60008011608 */
[----:B------:R-:W-:Y:S01]  /*1ae0*/  @!UP0 UMOV UR7, UR13 ;  /* 0x0000000d00078c82 */ /* 0x000fe20008000000 */
[----:B------:R-:W-:Y:S02]  /*1af0*/  UIMAD UR24, UR14, UR10, UR24 ;  /* 0x0000000a0e1872a4 */ /* 0x000fe4000f8e0218 */
[----:B------:R-:W-:Y:S02]  /*1b00*/  USEL UR8, UR4, UR8, !UP2 ;  /* 0x0000000804087287 */ /* 0x000fe4000d000000 */
[----:B------:R-:W-:Y:S02]  /*1b10*/  @!UP0 USHF.R.U32.HI UR7, URZ, UR9, UR7 ;  /* 0x00000009ff078299 */ /* 0x000fe40008011607 */
[----:B------:R-:W-:Y:S02]  /*1b20*/  UIADD3 UR9, UPT, UPT, -UR8, URZ, URZ ;  /* 0x000000ff08097290 */ /* 0x000fe4000fffe1ff */
[----:B------:R-:W-:Y:S02]  /*1b30*/  @!UP0 USEL UR7, UR5, UR7, !UP2 ;  /* 0x0000000705078287 */ /* 0x000fe4000d000000 */
[----:B------:R-:W-:-:S02]  /*1b40*/  UIMAD UR9, UR21, UR9, UR4 ;  /* 0x00000009150972a4 */ /* 0x000fc4000f8e0204 */
[----:B------:R-:W-:Y:S02]  /*1b50*/  @!UP0 UIADD3 UR8, UPT, UPT, UR8, -UR7, URZ ;  /* 0x8000000708088290 */ /* 0x000fe4000fffe0ff */
[----:B------:R-:W-:Y:S02]  /*1b60*/  @!UP0 UIMAD UR6, UR9, UR6, UR7 ;  /* 0x00000006090682a4 */ /* 0x000fe4000f8e0207 */
[----:B------:R-:W-:Y:S02]  /*1b70*/  @!UP0 UIMAD UR4, UR8, UR21, UR5 ;  /* 0x00000015080482a4 */ /* 0x000fe4000f8e0205 */
[----:B------:R-:W-:Y:S02]  /*1b80*/  UIMAD UR20, UR30, UR11, UR20 ;  /* 0x0000000b1e1472a4 */ /* 0x000fe4000f8e0214 */
[----:B------:R-:W-:Y:S01]  /*1b90*/  UIMAD UR24, UR4, UR14, UR24 ;  /* 0x0000000e041872a4 */ /* 0x000fe2000f8e0218 */
[----:B------:R-:W-:Y:S02]  /*1ba0*/  @!UP0 UMOV UR5, UR6 ;  /* 0x0000000600058c82 */ /* 0x000fe40008000000 */
[----:B------:R-:W-:-:S12]  /*1bb0*/  UIMAD UR20, UR5, UR30, UR20 ;  /* 0x0000001e051472a4 */ /* 0x000fd8000f8e0214 */
.L_x_19:
[----:B------:R-:W-:Y:S02]  /*1bc0*/  UISETP.NE.AND UP1, UPT, UR31, 0x1, UPT ;  /* 0x000000011f00788c */ /* 0x000fe4000bf25270 */
[----:B------:R-:W-:Y:S02]  /*1bd0*/  ULOP3.LUT UR21, UR26, 0xffff, URZ, 0xc0, !UPT ;  /* 0x0000ffff1a157892 */ /* 0x000fe4000f8ec0ff */
[----:B------:R-:W-:Y:S02]  /*1be0*/  UISETP.NE.AND UP0, UPT, UR25, 0x2, UPT ;  /* 0x000000021900788c */ /* 0x000fe4000bf05270 */
[----:B------:R-:W-:Y:S02]  /*1bf0*/  ULOP3.LUT UR22, UR29, 0x400, URZ, 0xc0, !UPT ;  /* 0x000004001d167892 */ /* 0x000fe4000f8ec0ff */
[----:B------:R-:W-:Y:S02]  /*1c00*/  ULOP3.LUT UR45, UR45, 0x40, URZ, 0xc0, !UPT ;  /* 0x000000402d2d7892 */ /* 0x000fe4000f8ec0ff */
[----:B------:R-:W-:Y:S01]  /*1c10*/  USHF.L.U32 UR21, UR32, UR21, URZ ;  /* 0x0000001520157299 */ /* 0x000fe200080006ff */
[----:B------:R-:W-:Y:S11]  /*1c20*/  BRA.U UP1, `(.L_x_20) ;  /* 0x0000000101447547 */ /* 0x000ff6000b800000 */
[----:B------:R-:W1:Y:S01]  /*1c30*/  LDCU.128 UR8, c[0x0][0xb10] ;  /* 0x00016200ff0877ac */ /* 0x000e620008000c00 */
[----:B------:R-:W2:Y:S01]  /*1c40*/  LDCU UR12, c[0x0][0xb0c] ;  /* 0x00016180ff0c77ac */ /* 0x000ea20008000800 */
[----:B------:R-:W3:Y:S01]  /*1c50*/  LDCU UR13, c[0x0][0xb20] ;  /* 0x00016400ff0d77ac */ /* 0x000ee20008000800 */
[----:B-1----:R-:W-:Y:S02]  /*1c60*/  UIMAD.WIDE.U32 UR6, UR20, UR8, URZ ;  /* 0x00000008140672a5 */ /* 0x002fe4000f8e00ff */
[----:B------:R-:W-:Y:S02]  /*1c70*/  UIMAD.WIDE.U32 UR4, UR24, UR11, URZ ;  /* 0x0000000b180472a5 */ /* 0x000fe4000f8e00ff */
[----:B--2---:R-:W-:Y:S02]  /*1c80*/  UISETP.NE.AND UP2, UPT, UR12, 0x1, UPT ;  /* 0x000000010c00788c */ /* 0x004fe4000bf45270 */
[----:B------:R-:W-:Y:S01]  /*1c90*/  UISETP.NE.AND UP1, UPT, UR10, 0x1, UPT ;  /* 0x000000010a00788c */ /* 0x000fe2000bf25270 */
[----:B------:R-:W-:-:S02]  /*1ca0*/  UMOV UR6, UR7 ;  /* 0x0000000700067c82 */ /* 0x000fc40008000000 */
[----:B------:R-:W-:Y:S01]  /*1cb0*/  UMOV UR4, UR5 ;  /* 0x0000000500047c82 */ /* 0x000fe20008000000 */
[----:B------:R-:W-:Y:S02]  /*1cc0*/  USHF.R.U32.HI UR6, URZ, UR9, UR6 ;  /* 0x00000009ff067299 */ /* 0x000fe40008011606 */
[----:B---3--:R-:W-:Y:S02]  /*1cd0*/  USHF.R.U32.HI UR4, URZ, UR13, UR4 ;  /* 0x0000000dff047299 */ /* 0x008fe40008011604 */
[----:B------:R-:W-:Y:S02]  /*1ce0*/  USEL UR5, UR20, UR6, !UP2 ;  /* 0x0000000614057287 */ /* 0x000fe4000d000000 */
[----:B------:R-:W-:-:S04]  /*1cf0*/  USEL UR4, UR24, UR4, !UP1 ;  /* 0x0000000418047287 */ /* 0x000fc8000c800000 */
[----:B------:R-:W-:Y:S02]  /*1d00*/  UIADD3 UR6, UPT, UPT, UR5, -UR4, URZ ;  /* 0x8000000405067290 */ /* 0x000fe4000fffe0ff */
[----:B------:R-:W-:Y:S02]  /*1d10*/  UIADD3 UR4, UPT, UPT, -UR5, UR4, URZ ;  /* 0x0000000405047290 */ /* 0x000fe4000fffe1ff */
[----:B------:R-:W-:Y:S02]  /*1d20*/  UIMAD UR24, UR6, UR10, UR24 ;  /* 0x0000000a061872a4 */ /* 0x000fe4000f8e0218 */
[----:B------:R-:W-:-:S12]  /*1d30*/  UIMAD UR20, UR4, UR12, UR20 ;  /* 0x0000000c041472a4 */ /* 0x000fd8000f8e0214 */
.L_x_20:
[----:B------:R-:W-:Y:S05]  /*1d40*/  BRA.U !UP5, `(.L_x_21) ;  /* 0x000000010d0c7547 */ /* 0x000fea000b800000 */
[----:B------:R-:W-:Y:S01]  /*1d50*/  UCGABAR_WAIT ;  /* 0x0000000000007dc7 */ /* 0x000fe20008000000 */
[----:B------:R-:W-:Y:S01]  /*1d60*/  CCTL.IVALL ;  /* 0x00000000ff00798f */ /* 0x000fe20002000000 */
[----:B------:R-:W-:Y:S05]  /*1d70*/  BRA `(.L_x_22) ;  /* 0x0000000000047947 */ /* 0x000fea0003800000 */
.L_x_21:
[----:B------:R-:W-:Y:S06]  /*1d80*/  BAR.SYNC.DEFER_BLOCKING 0x0 ;  /* 0x0000000000007b1d */ /* 0x000fec0000010000 */
.L_x_22:
[----:B------:R-:W-:Y:S05]  /*1d90*/  BRA.U UP0, `(.L_x_23) ;  /* 0x0000002d009c7547 */ /* 0x000fea000b800000 */
[----:B------:R-:W1:Y:S01]  /*1da0*/  LDCU UR6, c[0x0][0x38c] ;  /* 0x00007180ff0677ac */ /* 0x000e620008000800 */
[----:B------:R-:W-:Y:S01]  /*1db0*/  PLOP3.LUT P1, PT, PT, PT, UP3, 0x80, 0x8 ;  /* 0x000000000008781c */ /* 0x000fe20003f2f038 */
[----:B------:R-:W-:Y:S01]  /*1dc0*/  IMAD.MOV.U32 R12, RZ, RZ, 0x1 ;  /* 0x00000001ff0c7424 */ /* 0x000fe200078e00ff */
[----:B------:R-:W-:Y:S02]  /*1dd0*/  ISETP.NE.AND P2, PT, R0, RZ, P3 ;  /* 0x000000ff0000720c */ /* 0x000fe40001f45270 */
[----:B------:R-:W-:Y:S02]  /*1de0*/  CS2R R10, SRZ ;  /* 0x00000000000a7805 */ /* 0x000fe4000001ff00 */
[----:B------:R-:W-:Y:S01]  /*1df0*/  PLOP3.LUT P1, PT, P1, PT, PT, 0x8, 0x80 ;  /* 0x000000000080781c */ /* 0x000fe20000f2e170 */
[----:B------:R-:W-:Y:S01]  /*1e00*/  IMAD.MOV.U32 R9, RZ, RZ, RZ ;  /* 0x000000ffff097224 */ /* 0x000fe200078e00ff */
[----:B------:R-:W2:Y:S01]  /*1e10*/  LDCU UR38, c[0x0][0x370] ;  /* 0x00006e00ff2677ac */ /* 0x000ea20008000800 */
[----:B------:R-:W-:Y:S01]  /*1e20*/  IMAD.MOV.U32 R8, RZ, RZ, 0x1 ;  /* 0x00000001ff087424 */ /* 0x000fe200078e00ff */
[----:B------:R-:W3:Y:S01]  /*1e30*/  LDCU.64 UR26, c[0x0][0x348] ;  /* 0x00006900ff1a77ac */ /* 0x000ee20008000a00 */
[----:B------:R-:W-:Y:S01]  /*1e40*/  ULEA.HI UR43, UR22, UR45, URZ, 0x1b ;  /* 0x0000002d162b7291 */ /* 0x000fe2000f8fd8ff */
[----:B------:R-:W4:Y:S01]  /*1e50*/  LDCU UR37, c[0x0][0x374] ;  /* 0x00006e80ff2577ac */ /* 0x000f220008000800 */
[----:B-1----:R-:W-:-:S02]  /*1e60*/  UIADD3 UR5, UPT, UPT, UR6, 0x1f, URZ ;  /* 0x0000001f06057890 */ /* 0x002fc4000fffe0ff */
[----:B------:R-:W-:Y:S02]  /*1e70*/  UIADD3 UR47, UPT, UPT, UR6, 0x3e, URZ ;  /* 0x0000003e062f7890 */ /* 0x000fe4000fffe0ff */
[----:B------:R-:W-:Y:S01]  /*1e80*/  USHF.R.S32.HI UR4, URZ, 0x1f, UR5 ;  /* 0x0000001fff047899 */ /* 0x000fe20008011405 */
[----:B------:R-:W-:-:S03]  /*1e90*/  UMOV UR7, URZ ;  /* 0x000000ff00077c82 */ /* 0x000fc60008000000 */
[----:B------:R-:W-:Y:S02]  /*1ea0*/  ULEA.HI UR4, UR4, UR5, URZ, 0x5 ;  /* 0x0000000504047291 */ /* 0x000fe4000f8f28ff */
[----:B------:R-:W-:Y:S02]  /*1eb0*/  UIADD3 UR5, UPT, UPT, UR6, -0x1, URZ ;  /* 0xffffffff06057890 */ /* 0x000fe4000fffe0ff */
[----:B------:R-:W-:Y:S02]  /*1ec0*/  USHF.R.S32.HI UR40, URZ, 0x5, UR4 ;  /* 0x00000005ff287899 */ /* 0x000fe40008011404 */
[----:B------:R-:W-:Y:S02]  /*1ed0*/  UISETP.GE.U32.AND UP1, UPT, UR5, -0x3f, UPT ;  /* 0xffffffc10500788c */ /* 0x000fe4000bf26070 */
[----:B------:R-:W-:-:S04]  /*1ee0*/  UISETP.LT.U32.AND UP0, UPT, UR40, 0x34, UPT ;  /* 0x000000342800788c */ /* 0x000fc8000bf01070 */
[----:B------:R-:W-:Y:S02]  /*1ef0*/  USEL UR39, UR40, 0x34, UP0 ;  /* 0x0000003428277887 */ /* 0x000fe40008000000 */
[----:B------:R-:W-:Y:S02]  /*1f00*/  UISETP.NE.AND UP0, UPT, UR25, URZ, UPT ;  /* 0x000000ff1900728c */ /* 0x000fe4000bf05270 */
[----:B------:R-:W-:Y:S02]  /*1f10*/  UIADD3 UR4, UPT, UPT, UR39, -0x1, URZ ;  /* 0xffffffff27047890 */ /* 0x000fe4000fffe0ff */
[----:B------:R-:W-:Y:S02]  /*1f20*/  @UP1 UIADD3 UR4, UPT, UPT, UR39, URZ, URZ ;  /* 0x000000ff27041290 */ /* 0x000fe4000fffe0ff */
[----:B------:R-:W-:Y:S02]  /*1f30*/  USEL UR23, UR41, 0x2, UP0 ;  /* 0x0000000229177887 */ /* 0x000fe40008000000 */
[----:B------:R-:W-:-:S02]  /*1f40*/  UIADD3 UR44, UPT, UPT, UR40, -UR39, URZ ;  /* 0x80000027282c7290 */ /* 0x000fc4000fffe0ff */
[----:B------:R-:W-:Y:S02]  /*1f50*/  UIADD3 UR25, UPT, UPT, UR4, 0x1, URZ ;  /* 0x0000000104197890 */ /* 0x000fe4000fffe0ff */
[----:B--234-:R-:W-:-:S12]  /*1f60*/  UIADD3 UR41, UPT, UPT, -UR4, URZ, URZ ;  /* 0x000000ff04297290 */ /* 0x01cfd8000fffe1ff */
.L_x_43:
[----:B------:R-:W-:Y:S01]  /*1f70*/  UISETP.NE.AND UP0, UPT, UR46, URZ, UPT ;  /* 0x000000ff2e00728c */ /* 0x000fe2000bf05270 */
[----:B------:R-:W1:Y:S08]  /*1f80*/  S2UR UR46, SR_CgaCtaId ;  /* 0x00000000002e79c3 */ /* 0x000e700000008800 */
[----:B------:R-:W-:Y:S05]  /*1f90*/  BRA.U UP0, `(.L_x_24) ;  /* 0x0000000100347547 */ /* 0x000fea000b800000 */
[----:B------:R-:W2:Y:S01]  /*1fa0*/  S2R R0, SR_CgaCtaId ;  /* 0x0000000000007919 */ /* 0x000ea20000008800 */
[----:B------:R-:W-:-:S04]  /*1fb0*/  MOV R2, 0x400 ;  /* 0x0000040000027802 */ /* 0x000fc80000000f00 */
[----:B--2---:R-:W-:Y:S02]  /*1fc0*/  LEA R0, R0, R2, 0x18 ;  /* 0x0000000200007211 */ /* 0x004fe400078ec0ff */
[----:B------:R-:W-:-:S03]  /*1fd0*/  SHF.L.U32 R2, R8, 0x1f, RZ ;  /* 0x0000001f08027819 */ /* 0x000fc600000006ff */
[----:B------:R-:W-:-:S04]  /*1fe0*/  IMAD R0, R9, 0x8, R0 ;  /* 0x0000000809007824 */ /* 0x000fc800078e0200 */
[----:B------:R-:W2:Y:S02]  /*1ff0*/  SYNCS.PHASECHK.TRANS64.TRYWAIT P0, [R0+URZ+0x3e0], R2 ;  /* 0x0003e002000075a7 */ /* 0x000ea400080011ff */
[----:B--2---:R-:W-:Y:S05]  /*2000*/  @!P0 BRA `(.L_x_25) ;  /* 0x0000007c00e08947 */ /* 0x004fea0003800000 */
.L_x_172:
[----:B------:R-:W-:Y:S01]  /*2010*/  VIADD R9, R9, 0x1 ;  /* 0x0000000109097836 */ /* 0x000fe20000000000 */
[----:B------:R2:W-:Y:S04]  /*2020*/  SYNCS.ARRIVE.TRANS64.A1T0 RZ, [R0+URZ+0x3d0], RZ ;  /* 0x0003d0ff00ff79a7 */ /* 0x0005e800081000ff */
[----:B------:R-:W-:-:S04]  /*2030*/  ISETP.NE.AND P0, PT, R9, 0x2, PT ;  /* 0x000000020900780c */ /* 0x000fc80003f05270 */
[----:B------:R-:W-:Y:S02]  /*2040*/  SEL R9, R9, RZ, P0 ;  /* 0x000000ff09097207 */ /* 0x000fe40000000000 */
[----:B--2---:R-:W-:-:S04]  /*2050*/  SEL R0, RZ, 0x1, P0 ;  /* 0x00000001ff007807 */ /* 0x004fc80000000000 */
[----:B------:R-:W-:-:S07]  /*2060*/  LOP3.LUT R8, R8, R0, RZ, 0x3c, !PT ;  /* 0x0000000008087212 */ /* 0x000fce00078e3cff */
.L_x_24:
[----:B------:R-:W-:Y:S01]  /*2070*/  UMOV UR6, 0x400 ;  /* 0x0000040000067882 */ /* 0x000fe20000000000 */
[----:B------:R-:W-:Y:S01]  /*2080*/  SHF.L.U32 R0, R12, 0x1f, RZ ;  /* 0x0000001f0c007819 */ /* 0x000fe200000006ff */
[----:B-1----:R-:W-:Y:S02]  /*2090*/  ULEA UR6, UR46, UR6, 0x18 ;  /* 0x000000062e067291 */ /* 0x002fe4000f8ec0ff */
[----:B------:R-:W-:Y:S02]  /*20a0*/  UISETP.GE.U32.AND UP0, UPT, UR47, 0x3f, UPT ;  /* 0x0000003f2f00788c */ /* 0x000fe4000bf06070 */
[----:B------:R-:W-:Y:S02]  /*20b0*/  ULEA UR4, UR7, UR6, 0x3 ;  /* 0x0000000607047291 */ /* 0x000fe4000f8e18ff */
[----:B------:R-:W-:Y:S01]  /*20c0*/  ULEA UR11, UR24, UR45, 0x7 ;  /* 0x0000002d180b7291 */ /* 0x000fe2000f8e38ff */
[----:B------:R-:W-:-:S06]  /*20d0*/  UMOV UR13, URZ ;  /* 0x000000ff000d7c82 */ /* 0x000fcc0008000000 */
[----:B------:R1:W2:Y:S01]  /*20e0*/  SYNCS.PHASECHK.TRANS64.TRYWAIT P0, [UR4+0x1a0], R0 ;  /* 0x0001a000ff0075a7 */ /* 0x0002a20008001104 */
[----:B------:R-:W-:-:S04]  /*20f0*/  ULEA.HI UR4, UR20, UR20, URZ, 0x1 ;  /* 0x0000001414047291 */ /* 0x000fc8000f8f08ff */
[----:B------:R-:W-:-:S04]  /*2100*/  USHF.L.U32 UR4, UR4, 0x6, URZ ;  /* 0x0000000604047899 */ /* 0x000fc800080006ff */
[----:B------:R-:W-:-:S04]  /*2110*/  ULOP3.LUT UR35, UR4, 0xffffff80, URZ, 0xc0, !UPT ;  /* 0xffffff8004237892 */ /* 0x000fc8000f8ec0ff */
[----:B------:R-:W-:Y:S01]  /*2120*/  UIADD3 UR35, UPT, UPT, UR43, UR35, URZ ;  /* 0x000000232b237290 */ /* 0x000fe2000fffe0ff */
[----:B------:R-:W-:Y:S11]  /*2130*/  BRA.U !UP0, `(.L_x_26) ;  /* 0x0000000108c47547 */ /* 0x000ff6000b800000 */
[----:B------:R-:W-:Y:S01]  /*2140*/  UMOV UR16, UR41 ;  /* 0x0000002900107c82 */ /* 0x000fe20008000000 */
[----:B------:R-:W-:Y:S01]  /*2150*/  UMOV UR4, UR7 ;  /* 0x0000000700047c82 */ /* 0x000fe20008000000 */
[----:B------:R-:W-:-:S05]  /*2160*/  UMOV UR34, URZ ;  /* 0x000000ff00227c82 */ /* 0x000fca0008000000 */
.L_x_32:
[----:B------:R-:W-:Y:S01]  /*2170*/  ULEA UR33, UR4, UR6, 0x3 ;  /* 0x0000000604217291 */ /* 0x000fe2000f8e18ff */
[----:B------:R-:W-:Y:S01]  /*2180*/  @P3 MOV R2, 0x2000 ;  /* 0x0000200000023802 */ /* 0x000fe20000000f00 */
[----:B--234-:R-:W-:Y:S10]  /*2190*/  @P0 BRA `(.L_x_27) ;  /* 0x00000000000c0947 */ /* 0x01cff40003800000 */
[----:B------:R-:W-:-:S04]  /*21a0*/  SHF.L.U32 R3, R12, 0x1f, RZ ;  /* 0x0000001f0c037819 */ /* 0x000fc800000006ff */
[----:B------:R-:W2:Y:S02]  /*21b0*/  SYNCS.PHASECHK.TRANS64.TRYWAIT P0, [UR33+0x1a0], R3 ;  /* 0x0001a003ff0075a7 */ /* 0x000ea40008001121 */
[----:B--2---:R-:W-:Y:S05]  /*21c0*/  @!P0 BRA `(.L_x_28) ;  /* 0x0000007c00848947 */ /* 0x004fea0003800000 */
.L_x_27:
[----:B------:R2:W-:Y:S01]  /*21d0*/  @P3 SYNCS.ARRIVE.TRANS64 RZ, [UR33], R2 ;  /* 0x00000002ffff39a7 */ /* 0x0005e20008000021 */
[----:B------:R-:W-:Y:S02]  /*21e0*/  ULOP3.LUT UR5, UR23, 0x2, URZ, 0xfc, !UPT ;  /* 0x0000000217057892 */ /* 0x000fe4000f8efcff */
[----:B------:R-:W-:Y:S02]  /*21f0*/  UIADD3 UR16, UPT, UPT, UR16, 0x1, URZ ;  /* 0x0000000110107890 */ /* 0x000fe4000fffe0ff */
[----:B------:R-:W-:Y:S02]  /*2200*/  UISETP.NE.AND UP0, UPT, UR5, 0x2, UPT ;  /* 0x000000020500788c */ /* 0x000fe4000bf05270 */
[----:B------:R-:W-:-:S07]  /*2210*/  UISETP.NE.AND UP2, UPT, UR16, 0x1, UPT ;  /* 0x000000011000788c */ /* 0x000fce000bf45270 */
[----:B------:R-:W-:Y:S05]  /*2220*/  BRA.U UP0, `(.L_x_29) ;  /* 0x0000000100047547 */ /* 0x000fea000b800000 */
[----:B------:R-:W-:Y:S05]  /*2230*/  BPT.TRAP 0x1 ;  /* 0x000000040000795c */ /* 0x000fea0000300000 */
.L_x_29:
[----:B------:R-:W-:Y:S04]  /*2240*/  BSSY.RECONVERGENT B0, `(.L_x_30) ;  /* 0x0000003000007945 */ /* 0x000fe80003800200 */
[----:B------:R-:W-:Y:S05]  /*2250*/  @!P2 BRA `(.L_x_31) ;  /* 0x000000000004a947 */ /* 0x000fea0003800000 */
[----:B------:R-:W-:Y:S05]  /*2260*/  BPT.TRAP 0x1 ;  /* 0x000000040000795c */ /* 0x000fea0000300000 */
.L_x_31:
[----:B------:R-:W-:Y:S05]  /*2270*/  BSYNC.RECONVERGENT B0 ;  /* 0x0000000000007941 */ /* 0x000fea0003800200 */
.L_x_30:
[----:B------:R-:W-:Y:S02]  /*2280*/  UIADD3 UR5, UPT, UPT, UR4, 0x1, URZ ;  /* 0x0000000104057890 */ /* 0x000fe4000fffe0ff */
[----:B------:R-:W-:Y:S02]  /*2290*/  UIADD3 UR14, UP1, UPT, UR26, 0x80, URZ ;  /* 0x000000801a0e7890 */ /* 0x000fe4000ff3e0ff */
[----:B------:R-:W-:Y:S02]  /*22a0*/  UISETP.NE.AND UP0, UPT, UR5, 0x34, UPT ;  /* 0x000000340500788c */ /* 0x000fe4000bf05270 */
[----:B------:R-:W-:Y:S02]  /*22b0*/  ULOP3.LUT UR33, UR33, 0xfefffff8, URZ, 0xc0, !UPT ;  /* 0xfefffff821217892 */ /* 0x000fe4000f8ec0ff */
[----:B------:R-:W-:Y:S02]  /*22c0*/  USEL UR8, URZ, 0x1, UP0 ;  /* 0x00000001ff087887 */ /* 0x000fe40008000000 */
[----:B------:R-:W-:-:S02]  /*22d0*/  USEL UR7, UR5, URZ, UP0 ;  /* 0x000000ff05077287 */ /* 0x000fc40008000000 */
[----:B------:R-:W-:Y:S02]  /*22e0*/  UIADD3.X UR15, UPT, UPT, URZ, UR27, URZ, UP1, !UPT ;  /* 0x0000001bff0f7290 */ /* 0x000fe40008ffe4ff */
[----:B------:R-:W-:Y:S01]  /*22f0*/  ULEA UR5, UR7, UR6, 0x3 ;  /* 0x0000000607057291 */ /* 0x000fe2000f8e18ff */
[----:B------:R-:W-:Y:S01]  /*2300*/  LOP3.LUT R12, R12, UR8, RZ, 0x3c, !PT ;  /* 0x000000080c0c7c12 */ /* 0x000fe2000f8e3cff */
[----:B------:R-:W-:Y:S02]  /*2310*/  USHF.L.U32 UR8, UR4, 0xb, URZ ;  /* 0x0000000b04087899 */ /* 0x000fe400080006ff */
[----:B------:R-:W-:Y:S01]  /*2320*/  UIADD3 UR4, UP0, UPT, UR26, 0x180, URZ ;  /* 0x000001801a047890 */ /* 0x000fe2000ff1e0ff */
[----:B-1----:R-:W-:Y:S01]  /*2330*/  SHF.L.U32 R0, R12, 0x1f, RZ ;  /* 0x0000001f0c007819 */ /* 0x002fe200000006ff */
[----:B------:R-:W-:Y:S02]  /*2340*/  ULOP3.LUT UR32, UR8, UR22, URZ, 0xfc, !UPT ;  /* 0x0000001608207292 */ /* 0x000fe4000f8efcff */
[----:B------:R-:W-:Y:S01]  /*2350*/  UPRMT UR13, URZ, 0x5410, UR21 ;  /* 0x00005410ff0d7896 */ /* 0x000fe20008000015 */
[----:B------:R3:W4:Y:S01]  /*2360*/  SYNCS.PHASECHK.TRANS64.TRYWAIT P0, [UR5+0x1a0], R0 ;  /* 0x0001a000ff0075a7 */ /* 0x0007220008001105 */
[----:B------:R-:W-:-:S02]  /*2370*/  UIADD3 UR32, UPT, UPT, UR6, 0x4600, UR32 ;  /* 0x0000460006207890 */ /* 0x000fc4000fffe020 */
[----:B------:R-:W-:Y:S02]  /*2380*/  UIADD3 UR8, UPT, UPT, UR6, 0x1e600, UR8 ;  /* 0x0001e60006087890 */ /* 0x000fe4000fffe008 */
[----:B------:R-:W-:Y:S01]  /*2390*/  UIADD3.X UR5, UPT, UPT, URZ, UR27, URZ, UP0, !UPT ;  /* 0x0000001bff057290 */ /* 0x000fe200087fe4ff */
[----:B------:R-:W-:Y:S01]  /*23a0*/  UMOV UR18, 0x0 ;  /* 0x0000000000127882 */ /* 0x000fe20000000000 */
[----:B------:R-:W-:Y:S01]  /*23b0*/  UMOV UR19, 0x10000000 ;  /* 0x1000000000137882 */ /* 0x000fe20000000000 */
[----:B------:R-:W-:Y:S01]  /*23c0*/  UMOV UR10, UR34 ;  /* 0x00000022000a7c82 */ /* 0x000fe20008000000 */
[----:B------:R-:W-:Y:S01]  /*23d0*/  UMOV UR12, UR36 ;  /* 0x00000024000c7c82 */ /* 0x000fe20008000000 */
[----:B------:R-:W-:Y:S01]  /*23e0*/  UMOV UR9, UR33 ;  /* 0x0000002100097c82 */ /* 0x000fe20008000000 */
[----:B------:R1:W-:Y:S03]  /*23f0*/  UTMALDG.3D.MULTICAST.2CTA [UR32], [UR14], UR13, desc[UR18] ;  /* 0x000012200e0073b4 */ /* 0x0003e6000821180d */
[----:B------:R2:W-:Y:S01]  /*2400*/  UTMALDG.3D.2CTA [UR8], [UR4], desc[UR18] ;  /* 0x00001208040075b4 */ /* 0x0005e20008211000 */
[----:B-1----:R-:W-:Y:S01]  /*2410*/  UIADD3 UR34, UPT, UPT, UR34, 0x20, URZ ;  /* 0x0000002022227890 */ /* 0x002fe2000fffe0ff */
[----:B------:R-:W-:Y:S01]  /*2420*/  UMOV UR13, UR25 ;  /* 0x00000019000d7c82 */ /* 0x000fe20008000000 */
[----:B--2---:R-:W-:Y:S01]  /*2430*/  UMOV UR4, UR7 ;  /* 0x0000000700047c82 */ /* 0x004fe20008000000 */
[----:B------:R-:W-:Y:S09]  /*2440*/  BRA.U UP2, `(.L_x_32) ;  /* 0xfffffffd02487547 */ /* 0x000ff2000b83ffff */
.L_x_26:
[----:B------:R-:W-:Y:S01]  /*2450*/  ULEA UR4, UR7, UR6, 0x3 ;  /* 0x0000000607047291 */ /* 0x000fe2000f8e18ff */
[----:B-1-3--:R-:W-:Y:S01]  /*2460*/  SHF.L.U32 R0, R12, 0x1f, RZ ;  /* 0x0000001f0c007819 */ /* 0x00afe200000006ff */
[----:B------:R-:W-:Y:S01]  /*2470*/  @!P1 SYNCS.ARRIVE.TRANS64.A1T0 RZ, [UR6+0x368], RZ ;  /* 0x000368ffffff99a7 */ /* 0x000fe20008100006 */
[----:B------:R-:W-:-:S06]  /*2480*/  UISETP.GT.AND UP0, UPT, UR40, UR39, UPT ;  /* 0x000000272800728c */ /* 0x000fcc000bf04270 */
[----:B--2-4-:R1:W2:Y:S03]  /*2490*/  SYNCS.PHASECHK.TRANS64.TRYWAIT P0, [UR4+0x1a0], R0 ;  /* 0x0001a000ff0075a7 */ /* 0x0142a60008001104 */
[----:B------:R-:W-:Y:S05]  /*24a0*/  BRA.U !UP0, `(.L_x_33) ;  /* 0x0000000108c47547 */ /* 0x000fea000b800000 */
[----:B------:R-:W-:Y:S01]  /*24b0*/  UIADD3 UR24, UPT, UPT, UR44, UR13, URZ ;  /* 0x0000000d2c187290 */ /* 0x000fe2000fffe0ff */
[----:B------:R-:W-:-:S11]  /*24c0*/  UMOV UR4, UR7 ;  /* 0x0000000700047c82 */ /* 0x000fd60008000000 */
.L_x_39:
[----:B------:R-:W-:Y:S01]  /*24d0*/  ULEA UR17, UR4, UR6, 0x3 ;  /* 0x0000000604117291 */ /* 0x000fe2000f8e18ff */
[----:B--2---:R-:W-:Y:S01]  /*24e0*/  @P3 MOV R2, 0x2000 ;  /* 0x0000200000023802 */ /* 0x004fe20000000f00 */
[----:B--2-4-:R-:W-:Y:S10]  /*24f0*/  @P0 BRA `(.L_x_34) ;  /* 0x00000000000c0947 */ /* 0x014ff40003800000 */
[----:B------:R-:W-:-:S04]  /*2500*/  SHF.L.U32 R3, R12, 0x1f, RZ ;  /* 0x0000001f0c037819 */ /* 0x000fc800000006ff */
[----:B------:R-:W2:Y:S02]  /*2510*/  SYNCS.PHASECHK.TRANS64.TRYWAIT P0, [UR17+0x1a0], R3 ;  /* 0x0001a003ff0075a7 */ /* 0x000ea40008001111 */
[----:B--2---:R-:W-:Y:S05]  /*2520*/  @!P0 BRA `(.L_x_35) ;  /* 0x0000007800c48947 */ /* 0x004fea0003800000 */
.L_x_34:
[----:B------:R2:W-:Y:S01]  /*2530*/  @P3 SYNCS.ARRIVE.TRANS64 RZ, [UR17], R2 ;  /* 0x00000002ffff39a7 */ /* 0x0005e20008000011 */
[----:B------:R-:W-:-:S04]  /*2540*/  ULOP3.LUT UR5, UR23, 0x2, URZ, 0xfc, !UPT ;  /* 0x0000000217057892 */ /* 0x000fc8000f8efcff */
[----:B------:R-:W-:-:S09]  /*2550*/  UISETP.NE.AND UP0, UPT, UR5, 0x2, UPT ;  /* 0x000000020500788c */ /* 0x000fd2000bf05270 */
[----:B------:R-:W-:Y:S05]  /*2560*/  BRA.U UP0, `(.L_x_36) ;  /* 0x0000000100047547 */ /* 0x000fea000b800000 */
[----:B------:R-:W-:Y:S05]  /*2570*/  BPT.TRAP 0x1 ;  /* 0x000000040000795c */ /* 0x000fea0000300000 */
.L_x_36:
[----:B------:R-:W-:Y:S04]  /*2580*/  BSSY.RECONVERGENT B0, `(.L_x_37) ;  /* 0x0000003000007945 */ /* 0x000fe80003800200 */
[----:B------:R-:W-:Y:S05]  /*2590*/  @!P2 BRA `(.L_x_38) ;  /* 0x000000000004a947 */ /* 0x000fea0003800000 */
[----:B------:R-:W-:Y:S05]  /*25a0*/  BPT.TRAP 0x1 ;  /* 0x000000040000795c */ /* 0x000fea0000300000 */
.L_x_38:
[----:B------:R-:W-:Y:S05]  /*25b0*/  BSYNC.RECONVERGENT B0 ;  /* 0x0000000000007941 */ /* 0x000fea0003800200 */
.L_x_37:
[----:B------:R-:W-:Y:S02]  /*25c0*/  UIADD3 UR5, UPT, UPT, UR4, 0x1, URZ ;  /* 0x0000000104057890 */ /* 0x000fe4000fffe0ff */
[----:B------:R-:W-:Y:S02]  /*25d0*/  USHF.L.U32 UR18, UR13, 0x5, URZ ;  /* 0x000000050d127899 */ /* 0x000fe400080006ff */
[----:B------:R-:W-:Y:S02]  /*25e0*/  UISETP.NE.AND UP0, UPT, UR5, 0x34, UPT ;  /* 0x000000340500788c */ /* 0x000fe4000bf05270 */
[----:B------:R-:W-:Y:S02]  /*25f0*/  ULOP3.LUT UR17, UR17, 0xfefffff8, URZ, 0xc0, !UPT ;  /* 0xfefffff811117892 */ /* 0x000fe4000f8ec0ff */
[----:B------:R-:W-:Y:S02]  /*2600*/  USEL UR8, URZ, 0x1, UP0 ;  /* 0x00000001ff087887 */ /* 0x000fe40008000000 */
[----:B------:R-:W-:-:S02]  /*2610*/  USEL UR7, UR5, URZ, UP0 ;  /* 0x000000ff05077287 */ /* 0x000fc40008000000 */
[----:B------:R-:W-:Y:S02]  /*2620*/  UIADD3 UR14, UP0, UPT, UR26, 0x180, URZ ;  /* 0x000001801a0e7890 */ /* 0x000fe4000ff1e0ff */
        /* <DEDUP_REMOVED lines=9> */
[----:B------:R-:W-:Y:S02]  /*26c0*/  UIADD3.X UR5, UPT, UPT, URZ, UR27, URZ, UP1, !UPT ;  /* 0x0000001bff057290 */ /* 0x000fe40008ffe4ff */
[----:B------:R-:W-:Y:S02]  /*26d0*/  UIADD3 UR8, UPT, UPT, UR6, 0x1e600, UR8 ;  /* 0x0001e60006087890 */ /* 0x000fe4000fffe008 */
[----:B------:R-:W-:Y:S01]  /*26e0*/  UIADD3.X UR15, UPT, UPT, URZ, UR27, URZ, UP0, !UPT ;  /* 0x0000001bff0f7290 */ /* 0x000fe200087fe4ff */
[----:B------:R-:W-:Y:S01]  /*26f0*/  UMOV UR28, 0x0 ;  /* 0x00000000001c7882 */ /* 0x000fe20000000000 */
[----:B------:R-:W-:Y:S01]  /*2700*/  UMOV UR29, 0x10000000 ;  /* 0x10000000001d7882 */ /* 0x000fe20000000000 */
[----:B------:R-:W-:Y:S01]  /*2710*/  UMOV UR19, UR35 ;  /* 0x0000002300137c82 */ /* 0x000fe20008000000 */
[----:B------:R-:W-:Y:S01]  /*2720*/  UMOV UR20, UR36 ;  /* 0x0000002400147c82 */ /* 0x000fe20008000000 */
[----:B------:R-:W-:Y:S01]  /*2730*/  UMOV UR12, UR36 ;  /* 0x00000024000c7c82 */ /* 0x000fe20008000000 */
[----:B------:R1:W-:Y:S01]  /*2740*/  UTMALDG.3D.MULTICAST.2CTA [UR16], [UR4], UR10, desc[UR28] ;  /* 0x00001c10040073b4 */ /* 0x0003e2000821180a */
[----:B------:R-:W-:Y:S01]  /*2750*/  UMOV UR9, UR17 ;  /* 0x0000001100097c82 */ /* 0x000fe20008000000 */
[----:B------:R-:W-:-:S04]  /*2760*/  UIADD3 UR13, UPT, UPT, UR13, 0x1, URZ ;  /* 0x000000010d0d7890 */ /* 0x000fc8000fffe0ff */
[----:B------:R-:W-:Y:S01]  /*2770*/  UISETP.NE.AND UP0, UPT, UR13, UR24, UPT ;  /* 0x000000180d00728c */ /* 0x000fe2000bf05270 */
[----:B-1----:R-:W-:Y:S01]  /*2780*/  UMOV UR10, UR18 ;  /* 0x00000012000a7c82 */ /* 0x002fe20008000000 */
[----:B------:R-:W-:Y:S01]  /*2790*/  UMOV UR4, UR7 ;  /* 0x0000000700047c82 */ /* 0x000fe20008000000 */
[----:B------:R3:W-:Y:S06]  /*27a0*/  UTMALDG.3D.2CTA [UR8], [UR14], desc[UR28] ;  /* 0x00001c080e0075b4 */ /* 0x0007ec0008211000 */
[----:B---3--:R-:W-:Y:S05]  /*27b0*/  BRA.U UP0, `(.L_x_39) ;  /* 0xfffffffd00447547 */ /* 0x008fea000b83ffff */
.L_x_33:
[C---:B------:R-:W-:Y:S01]  /*27c0*/  LEA R3, R11.reuse, UR6, 0x3 ;  /* 0x000000060b037c11 */ /* 0x040fe2000f8e18ff */
[----:B------:R-:W-:Y:S01]  /*27d0*/  NOP ;  /* 0x0000000000007918 */ /* 0x000fe20000000000 */
[----:B-1----:R-:W-:Y:S02]  /*27e0*/  SHF.L.U32 R0, R10, 0x1f, RZ ;  /* 0x0000001f0a007819 */ /* 0x002fe400000006ff */
[----:B------:R-:W-:Y:S02]  /*27f0*/  LEA R4, R11, UR6, 0x4 ;  /* 0x000000060b047c11 */ /* 0x000fe4000f8e20ff */
[----:B--2-4-:R-:W1:Y:S02]  /*2800*/  SYNCS.PHASECHK.TRANS64.TRYWAIT P0, [R3+URZ+0x370], R0 ;  /* 0x00037000030075a7 */ /* 0x014e6400080011ff */
[----:B-1----:R-:W-:Y:S05]  /*2810*/  @!P0 BRA `(.L_x_40) ;  /* 0x0000007800208947 */ /* 0x002fea0003800000 */
.L_x_175:
[----:B------:R-:W2:Y:S01]  /*2820*/  LDS.128 R4, [R4+0x400] ;  /* 0x0004000004047984 */ /* 0x000ea20000000c00 */
[----:B------:R-:W-:Y:S01]  /*2830*/  UISETP.GE.AND UP0, UPT, UR42, 0x1, UPT ;  /* 0x000000012a00788c */ /* 0x000fe2000bf06270 */
[----:B------:R-:W-:Y:S01]  /*2840*/  @!PT LDS RZ, [RZ] ;  /* 0x00000000fffff984 */ /* 0x000fe20000000800 */
[----:B------:R-:W-:Y:S01]  /*2850*/  @!PT LDS RZ, [RZ] ;  /* 0x00000000fffff984 */ /* 0x000fe20000000800 */
[----:B------:R-:W-:Y:S01]  /*2860*/  @!PT LDS RZ, [RZ] ;  /* 0x00000000fffff984 */ /* 0x000fe20000000800 */
[----:B------:R-:W-:Y:S01]  /*2870*/  @!PT LDS RZ, [RZ] ;  /* 0x00000000fffff984 */ /* 0x000fe20000000800 */
[----:B------:R3:W-:Y:S06]  /*2880*/  MEMBAR.ALL.CTA ;  /* 0x0000000000007992 */ /* 0x0007ec0000008000 */
[----:B---3--:R-:W3:Y:S01]  /*2890*/  FENCE.VIEW.ASYNC.S ;  /* 0x00000000000073c6 */ /* 0x008ee20000000000 */
[----:B--2---:R-:W-:-:S13]  /*28a0*/  LOP3.LUT P0, RZ, R6, 0x1, RZ, 0xc0, !PT ;  /* 0x0000000106ff7812 */ /* 0x004fda000780c0ff */
[----:B---3--:R-:W-:Y:S01]  /*28b0*/  VOTEU.ANY UP1, P0 ;  /* 0x0000000000ff7886 */ /* 0x008fe20000020100 */
[----:B------:R-:W-:-:S13]  /*28c0*/  PLOP3.LUT P0, PT, PT, PT, UP1, 0x80, 0x8 ;  /* 0x000000000008781c */ /* 0x000fda0003f0f018 */
[----:B-1----:R-:W-:Y:S02]  /*28d0*/  @P0 LOP3.LUT R0, R5, 0xffff, RZ, 0xc0, !PT ;  /* 0x0000ffff05000812 */ /* 0x002fe400078ec0ff */
[----:B------:R-:W-:Y:S02]  /*28e0*/  @P0 MOV R2, R4 ;  /* 0x0000000400020202 */ /* 0x000fe40000000f00 */
[----:B------:R-:W-:Y:S01]  /*28f0*/  @P0 R2UR UR5, R0 ;  /* 0x00000000000502ca */ /* 0x000fe200000e0000 */
[----:B------:R-:W-:Y:S01]  /*2900*/  VIADD R0, R3, 0x380 ;  /* 0x0000038003007836 */ /* 0x000fe20000000000 */
[----:B------:R-:W-:Y:S02]  /*2910*/  @P0 SHF.R.U32.HI R4, RZ, 0x10, R5 ;  /* 0x00000010ff040819 */ /* 0x000fe40000011605 */
[----:B------:R-:W-:Y:S02]  /*2920*/  @P0 R2UR UR8, R2 ;  /* 0x00000000020802ca */ /* 0x000fe400000e0000 */
[----:B------:R-:W-:-:S02]  /*2930*/  PRMT R0, RZ, 0x654, R0 ;  /* 0x00000654ff007816 */ /* 0x000fc40000000000 */
[----:B------:R-:W-:Y:S02]  /*2940*/  @P0 R2UR UR4, R4 ;  /* 0x00000000040402ca */ /* 0x000fe400000e0000 */
[----:B------:R1:W-:Y:S03]  /*2950*/  SYNCS.ARRIVE.TRANS64.RED.A1T0 RZ, [R0+URZ], RZ ;  /* 0x000000ff00ff79a7 */ /* 0x0003e600081004ff */
[----:B------:R-:W-:-:S04]  /*2960*/  @UP1 UMOV UR30, UR5 ;  /* 0x00000005001e1c82 */ /* 0x000fc80008000000 */
[----:B------:R-:W-:-:S04]  /*2970*/  @UP1 UMOV UR31, UR8 ;  /* 0x00000008001f1c82 */ /* 0x000fc80008000000 */
[----:B------:R-:W-:Y:S01]  /*2980*/  @UP1 UMOV UR36, UR4 ;  /* 0x0000000400241c82 */ /* 0x000fe20008000000 */
[----:B------:R-:W-:Y:S05]  /*2990*/  BRA.U !UP0, `(.L_x_41) ;  /* 0x0000000108d47547 */ /* 0x000fea000b800000 */
[----:B------:R-:W2:Y:S01]  /*29a0*/  LDCU.128 UR12, c[0x0][0xb10] ;  /* 0x00016200ff0c77ac */ /* 0x000ea20008000c00 */
[----:B------:R-:W3:Y:S01]  /*29b0*/  LDCU UR24, c[0x0][0xb20] ;  /* 0x00016400ff1877ac */ /* 0x000ee20008000800 */
[----:B------:R-:W4:Y:S01]  /*29c0*/  LDCU UR20, c[0x0][0xb0c] ;  /* 0x00016180ff1477ac */ /* 0x000f220008000800 */
[----:B------:R-:W1:Y:S01]  /*29d0*/  LDCU.64 UR10, c[0x0][0xb28] ;  /* 0x00016500ff0a77ac */ /* 0x000e620008000a00 */
[----:B------:R-:W-:Y:S02]  /*29e0*/  UISETP.NE.AND UP3, UPT, UR42, 0x1, UPT ;  /* 0x000000012a00788c */ /* 0x000fe4000bf65270 */
[----:B--2---:R-:W-:Y:S02]  /*29f0*/  UIMAD.WIDE.U32 UR8, UR37, UR15, URZ ;  /* 0x0000000f250872a5 */ /* 0x004fe4000f8e00ff */
[----:B------:R-:W-:Y:S02]  /*2a00*/  UIMAD.WIDE.U32 UR4, UR38, UR12, URZ ;  /* 0x0000000c260472a5 */ /* 0x000fe4000f8e00ff */
[----:B------:R-:W-:-:S02]  /*2a10*/  UISETP.NE.AND UP0, UPT, UR14, 0x1, UPT ;  /* 0x000000010e00788c */ /* 0x000fc4000bf05270 */
[----:B------:R-:W-:Y:S01]  /*2a20*/  UIMAD.WIDE.U32 UR28, UR30, UR15, URZ ;  /* 0x0000000f1e1c72a5 */ /* 0x000fe2000f8e00ff */
[----:B------:R-:W-:Y:S02]  /*2a30*/  UMOV UR8, UR9 ;  /* 0x0000000900087c82 */ /* 0x000fe40008000000 */
[----:B------:R-:W-:Y:S01]  /*2a40*/  UMOV UR4, UR5 ;  /* 0x0000000500047c82 */ /* 0x000fe20008000000 */
[----:B---3--:R-:W-:Y:S02]  /*2a50*/  USHF.R.U32.HI UR8, URZ, UR24, UR8 ;  /* 0x00000018ff087299 */ /* 0x008fe40008011608 */
[----:B----4-:R-:W-:Y:S02]  /*2a60*/  UISETP.NE.AND UP2, UPT, UR20, 0x1, UPT ;  /* 0x000000011400788c */ /* 0x010fe4000bf45270 */
[----:B------:R-:W-:Y:S02]  /*2a70*/  USHF.R.U32.HI UR4, URZ, UR13, UR4 ;  /* 0x0000000dff047299 */ /* 0x000fe40008011604 */
[----:B------:R-:W-:-:S02]  /*2a80*/  USEL UR5, UR37, UR8, !UP0 ;  /* 0x0000000825057287 */ /* 0x000fc4000c000000 */
[----:B------:R-:W-:Y:S02]  /*2a90*/  USEL UR8, UR38, UR4, !UP2 ;  /* 0x0000000426087287 */ /* 0x000fe4000d000000 */
[----:B-1----:R-:W-:Y:S01]  /*2aa0*/  UIMAD.WIDE.U32 UR16, UR5, UR10, URZ ;  /* 0x0000000a051072a5 */ /* 0x002fe2000f8e00ff */
[----:B------:R-:W-:Y:S01]  /*2ab0*/  UMOV UR4, UR29 ;  /* 0x0000001d00047c82 */ /* 0x000fe20008000000 */
[----:B------:R-:W-:Y:S02]  /*2ac0*/  UIMAD.WIDE.U32 UR18, UR31, UR12, URZ ;  /* 0x0000000c1f1272a5 */ /* 0x000fe4000f8e00ff */
[----:B------:R-:W-:-:S03]  /*2ad0*/  UIMAD.WIDE.U32 UR28, UR8, UR10, URZ ;  /* 0x0000000a081c72a5 */ /* 0x000fc6000f8e00ff */
[----:B------:R-:W-:Y:S01]  /*2ae0*/  UMOV UR16, UR17 ;  /* 0x0000001100107c82 */ /* 0x000fe20008000000 */
[----:B------:R-:W-:Y:S02]  /*2af0*/  USHF.R.U32.HI UR4, URZ, UR24, UR4 ;  /* 0x00000018ff047299 */ /* 0x000fe40008011604 */
[----:B------:R-:W-:Y:S01]  /*2b00*/  @UP3 USHF.R.U32.HI UR5, URZ, UR11, UR16 ;  /* 0x0000000bff053299 */ /* 0x000fe20008011610 */
[----:B------:R-:W-:Y:S01]  /*2b10*/  UMOV UR18, UR19 ;  /* 0x0000001300127c82 */ /* 0x000fe20008000000 */
[----:B------:R-:W-:Y:S01]  /*2b20*/  UMOV UR28, UR29 ;  /* 0x0000001d001c7c82 */ /* 0x000fe20008000000 */
[----:B------:R-:W-:Y:S02]  /*2b30*/  USHF.R.U32.HI UR13, URZ, UR13, UR18 ;  /* 0x0000000dff0d7299 */ /* 0x000fe40008011612 */
[----:B------:R-:W-:Y:S02]  /*2b40*/  USEL UR4, UR30, UR4, !UP0 ;  /* 0x000000041e047287 */ /* 0x000fe4000c000000 */
[----:B------:R-:W-:-:S02]  /*2b50*/  @UP3 USHF.R.U32.HI UR8, URZ, UR11, UR28 ;  /* 0x0000000bff083299 */ /* 0x000fc4000801161c */
[----:B------:R-:W-:Y:S02]  /*2b60*/  UIMAD UR9, UR42, UR5, URZ ;  /* 0x000000052a0972a4 */ /* 0x000fe4000f8e02ff */
[----:B------:R-:W-:Y:S02]  /*2b70*/  USEL UR5, UR31, UR13, !UP2 ;  /* 0x0000000d1f057287 */ /* 0x000fe4000d000000 */
[----:B------:R-:W-:Y:S02]  /*2b80*/  UIMAD UR12, UR42, UR8, URZ ;  /* 0x000000082a0c72a4 */ /* 0x000fe4000f8e02ff */
[----:B------:R-:W-:Y:S02]  /*2b90*/  UISETP.GE.AND UP0, UPT, UR4, UR9, UPT ;  /* 0x000000090400728c */ /* 0x000fe4000bf06270 */
[----:B------:R-:W-:Y:S02]  /*2ba0*/  UIMAD.WIDE.U32 UR16, UR4, UR10, URZ ;  /* 0x0000000a041072a5 */ /* 0x000fe4000f8e00ff */
[----:B------:R-:W-:-:S02]  /*2bb0*/  UISETP.GE.OR UP0, UPT, UR5, UR12, UP0 ;  /* 0x0000000c0500728c */ /* 0x000fc40008706670 */
        /* <DEDUP_REMOVED lines=19> */
.L_x_41:
[----:B------:R-:W2:Y:S02]  /*2cf0*/  LDCU UR4, c[0x0][0xb30] ;  /* 0x00016600ff0477ac */ /* 0x000ea40008000800 */
[----:B--2---:R-:W-:-:S09]  /*2d00*/  UISETP.NE.AND UP0, UPT, UR4, 0x1, UPT ;  /* 0x000000010400788c */ /* 0x004fd2000bf05270 */
[----:B------:R-:W-:Y:S05]  /*2d10*/  BRA.U UP0, `(.L_x_42) ;  /* 0x0000000100447547 */ /* 0x000fea000b800000 */
[----:B------:R-:W2:Y:S01]  /*2d20*/  LDCU.128 UR12, c[0x0][0xb10] ;  /* 0x00016200ff0c77ac */ /* 0x000ea20008000c00 */
[----:B------:R-:W3:Y:S01]  /*2d30*/  LDCU UR10, c[0x0][0xb0c] ;  /* 0x00016180ff0a77ac */ /* 0x000ee20008000800 */
[----:B------:R-:W4:Y:S01]  /*2d40*/  LDCU UR11, c[0x0][0xb20] ;  /* 0x00016400ff0b77ac */ /* 0x000f220008000800 */
[----:B--2---:R-:W-:Y:S02]  /*2d50*/  UIMAD.WIDE.U32 UR8, UR31, UR12, URZ ;  /* 0x0000000c1f0872a5 */ /* 0x004fe4000f8e00ff */
[----:B------:R-:W-:Y:S02]  /*2d60*/  UIMAD.WIDE.U32 UR4, UR30, UR15, URZ ;  /* 0x0000000f1e0472a5 */ /* 0x000fe4000f8e00ff */
[----:B---3--:R-:W-:Y:S02]  /*2d70*/  UISETP.NE.AND UP2, UPT, UR10, 0x1, UPT ;  /* 0x000000010a00788c */ /* 0x008fe4000bf45270 */
[----:B------:R-:W-:Y:S01]  /*2d80*/  UISETP.NE.AND UP0, UPT, UR14, 0x1, UPT ;  /* 0x000000010e00788c */ /* 0x000fe2000bf05270 */
[----:B------:R-:W-:-:S02]  /*2d90*/  UMOV UR8, UR9 ;  /* 0x0000000900087c82 */ /* 0x000fc40008000000 */
[----:B------:R-:W-:Y:S01]  /*2da0*/  UMOV UR4, UR5 ;  /* 0x0000000500047c82 */ /* 0x000fe20008000000 */
[----:B------:R-:W-:Y:S02]  /*2db0*/  USHF.R.U32.HI UR13, URZ, UR13, UR8 ;  /* 0x0000000dff0d7299 */ /* 0x000fe40008011608 */
[----:B----4-:R-:W-:Y:S02]  /*2dc0*/  USHF.R.U32.HI UR4, URZ, UR11, UR4 ;  /* 0x0000000bff047299 */ /* 0x010fe40008011604 */
[----:B------:R-:W-:Y:S02]  /*2dd0*/  USEL UR5, UR31, UR13, !UP2 ;  /* 0x0000000d1f057287 */ /* 0x000fe4000d000000 */
[----:B------:R-:W-:-:S04]  /*2de0*/  USEL UR4, UR30, UR4, !UP0 ;  /* 0x000000041e047287 */ /* 0x000fc8000c000000 */
[----:B------:R-:W-:Y:S02]  /*2df0*/  UIADD3 UR8, UPT, UPT, UR5, -UR4, URZ ;  /* 0x8000000405087290 */ /* 0x000fe4000fffe0ff */
[----:B------:R-:W-:Y:S02]  /*2e00*/  UIADD3 UR4, UPT, UPT, -UR5, UR4, URZ ;  /* 0x0000000405047290 */ /* 0x000fe4000fffe1ff */
[----:B------:R-:W-:Y:S02]  /*2e10*/  UIMAD UR30, UR8, UR14, UR30 ;  /* 0x0000000e081e72a4 */ /* 0x000fe4000f8e021e */
[----:B------:R-:W-:-:S12]  /*2e20*/  UIMAD UR31, UR4, UR10, UR31 ;  /* 0x0000000a041f72a4 */ /* 0x000fd8000f8e021f */
.L_x_42:
[----:B------:R-:W-:Y:S01]  /*2e30*/  VIADD R11, R11, 0x1 ;  /* 0x000000010b0b7836 */ /* 0x000fe20000000000 */
[----:B------:R-:W-:Y:S01]  /*2e40*/  R2UR UR4, R78 ;  /* 0x000000004e0472ca */ /* 0x000fe200000e0000 */
[----:B------:R-:W-:Y:S01]  /*2e50*/  UIADD3 UR24, UPT, UPT, UR30, UR63, URZ ;  /* 0x0000003f1e187290 */ /* 0x000fe2000fffe0ff */
[----:B------:R-:W-:Y:S02]  /*2e60*/  PLOP3.LUT P1, PT, PT, PT, PT, 0x80, 0x8 ;  /* 0x000000000008781c */ /* 0x000fe40003f2f070 */
[----:B------:R-:W-:-:S04]  /*2e70*/  ISETP.NE.AND P0, PT, R11, 0x2, PT ;  /* 0x000000020b00780c */ /* 0x000fc80003f05270 */
[----:B-1----:R-:W-:Y:S02]  /*2e80*/  SEL R0, RZ, 0x1, P0 ;  /* 0x00000001ff007807 */ /* 0x002fe40000000000 */
[----:B------:R-:W-:Y:S02]  /*2e90*/  SEL R11, R11, RZ, P0 ;  /* 0x000000ff0b0b7207 */ /* 0x000fe40000000000 */
[----:B------:R-:W-:Y:S01]  /*2ea0*/  LOP3.LUT R10, R10, R0, RZ, 0x3c, !PT ;  /* 0x000000000a0a7212 */ /* 0x000fe200078e3cff */
[----:B------:R-:W-:Y:S01]  /*2eb0*/  UIADD3 UR20, UPT, UPT, UR31, UR4, URZ ;  /* 0x000000041f147290 */ /* 0x000fe2000fffe0ff */
[----:B------:R-:W-:Y:S11]  /*2ec0*/  BRA.U UP1, `(.L_x_43) ;  /* 0xfffffff101287547 */ /* 0x000ff6000b83ffff */
[----:B------:R-:W-:Y:S01]  /*2ed0*/  UIADD3 UR8, UPT, UPT, UR6, 0x1a0, URZ ;  /* 0x000001a006087890 */ /* 0x000fe2000fffe0ff */
[----:B------:R-:W-:-:S03]  /*2ee0*/  SHF.L.U32 R2, R12, 0x1f, RZ ;  /* 0x0000001f0c027819 */ /* 0x000fc600000006ff */
[----:B------:R-:W-:-:S09]  /*2ef0*/  ULEA UR4, UR7, UR8, 0x3 ;  /* 0x0000000807047291 */ /* 0x000fd2000f8e18ff */
[----:B------:R-:W1:Y:S02]  /*2f00*/  SYNCS.PHASECHK.TRANS64.TRYWAIT P0, [UR4], R2 ;  /* 0x00000002ff0075a7 */ /* 0x000e640008001104 */
[----:B-1----:R-:W-:Y:S05]  /*2f10*/  @!P0 BRA `(.L_x_44) ;  /* 0x0000007000748947 */ /* 0x002fea0003800000 */
.L_x_177:
[----:B------:R-:W-:-:S04]  /*2f20*/  UIADD3 UR4, UPT, UPT, UR7, 0x1, URZ ;  /* 0x0000000107047890 */ /* 0x000fc8000fffe0ff */
[----:B------:R-:W-:-:S04]  /*2f30*/  UISETP.NE.AND UP0, UPT, UR4, 0x34, UPT ;  /* 0x000000340400788c */ /* 0x000fc8000bf05270 */
[----:B------:R-:W-:Y:S02]  /*2f40*/  USEL UR6, URZ, 0x1, UP0 ;  /* 0x00000001ff067887 */ /* 0x000fe40008000000 */
[----:B------:R-:W-:-:S04]  /*2f50*/  USEL UR4, UR4, URZ, UP0 ;  /* 0x000000ff04047287 */ /* 0x000fc80008000000 */
[----:B------:R-:W-:Y:S01]  /*2f60*/  ULEA UR5, UR4, UR8, 0x3 ;  /* 0x0000000804057291 */ /* 0x000fe2000f8e18ff */
[----:B-1----:R-:W-:-:S04]  /*2f70*/  LOP3.LUT R2, R12, UR6, RZ, 0x3c, !PT ;  /* 0x000000060c027c12 */ /* 0x002fc8000f8e3cff */
[----:B------:R-:W-:-:S04]  /*2f80*/  SHF.L.U32 R3, R2, 0x1f, RZ ;  /* 0x0000001f02037819 */ /* 0x000fc800000006ff */
[----:B------:R-:W1:Y:S02]  /*2f90*/  SYNCS.PHASECHK.TRANS64.TRYWAIT P0, [UR5], R3 ;  /* 0x00000003ff0075a7 */ /* 0x000e640008001105 */
[----:B-1----:R-:W-:Y:S05]  /*2fa0*/  @!P0 BRA `(.L_x_45) ;  /* 0x0000007000688947 */ /* 0x002fea0003800000 */
.L_x_179:
[----:B------:R-:W-:-:S04]  /*2fb0*/  UIADD3 UR4, UPT, UPT, UR4, 0x1, URZ ;  /* 0x0000000104047890 */ /* 0x000fc8000fffe0ff */
[----:B------:R-:W-:-:S04]  /*2fc0*/  UISETP.NE.AND UP0, UPT, UR4, 0x34, UPT ;  /* 0x000000340400788c */ /* 0x000fc8000bf05270 */
[----:B------:R-:W-:Y:S02]  /*2fd0*/  USEL UR6, URZ, 0x1, UP0 ;  /* 0x00000001ff067887 */ /* 0x000fe40008000000 */
[----:B------:R-:W-:-:S04]  /*2fe0*/  USEL UR4, UR4, URZ, UP0 ;  /* 0x000000ff04047287 */ /* 0x000fc80008000000 */
[----:B------:R-:W-:Y:S01]  /*2ff0*/  ULEA UR5, UR4, UR8, 0x3 ;  /* 0x0000000804057291 */ /* 0x000fe2000f8e18ff */
[----:B------:R-:W-:-:S04]  /*3000*/  LOP3.LUT R2, R2, UR6, RZ, 0x3c, !PT ;  /* 0x0000000602027c12 */ /* 0x000fc8000f8e3cff */
[----:B-1----:R-:W-:-:S04]  /*3010*/  SHF.L.U32 R3, R2, 0x1f, RZ ;  /* 0x0000001f02037819 */ /* 0x002fc800000006ff */
[----:B------:R-:W1:Y:S02]  /*3020*/  SYNCS.PHASECHK.TRANS64.TRYWAIT P0, [UR5], R3 ;  /* 0x00000003ff0075a7 */ /* 0x000e640008001105 */
[----:B-1----:R-:W-:Y:S05]  /*3030*/  @!P0 BRA `(.L_x_46) ;  /* 0x00000070005c8947 */ /* 0x002fea0003800000 */
.L_x_181:
        /* <DEDUP_REMOVED lines=9> */
.L_x_183:
        /* <DEDUP_REMOVED lines=9> */
.L_x_185:
        /* <DEDUP_REMOVED lines=9> */
.L_x_187:
        /* <DEDUP_REMOVED lines=9> */
.L_x_189:
        /* <DEDUP_REMOVED lines=9> */
.L_x_191:
        /* <DEDUP_REMOVED lines=9> */
.L_x_193:
        /* <DEDUP_REMOVED lines=9> */
.L_x_195:
        /* <DEDUP_REMOVED lines=9> */
.L_x_197:
        /* <DEDUP_REMOVED lines=9> */
.L_x_199:
        /* <DEDUP_REMOVED lines=9> */
.L_x_201:
        /* <DEDUP_REMOVED lines=9> */
.L_x_203:
        /* <DEDUP_REMOVED lines=9> */
.L_x_205:
        /* <DEDUP_REMOVED lines=9> */
.L_x_207:
        /* <DEDUP_REMOVED lines=9> */
.L_x_209:
        /* <DEDUP_REMOVED lines=9> */
.L_x_211:
        /* <DEDUP_REMOVED lines=9> */
.L_x_213:
        /* <DEDUP_REMOVED lines=9> */
.L_x_215:
        /* <DEDUP_REMOVED lines=9> */
.L_x_217:
        /* <DEDUP_REMOVED lines=9> */
.L_x_219:
        /* <DEDUP_REMOVED lines=9> */
.L_x_221:
        /* <DEDUP_REMOVED lines=9> */
.L_x_223:
        /* <DEDUP_REMOVED lines=9> */
.L_x_225:
        /* <DEDUP_REMOVED lines=9> */
.L_x_227:
        /* <DEDUP_REMOVED lines=9> */
.L_x_229:
        /* <DEDUP_REMOVED lines=9> */
.L_x_231:
        /* <DEDUP_REMOVED lines=9> */
.L_x_233:
        /* <DEDUP_REMOVED lines=9> */
.L_x_235:
        /* <DEDUP_REMOVED lines=9> */
.L_x_237:
        /* <DEDUP_REMOVED lines=9> */
.L_x_239:
        /* <DEDUP_REMOVED lines=9> */
.L_x_241:
        /* <DEDUP_REMOVED lines=9> */
.L_x_243:
        /* <DEDUP_REMOVED lines=9> */
.L_x_245:
        /* <DEDUP_REMOVED lines=9> */
.L_x_247:
        /* <DEDUP_REMOVED lines=9> */
.L_x_249:
        /* <DEDUP_REMOVED lines=9> */
.L_x_251:
        /* <DEDUP_REMOVED lines=9> */
.L_x_253:
        /* <DEDUP_REMOVED lines=9> */
.L_x_255:
        /* <DEDUP_REMOVED lines=9> */
.L_x_257:
        /* <DEDUP_REMOVED lines=9> */
.L_x_259:
        /* <DEDUP_REMOVED lines=9> */
.L_x_261:
        /* <DEDUP_REMOVED lines=9> */
.L_x_263:
        /* <DEDUP_REMOVED lines=9> */
.L_x_265:
        /* <DEDUP_REMOVED lines=9> */
.L_x_267:
        /* <DEDUP_REMOVED lines=9> */
.L_x_269:
        /* <DEDUP_REMOVED lines=9> */
.L_x_271:
        /* <DEDUP_REMOVED lines=9> */
.L_x_273:
        /* <DEDUP_REMOVED lines=9> */
.L_x_275:
        /* <DEDUP_REMOVED lines=9> */
.L_x_277:
[----:B------:R-:W-:-:S04]  /*4b40*/  UIADD3 UR4, UPT, UPT, UR4, 0x1, URZ ;  /* 0x0000000104047890 */ /* 0x000fc8000fffe0ff */
[----:B------:R-:W-:-:S04]  /*4b50*/  UISETP.NE.AND UP0, UPT, UR4, 0x34, UPT ;  /* 0x000000340400788c */ /* 0x000fc8000bf05270 */
[----:B------:R-:W-:Y:S02]  /*4b60*/  USEL UR5, URZ, 0x1, UP0 ;  /* 0x00000001ff057887 */ /* 0x000fe40008000000 */
[----:B------:R-:W-:-:S04]  /*4b70*/  USEL UR4, UR4, URZ, UP0 ;  /* 0x000000ff04047287 */ /* 0x000fc80008000000 */
[----:B------:R-:W-:Y:S01]  /*4b80*/  ULEA UR4, UR4, UR8, 0x3 ;  /* 0x0000000804047291 */ /* 0x000fe2000f8e18ff */
[----:B------:R-:W-:-:S04]  /*4b90*/  LOP3.LUT R2, R2, UR5, RZ, 0x3c, !PT ;  /* 0x0000000502027c12 */ /* 0x000fc8000f8e3cff */
[----:B------:R-:W-:Y:S01]  /*4ba0*/  SHF.L.U32 R2, R2, 0x1f, RZ ;  /* 0x0000001f02027819 */ /* 0x000fe200000006ff */
[----:B-1----:R-:W-:-:S07]  /*4bb0*/  IMAD.U32 R0, RZ, RZ, UR4 ;  /* 0x00000004ff007e24 */ /* 0x002fce000f8e00ff */
.L_x_95:
[----:B-1----:R1:W2:Y:S02]  /*4bc0*/  SYNCS.PHASECHK.TRANS64.TRYWAIT P0, [R0+URZ], R2 ;  /* 0x00000002000075a7 */ /* 0x0022a400080011ff */
[----:B--2---:R-:W-:Y:S05]  /*4bd0*/  @!P0 NANOSLEEP.SYNCS 0x989680 ;  /* 0x009896800000895d */ /* 0x004fea0003900000 */
[----:B------:R-:W2:Y:S02]  /*4be0*/  @!P0 SYNCS.PHASECHK.TRANS64 P0, [R0+URZ], R2 ;  /* 0x00000002000085a7 */ /* 0x000ea400080010ff */
[----:B--2---:R-:W-:Y:S05]  /*4bf0*/  @P0 EXIT ;  /* 0x000000000000094d */ /* 0x004fea0003800000 */
[----:B------:R-:W-:Y:S05]  /*4c00*/  BRA `(.L_x_95) ;  /* 0xfffffffc00ec7947 */ /* 0x000fea000383ffff */
.L_x_23:
[----:B------:R-:W-:-:S04]  /*4c10*/  UISETP.NE.AND UP0, UPT, UR46, URZ, UPT ;  /* 0x000000ff2e00728c */ /* 0x000fc8000bf05270 */
[----:B------:R-:W-:-:S09]  /*4c20*/  UISETP.NE.OR UP0, UPT, UR25, 0x1, UP0 ;  /* 0x000000011900788c */ /* 0x000fd20008705670 */
[----:B------:R-:W-:Y:S05]  /*4c30*/  BRA.U UP0, `(.L_x_96) ;  /* 0x0000000500487547 */ /* 0x000fea000b800000 */
[----:B------:R-:W-:Y:S01]  /*4c40*/  ISETP.GE.U32.AND P2, PT, R0, 0x4, PT ;  /* 0x000000040000780c */ /* 0x000fe20003f46070 */
[----:B------:R-:W-:Y:S01]  /*4c50*/  IMAD.MOV.U32 R12, RZ, RZ, 0x1 ;  /* 0x00000001ff0c7424 */ /* 0x000fe200078e00ff */
[----:B------:R-:W-:Y:S02]  /*4c60*/  CS2R R10, SRZ ;  /* 0x00000000000a7805 */ /* 0x000fe4000001ff00 */
[----:B------:R-:W-:Y:S01]  /*4c70*/  CS2R R8, SRZ ;  /* 0x0000000000087805 */ /* 0x000fe2000001ff00 */
[----:B------:R-:W-:Y:S01]  /*4c80*/  UMOV UR6, 0x400 ;  /* 0x0000040000067882 */ /* 0x000fe20000000000 */
[----:B------:R-:W-:Y:S01]  /*4c90*/  UMOV UR5, URZ ;  /* 0x000000ff00057c82 */ /* 0x000fe20008000000 */
[----:B------:R-:W-:-:S12]  /*4ca0*/  ULEA UR6, UR46, UR6, 0x18 ;  /* 0x000000062e067291 */ /* 0x000fd8000f8ec0ff */
.L_x_100:
[----:B------:R-:W-:Y:S02]  /*4cb0*/  LEA R2, R8, UR6, 0x3 ;  /* 0x0000000608027c11 */ /* 0x000fe4000f8e18ff */
[----:B------:R-:W-:-:S03]  /*4cc0*/  SHF.L.U32 R4, R9, 0x1f, RZ ;  /* 0x0000001f09047819 */ /* 0x000fc600000006ff */
[----:B------:R-:W-:Y:S01]  /*4cd0*/  VIADD R5, R2, 0x3e0 ;  /* 0x000003e002057836 */ /* 0x000fe20000000000 */
[----:B------:R-:W1:Y:S02]  /*4ce0*/  SYNCS.PHASECHK.TRANS64.TRYWAIT P0, [R2+URZ+0x3d0], R4 ;  /* 0x0003d004020075a7 */ /* 0x000e6400080011ff */
[----:B-1----:R-:W-:Y:S05]  /*4cf0*/  @!P0 BRA `(.L_x_97) ;  /* 0x0000006400c48947 */ /* 0x002fea0003800000 */
.L_x_278:
[----:B------:R-:W-:Y:S01]  /*4d00*/  ULEA UR4, UR5, UR6, 0x3 ;  /* 0x0000000605047291 */ /* 0x000fe2000f8e18ff */
[----:B-1----:R-:W-:Y:S01]  /*4d10*/  PRMT R2, RZ, 0x654, R5 ;  /* 0x00000654ff027816 */ /* 0x002fe20000000005 */
[----:B------:R-:W-:Y:S01]  /*4d20*/  @!P2 IMAD.MOV.U32 R4, RZ, RZ, 0x10 ;  /* 0x00000010ff04a424 */ /* 0x000fe200078e00ff */
[----:B------:R-:W-:Y:S01]  /*4d30*/  SHF.L.U32 R5, R12, 0x1f, RZ ;  /* 0x0000001f0c057819 */ /* 0x000fe200000006ff */
[----:B------:R-:W-:Y:S01]  /*4d40*/  UIADD3 UR7, UPT, UPT, UR4, 0x370, URZ ;  /* 0x0000037004077890 */ /* 0x000fe2000fffe0ff */
[----:B------:R1:W-:Y:S05]  /*4d50*/  SYNCS.ARRIVE.TRANS64.RED.A1T0 RZ, [R2+URZ], RZ ;  /* 0x000000ff02ff79a7 */ /* 0x0003ea00081004ff */
[----:B------:R-:W-:Y:S01]  /*4d60*/  IMAD.U32 R6, RZ, RZ, UR7 ;  /* 0x00000007ff067e24 */ /* 0x000fe2000f8e00ff */
[----:B------:R-:W2:Y:S04]  /*4d70*/  SYNCS.PHASECHK.TRANS64.TRYWAIT P0, [UR4+0x380], R5 ;  /* 0x00038005ff0075a7 */ /* 0x000ea80008001104 */
[----:B------:R-:W-:Y:S01]  /*4d80*/  PRMT R6, R0, 0x654, R6 ;  /* 0x0000065400067816 */ /* 0x000fe20000000006 */
[----:B-12---:R-:W-:Y:S06]  /*4d90*/  @!P0 BRA `(.L_x_98) ;  /* 0x0000006400b08947 */ /* 0x006fec0003800000 */
.L_x_280:
[----:B------:R-:W-:Y:S01]  /*4da0*/  ULEA UR8, UR5, UR6, 0x4 ;  /* 0x0000000605087291 */ /* 0x000fe2000f8e20ff */
[----:B------:R-:W-:Y:S01]  /*4db0*/  SEL R3, R6, R3, !P2 ;  /* 0x0000000306037207 */ /* 0x000fe20005000000 */
[----:B------:R-:W-:Y:S01]  /*4dc0*/  UIADD3 UR9, UPT, UPT, UR4, 0x370, URZ ;  /* 0x0000037004097890 */ /* 0x000fe2000fffe0ff */
[----:B-1----:R-:W-:Y:S01]  /*4dd0*/  LEA R2, R11, UR6, 0x3 ;  /* 0x000000060b027c11 */ /* 0x002fe2000f8e18ff */
[----:B------:R-:W-:Y:S01]  /*4de0*/  UIADD3 UR8, UPT, UPT, UR8, 0x400, URZ ;  /* 0x0000040008087890 */ /* 0x000fe2000fffe0ff */
[----:B------:R1:W-:Y:S01]  /*4df0*/  @!P2 SYNCS.ARRIVE.TRANS64.RED RZ, [R3+URZ], R4 ;  /* 0x0000000403ffa9a7 */ /* 0x0003e200080004ff */
[----:B------:R-:W-:Y:S01]  /*4e00*/  UIADD3 UR4, UPT, UPT, UR5, 0x1, URZ ;  /* 0x0000000105047890 */ /* 0x000fe2000fffe0ff */
[----:B------:R-:W-:-:S03]  /*4e10*/  VIADD R8, R8, 0x1 ;  /* 0x0000000108087836 */ /* 0x000fc60000000000 */
[----:B------:R-:W-:Y:S02]  /*4e20*/  UISETP.NE.AND UP0, UPT, UR4, 0x2, UPT ;  /* 0x000000020400788c */ /* 0x000fe4000bf05270 */
[----:B------:R-:W-:Y:S01]  /*4e30*/  ISETP.NE.AND P0, PT, R8, 0x2, PT ;  /* 0x000000020800780c */ /* 0x000fe20003f05270 */
[----:B------:R-:W-:Y:S06]  /*4e40*/  UGETNEXTWORKID.BROADCAST [UR8], [UR9] ;  /* 0x00000000080073ca */ /* 0x000fec0008000100 */
[----:B------:R-:W-:Y:S02]  /*4e50*/  USEL UR7, URZ, 0x1, UP0 ;  /* 0x00000001ff077887 */ /* 0x000fe40008000000 */
[----:B------:R-:W-:-:S04]  /*4e60*/  USEL UR5, UR4, URZ, UP0 ;  /* 0x000000ff04057287 */ /* 0x000fc80008000000 */
[----:B------:R-:W-:Y:S02]  /*4e70*/  LOP3.LUT R12, R12, UR7, RZ, 0x3c, !PT ;  /* 0x000000070c0c7c12 */ /* 0x000fe4000f8e3cff */
[----:B-1----:R-:W-:-:S04]  /*4e80*/  SHF.L.U32 R4, R10, 0x1f, RZ ;  /* 0x0000001f0a047819 */ /* 0x002fc800000006ff */
[----:B------:R-:W1:Y:S02]  /*4e90*/  SYNCS.PHASECHK.TRANS64.TRYWAIT P1, [R2+URZ+0x370], R4 ;  /* 0x00037004020075a7 */ /* 0x000e6400080211ff */
[----:B-1----:R-:W-:Y:S05]  /*4ea0*/  @!P1 BRA `(.L_x_99) ;  /* 0x0000006400849947 */ /* 0x002fea0003800000 */
.L_x_281:
[C---:B-1----:R-:W-:Y:S01]  /*4eb0*/  LEA R4, R11.reuse, UR6, 0x4 ;  /* 0x000000060b047c11 */ /* 0x042fe2000f8e20ff */
[----:B------:R-:W-:Y:S01]  /*4ec0*/  VIADD R2, R2, 0x380 ;  /* 0x0000038002027836 */ /* 0x000fe20000000000 */
[----:B------:R-:W-:Y:S01]  /*4ed0*/  SEL R8, R8, RZ, P0 ;  /* 0x000000ff08087207 */ /* 0x000fe20000000000 */
[----:B------:R-:W-:-:S03]  /*4ee0*/  VIADD R11, R11, 0x1 ;  /* 0x000000010b0b7836 */ /* 0x000fc60000000000 */
[----:B------:R-:W1:Y:S01]  /*4ef0*/  LDS.128 R4, [R4+0x400] ;  /* 0x0004000004047984 */ /* 0x000e620000000c00 */
[----:B------:R-:W-:Y:S02]  /*4f00*/  PRMT R2, RZ, 0x654, R2 ;  /* 0x00000654ff027816 */ /* 0x000fe40000000002 */
[C---:B------:R-:W-:Y:S01]  /*4f10*/  ISETP.NE.AND P1, PT, R11.reuse, 0x2, PT ;  /* 0x000000020b00780c */ /* 0x040fe20003f25270 */
[----:B------:R-:W-:Y:S01]  /*4f20*/  @!PT LDS RZ, [RZ] ;  /* 0x00000000fffff984 */ /* 0x000fe20000000800 */
[----:B------:R-:W-:Y:S01]  /*4f30*/  @!PT LDS RZ, [RZ] ;  /* 0x00000000fffff984 */ /* 0x000fe20000000800 */
[----:B------:R-:W-:Y:S01]  /*4f40*/  @!PT LDS RZ, [RZ] ;  /* 0x00000000fffff984 */ /* 0x000fe20000000800 */
[----:B------:R-:W-:Y:S01]  /*4f50*/  @!PT LDS RZ, [RZ] ;  /* 0x00000000fffff984 */ /* 0x000fe20000000800 */
[----:B------:R2:W-:Y:S06]  /*4f60*/  MEMBAR.ALL.CTA ;  /* 0x0000000000007992 */ /* 0x0005ec0000008000 */
[----:B--2---:R-:W2:Y:S01]  /*4f70*/  FENCE.VIEW.ASYNC.S ;  /* 0x00000000000073c6 */ /* 0x004ea20000000000 */
[----:B------:R-:W-:Y:S01]  /*4f80*/  SEL R11, R11, RZ, P1 ;  /* 0x000000ff0b0b7207 */ /* 0x000fe20000800000 */
[----:B--2---:R2:W-:Y:S01]  /*4f90*/  SYNCS.ARRIVE.TRANS64.RED.A1T0 RZ, [R2+URZ], RZ ;  /* 0x000000ff02ff79a7 */ /* 0x0045e200081004ff */
[----:B-1----:R-:W-:-:S02]  /*4fa0*/  LOP3.LUT P3, RZ, R6, 0x1, RZ, 0xc0, !PT ;  /* 0x0000000106ff7812 */ /* 0x002fc4000786c0ff */
[----:B------:R-:W-:-:S04]  /*4fb0*/  SEL R4, RZ, 0x1, P1 ;  /* 0x00000001ff047807 */ /* 0x000fc80000800000 */
[----:B------:R-:W-:Y:S02]  /*4fc0*/  LOP3.LUT R10, R10, R4, RZ, 0x3c, !PT ;  /* 0x000000040a0a7212 */ /* 0x000fe400078e3cff */
[----:B--2---:R-:W-:-:S04]  /*4fd0*/  SEL R2, RZ, 0x1, P0 ;  /* 0x00000001ff027807 */ /* 0x004fc80000000000 */
[----:B------:R-:W-:Y:S01]  /*4fe0*/  LOP3.LUT R9, R9, R2, RZ, 0x3c, !PT ;  /* 0x0000000209097212 */ /* 0x000fe200078e3cff */
[----:B------:R-:W-:Y:S06]  /*4ff0*/  @P3 BRA `(.L_x_100) ;  /* 0xfffffffc002c3947 */ /* 0x000fec000383ffff */
[----:B------:R-:W-:Y:S01]  /*5000*/  ULEA UR4, UR5, UR6, 0x3 ;  /* 0x0000000605047291 */ /* 0x000fe2000f8e18ff */
[----:B------:R-:W-:-:S08]  /*5010*/  SHF.L.U32 R2, R12, 0x1f, RZ ;  /* 0x0000001f0c027819 */ /* 0x000fd000000006ff */
[----:B------:R-:W1:Y:S02]  /*5020*/  SYNCS.PHASECHK.TRANS64 P0, [UR4+0x380], R2 ;  /* 0x00038002ff0075a7 */ /* 0x000e640008001004 */
[----:B-1----:R-:W-:Y:S05]  /*5030*/  @P0 BRA `(.L_x_101) ;  /* 0x0000000000080947 */ /* 0x002fea0003800000 */
[----:B------:R-:W1:Y:S02]  /*5040*/  SYNCS.PHASECHK.TRANS64.TRYWAIT P0, [UR4+0x380], R2 ;  /* 0x00038002ff0075a7 */ /* 0x000e640008001104 */
[----:B-1----:R-:W-:Y:S05]  /*5050*/  @!P0 BRA `(.L_x_102) ;  /* 0x00000064002c8947 */ /* 0x002fea0003800000 */
.L_x_101:
[----:B------:R-:W-:-:S04]  /*5060*/  UIADD3 UR7, UPT, UPT, UR5, 0x1, URZ ;  /* 0x0000000105077890 */ /* 0x000fc8000fffe0ff */
[----:B------:R-:W-:-:S04]  /*5070*/  UISETP.NE.AND UP0, UPT, UR7, 0x2, UPT ;  /* 0x000000020700788c */ /* 0x000fc8000bf05270 */
[----:B------:R-:W-:Y:S02]  /*5080*/  USEL UR8, URZ, 0x1, UP0 ;  /* 0x00000001ff087887 */ /* 0x000fe40008000000 */
[----:B------:R-:W-:-:S04]  /*5090*/  USEL UR7, UR7, URZ, UP0 ;  /* 0x000000ff07077287 */ /* 0x000fc80008000000 */
[----:B------:R-:W-:Y:S01]  /*50a0*/  ULEA UR7, UR7, UR6, 0x3 ;  /* 0x0000000607077291 */ /* 0x000fe2000f8e18ff */
[----:B-1----:R-:W-:-:S04]  /*50b0*/  LOP3.LUT R2, R12, UR8, RZ, 0x3c, !PT ;  /* 0x000000080c027c12 */ /* 0x002fc8000f8e3cff */
[----:B------:R-:W-:-:S04]  /*50c0*/  SHF.L.U32 R0, R2, 0x1f, RZ ;  /* 0x0000001f02007819 */ /* 0x000fc800000006ff */
[----:B------:R-:W1:Y:S02]  /*50d0*/  SYNCS.PHASECHK.TRANS64 P0, [UR7+0x380], R0 ;  /* 0x00038000ff0075a7 */ /* 0x000e640008001007 */
[----:B-1----:R-:W-:Y:S05]  /*50e0*/  @P0 EXIT ;  /* 0x000000000000094d */ /* 0x002fea0003800000 */
[----:B------:R-:W-:Y:S02]  /*50f0*/  SHF.L.U32 R2, R2, 0x1f, RZ ;  /* 0x0000001f02027819 */ /* 0x000fe400000006ff */
[----:B------:R-:W-:-:S07]  /*5100*/  MOV R0, UR7 ;  /* 0x0000000700007c02 */ /* 0x000fce0008000f00 */
.L_x_103:
[----:B-1----:R1:W2:Y:S02]  /*5110*/  SYNCS.PHASECHK.TRANS64.TRYWAIT P0, [R0+URZ+0x380], R2 ;  /* 0x00038002000075a7 */ /* 0x0022a400080011ff */
[----:B--2---:R-:W-:Y:S05]  /*5120*/  @!P0 NANOSLEEP.SYNCS 0x989680 ;  /* 0x009896800000895d */ /* 0x004fea0003900000 */
[----:B------:R-:W2:Y:S02]  /*5130*/  @!P0 SYNCS.PHASECHK.TRANS64 P0, [R0+URZ+0x380], R2 ;  /* 0x00038002000085a7 */ /* 0x000ea400080010ff */
[----:B--2---:R-:W-:Y:S05]  /*5140*/  @P0 EXIT ;  /* 0x000000000000094d */ /* 0x004fea0003800000 */
[----:B------:R-:W-:Y:S05]  /*5150*/  BRA `(.L_x_103) ;  /* 0xfffffffc00ec7947 */ /* 0x000fea000383ffff */
.L_x_96:
[----:B------:R-:W-:Y:S05]  /*5160*/  BRA.U UP4, `(.L_x_104) ;  /* 0x0000001104847547 */ /* 0x000fea000b800000 */
[----:B------:R-:W-:Y:S01]  /*5170*/  UMOV UR4, 0x40 ;  /* 0x0000004000047882 */ /* 0x000fe20000000000 */
[----:B------:R-:W-:Y:S01]  /*5180*/  NOP ;  /* 0x0000000000007918 */ /* 0x000fe20000000000 */
[----:B------:R-:W-:Y:S01]  /*5190*/  ULEA UR5, UR46, UR4, 0x18 ;  /* 0x000000042e057291 */ /* 0x000fe2000f8ec0ff */
[----:B------:R-:W-:Y:S02]  /*51a0*/  UMOV UR6, 0x400 ;  /* 0x0000040000067882 */ /* 0x000fe40000000000 */
[----:B------:R-:W-:-:S06]  /*51b0*/  ULEA UR6, UR46, UR6, 0x18 ;  /* 0x000000062e067291 */ /* 0x000fcc000f8ec0ff */
[----:B------:R-:W1:Y:S02]  /*51c0*/  LDS.U8 R0, [UR5+0x1c] ;  /* 0x00001c05ff007984 */ /* 0x000e640008000000 */
[----:B-1----:R-:W-:-:S13]  /*51d0*/  ISETP.NE.AND P0, PT, R0, RZ, PT ;  /* 0x000000ff0000720c */ /* 0x002fda0003f05270 */
[----:B------:R-:W-:Y:S05]  /*51e0*/  @P0 BRA `(.L_x_105) ;  /* 0x0000000400080947 */ /* 0x000fea0003800000 */
[----:B------:R-:W-:Y:S02]  /*51f0*/  UISETP.NE.U32.AND UP1, UPT, UR27, 0x1, UPT ;  /* 0x000000011b00788c */ /* 0x000fe4000bf25070 */
[----:B------:R-:W-:-:S07]  /*5200*/  UIADD3 UR7, UPT, UPT, UR5, 0x8, URZ ;  /* 0x0000000805077890 */ /* 0x000fce000fffe0ff */
[----:B------:R-:W-:Y:S05]  /*5210*/  BRA.U !UP1, `(.L_x_106) ;  /* 0x00000001099c7547 */ /* 0x000fea000b800000 */
[----:B------:R-:W-:Y:S01]  /*5220*/  ELECT P0, URZ, PT ;  /* 0x0000000000ff782f */ /* 0x000fe20003800000 */
[----:B------:R-:W-:-:S12]  /*5230*/  BSSY B0, `(.L_x_106) ;  /* 0x0000025000007945 */ /* 0x000fd80003800000 */
[----:B------:R-:W-:Y:S05]  /*5240*/  @!P0 BRA `(.L_x_107) ;  /* 0x00000000008c8947 */ /* 0x000fea0003800000 */
[----:B------:R-:W-:-:S05]  /*5250*/  UMOV UR4, 0x10 ;  /* 0x0000001000047882 */ /* 0x000fca0000000000 */
[----:B------:R-:W-:Y:S04]  /*5260*/  DEPBAR.LE SB1, 0x36 ;  /* 0x00009d800000791a */ /* 0x000fe80000000000 */
[----:B------:R-:W1:Y:S02]  /*5270*/  UTCATOMSWS.2CTA.FIND_AND_SET.ALIGN UP0, UR4, UR4 ;  /* 0x00000004000475e3 */ /* 0x000e640008200800 */
[----:B-1----:R-:W-:Y:S01]  /*5280*/  MOV R10, UR4 ;  /* 0x00000004000a7c02 */ /* 0x002fe20008000f00 */
[----:B------:R-:W-:Y:S06]  /*5290*/  BRA.U UP0, `(.L_x_108) ;  /* 0x0000000100187547 */ /* 0x000fec000b800000 */
.L_x_109:
[----:B------:R-:W-:Y:S05]  /*52a0*/  NANOSLEEP 0x64 ;  /* 0x000000640000795d */ /* 0x000fea0003800000 */
[----:B------:R-:W-:-:S05]  /*52b0*/  UMOV UR4, 0x10 ;  /* 0x0000001000047882 */ /* 0x000fca0000000000 */
[----:B------:R-:W-:Y:S04]  /*52c0*/  DEPBAR.LE SB1, 0x36 ;  /* 0x00009d800000791a */ /* 0x000fe80000000000 */
[----:B------:R-:W1:Y:S02]  /*52d0*/  UTCATOMSWS.2CTA.FIND_AND_SET.ALIGN UP0, UR4, UR4 ;  /* 0x00000004000475e3 */ /* 0x000e640008200800 */
[----:B-1----:R-:W-:Y:S01]  /*52e0*/  MOV R10, UR4 ;  /* 0x00000004000a7c02 */ /* 0x002fe20008000f00 */
[----:B------:R-:W-:Y:S05]  /*52f0*/  BRA.U !UP0, `(.L_x_109) ;  /* 0xfffffffd08e87547 */ /* 0x000fea000b83ffff */
.L_x_108:
[----:B------:R-:W1:Y:S01]  /*5300*/  LDS R6, [UR5+0x10] ;  /* 0x00001005ff067984 */ /* 0x000e620008000800 */
[----:B------:R-:W-:Y:S01]  /*5310*/  IMAD.U32 R0, RZ, RZ, UR6 ;  /* 0x00000006ff007e24 */ /* 0x000fe2000f8e00ff */
[----:B------:R-:W-:-:S03]  /*5320*/  MOV R4, UR28 ;  /* 0x0000001c00047c02 */ /* 0x000fc60008000f00 */
[----:B------:R-:W-:Y:S01]  /*5330*/  VIADD R0, R0, 0x420 ;  /* 0x0000042000007836 */ /* 0x000fe20000000000 */
[----:B-1----:R-:W-:-:S04]  /*5340*/  SHF.L.U32 R6, R6, 0x1f, RZ ;  /* 0x0000001f06067819 */ /* 0x002fc800000006ff */
[----:B------:R-:W1:Y:S02]  /*5350*/  SYNCS.PHASECHK.TRANS64.TRYWAIT P0, [UR5+0x8], R6 ;  /* 0x00000806ff0075a7 */ /* 0x000e640008001105 */
[----:B-1----:R-:W-:Y:S05]  /*5360*/  @P0 BRA `(.L_x_110) ;  /* 0x0000000000080947 */ /* 0x002fea0003800000 */
[----:B------:R-:W1:Y:S02]  /*5370*/  SYNCS.PHASECHK.TRANS64.TRYWAIT P0, [UR5+0x8], R6 ;  /* 0x00000806ff0075a7 */ /* 0x000e640008001105 */
[----:B-1----:R-:W-:Y:S05]  /*5380*/  @!P0 BRA `(.L_x_111) ;  /* 0x0000006000788947 */ /* 0x002fea0003800000 */
.L_x_110:
[----:B------:R-:W-:Y:S01]  /*5390*/  PRMT R4, R4, 0x654, R0 ;  /* 0x0000065404047816 */ /* 0x000fe20000000000 */
[----:B------:R-:W-:Y:S01]  /*53a0*/  HFMA2 R0, -RZ, RZ, 0, 5.9604644775390625e-08 ;  /* 0x00000001ff007431 */ /* 0x000fe200000001ff */
[----:B------:R-:W-:Y:S01]  /*53b0*/  UPRMT UR4, UR28, 0x654, UR7 ;  /* 0x000006541c047896 */ /* 0x000fe20008000007 */
[----:B------:R-:W-:Y:S02]  /*53c0*/  IMAD.MOV.U32 R8, RZ, RZ, 0xffff ;  /* 0x0000ffffff087424 */ /* 0x000fe400078e00ff */
[----:B-1----:R-:W-:Y:S02]  /*53d0*/  IMAD.MOV.U32 R6, RZ, RZ, 0x4 ;  /* 0x00000004ff067424 */ /* 0x002fe400078e00ff */
[----:B------:R-:W-:Y:S01]  /*53e0*/  IMAD.SHL.U32 R9, R10, 0x20, RZ ;  /* 0x000000200a097824 */ /* 0x000fe200078e00ff */
[----:B------:R-:W-:Y:S02]  /*53f0*/  MOV R5, UR4 ;  /* 0x0000000400057c02 */ /* 0x000fe40008000f00 */
[-C--:B------:R-:W-:Y:S01]  /*5400*/  SHF.L.U32 R8, R8, R10.reuse, RZ ;  /* 0x0000000a08087219 */ /* 0x080fe200000006ff */
[----:B------:R1:W-:Y:S01]  /*5410*/  SYNCS.ARRIVE.TRANS64.RED RZ, [UR4], R6 ;  /* 0x00000006ffff79a7 */ /* 0x0003e20008000404 */
[----:B------:R-:W-:Y:S01]  /*5420*/  SHF.L.U32 R7, R0, R10, RZ ;  /* 0x0000000a00077219 */ /* 0x000fe200000006ff */
[----:B------:R1:W-:Y:S04]  /*5430*/  STS [UR6+0x420], R9 ;  /* 0x00042009ff007988 */ /* 0x0003e80008000806 */
[----:B------:R1:W-:Y:S04]  /*5440*/  STAS [R4.64], R10 ;  /* 0x0000000a04007dbd */ /* 0x0003e8000c0008ff */
[----:B------:R1:W-:Y:S04]  /*5450*/  ATOMS.OR RZ, [UR5+0x14], R8 ;  /* 0x00001408ffff798c */ /* 0x0003e8000b000005 */
[----:B------:R1:W-:Y:S04]  /*5460*/  ATOMS.OR RZ, [UR5+0x18], R7 ;  /* 0x00001807ffff798c */ /* 0x0003e8000b000005 */
[----:B------:R1:W-:Y:S02]  /*5470*/  ATOMS.XOR RZ, [UR5+0x10], R0 ;  /* 0x00001000ffff798c */ /* 0x0003e4000b800005 */
.L_x_107:
[----:B------:R-:W-:Y:S05]  /*5480*/  BSYNC B0 ;  /* 0x0000000000007941 */ /* 0x000fea0003800000 */
.L_x_106:
[----:B------:R-:W-:Y:S05]  /*5490*/  BRA.U UP1, `(.L_x_112) ;  /* 0x00000001016c7547 */ /* 0x000fea000b800000 */
[----:B------:R-:W-:-:S03]  /*54a0*/  UMOV UR4, 0xffffffff ;  /* 0xffffffff00047882 */ /* 0x000fc60000000000 */
[----:B------:R-:W-:Y:S05]  /*54b0*/  BRA.DIV UR4, `(.L_x_113) ;  /* 0x0000006204447947 */ /* 0x000fea000b800000 */
[----:B------:R-:W-:-:S13]  /*54c0*/  ELECT P6, URZ, PT ;  /* 0x0000000000ff782f */ /* 0x000fda00038c0000 */
.L_x_285:
[----:B------:R-:W-:Y:S05]  /*54d0*/  @!P6 BRA `(.L_x_112) ;  /* 0x00000000005ce947 */ /* 0x000fea0003800000 */
[----:B-1----:R-:W1:Y:S02]  /*54e0*/  LDS R4, [UR5+0x10] ;  /* 0x00001005ff047984 */ /* 0x002e640008000800 */
[----:B-1----:R-:W-:-:S04]  /*54f0*/  SHF.L.U32 R4, R4, 0x1f, RZ ;  /* 0x0000001f04047819 */ /* 0x002fc800000006ff */
[----:B------:R-:W1:Y:S02]  /*5500*/  SYNCS.PHASECHK.TRANS64.TRYWAIT P0, [UR5+0x8], R4 ;  /* 0x00000804ff0075a7 */ /* 0x000e640008001105 */
[----:B-1----:R-:W-:Y:S05]  /*5510*/  @P0 BRA `(.L_x_114) ;  /* 0x0000000000080947 */ /* 0x002fea0003800000 */
[----:B------:R-:W1:Y:S02]  /*5520*/  SYNCS.PHASECHK.TRANS64.TRYWAIT P0, [UR5+0x8], R4 ;  /* 0x00000804ff0075a7 */ /* 0x000e640008001105 */
[----:B-1----:R-:W-:Y:S05]  /*5530*/  @!P0 BRA `(.L_x_115) ;  /* 0x0000006000448947 */ /* 0x002fea0003800000 */
.L_x_114:
[----:B------:R-:W2:Y:S01]  /*5540*/  LDS R6, [UR6+0x420] ;  /* 0x00042006ff067984 */ /* 0x000ea20008000800 */
[----:B-1----:R-:W-:Y:S02]  /*5550*/  HFMA2 R0, -RZ, RZ, 0, 5.9604644775390625e-08 ;  /* 0x00000001ff007431 */ /* 0x002fe400000001ff */
[----:B------:R-:W-:Y:S01]  /*5560*/  IMAD.MOV.U32 R4, RZ, RZ, 0xffff ;  /* 0x0000ffffff047424 */ /* 0x000fe200078e00ff */
[----:B------:R-:W-:Y:S01]  /*5570*/  UPRMT UR4, UR28, 0x654, UR7 ;  /* 0x000006541c047896 */ /* 0x000fe20008000007 */
[----:B--2---:R-:W-:-:S03]  /*5580*/  IMAD.SHL.U32 R5, R6, 0x20, RZ ;  /* 0x0000002006057824 */ /* 0x004fc600078e00ff */
[-C--:B------:R-:W-:Y:S02]  /*5590*/  SHF.L.U32 R4, R4, R6.reuse, RZ ;  /* 0x0000000604047219 */ /* 0x080fe400000006ff */
[----:B------:R-:W-:Y:S01]  /*55a0*/  SHF.L.U32 R6, R0, R6, RZ ;  /* 0x0000000600067219 */ /* 0x000fe200000006ff */
[----:B------:R2:W-:Y:S04]  /*55b0*/  STS [UR6+0x420], R5 ;  /* 0x00042005ff007988 */ /* 0x0005e80008000806 */
[----:B------:R2:W-:Y:S04]  /*55c0*/  ATOMS.OR RZ, [UR5+0x14], R4 ;  /* 0x00001404ffff798c */ /* 0x0005e8000b000005 */
[----:B------:R2:W-:Y:S01]  /*55d0*/  ATOMS.OR RZ, [UR5+0x18], R6 ;  /* 0x00001806ffff798c */ /* 0x0005e2000b000005 */
[----:B------:R-:W-:Y:S03]  /*55e0*/  SYNCS.ARRIVE.TRANS64.RED.A1T0 RZ, [UR4], RZ ;  /* 0x000000ffffff79a7 */ /* 0x000fe60008100404 */
[----:B------:R2:W-:Y:S01]  /*55f0*/  ATOMS.XOR RZ, [UR5+0x10], R0 ;  /* 0x00001000ffff798c */ /* 0x0005e2000b800005 */
[----:B------:R-:W-:Y:S05]  /*5600*/  BRA `(.L_x_112) ;  /* 0x0000000000107947 */ /* 0x000fea0003800000 */
.L_x_105:
[----:B------:R-:W-:Y:S02]  /*5610*/  MOV R0, 0xffffffff ;  /* 0xffffffff00007802 */ /* 0x000fe40000000f00 */
[----:B------:R-:W-:-:S03]  /*5620*/  MOV R4, 0x5650 ;  /* 0x0000565000047802 */ /* 0x000fc60000000f00 */
[----:B------:R1:W-:Y:S04]  /*5630*/  STS [UR6+0x420], R0 ;  /* 0x00042000ff007988 */ /* 0x0003e80008000806 */
[----:B-1---5:R-:W-:Y:S05]  /*5640*/  CALL.REL.NOINC `($__internal_1_$__cuda_sm10x_tcgen05_guardrail_trap_phase_invalid_during_alloc) ;  /* 0x00000064008c7944 */ /* 0x022fea0003c00000 */
.L_x_112:
[----:B------:R-:W-:Y:S05]  /*5650*/  WARPSYNC.ALL ;  /* 0x0000000000007948 */ /* 0x000fea0003800000 */
[----:B------:R-:W3:Y:S01]  /*5660*/  S2UR UR4, SR_CgaCtaId ;  /* 0x00000000000479c3 */ /* 0x000ee20000008800 */
[----:B------:R-:W-:Y:S01]  /*5670*/  UMOV UR13, 0x400 ;  /* 0x00000400000d7882 */ /* 0x000fe20000000000 */
[----:B------:R-:W-:-:S06]  /*5680*/  NOP ;  /* 0x0000000000007918 */ /* 0x000fcc0000000000 */
[----:B------:R-:W-:Y:S06]  /*5690*/  BAR.ARV 0x6, 0xa0 ;  /* 0x0182800000007b1d */ /* 0x000fec0000002000 */
[----:B------:R-:W4:Y:S01]  /*56a0*/  LDCU UR6, c[0x0][0x38c] ;  /* 0x00007180ff0677ac */ /* 0x000f220008000800 */
[----:B------:R-:W-:Y:S01]  /*56b0*/  LOP3.LUT R3, R3, 0xffff, RZ, 0xc0, !PT ;  /* 0x0000ffff03037812 */ /* 0x000fe200078ec0ff */
[----:B-1----:R-:W-:Y:S01]  /*56c0*/  IMAD.MOV.U32 R9, RZ, RZ, 0x1 ;  /* 0x00000001ff097424 */ /* 0x002fe200078e00ff */
[----:B------:R-:W-:Y:S01]  /*56d0*/  LOP3.LUT R2, R2, 0xffff, RZ, 0xc0, !PT ;  /* 0x0000ffff02027812 */ /* 0x000fe200078ec0ff */
[----:B------:R-:W-:Y:S01]  /*56e0*/  IMAD.MOV.U32 R8, RZ, RZ, RZ ;  /* 0x000000ffff087224 */ /* 0x000fe200078e00ff */
[----:B------:R-:W-:Y:S01]  /*56f0*/  R2UR UR16, R3 ;  /* 0x00000000031072ca */ /* 0x000fe200000e0000 */
[----:B------:R-:W-:Y:S01]  /*5700*/  UMOV UR20, URZ ;  /* 0x000000ff00147c82 */ /* 0x000fe20008000000 */
[----:B------:R-:W-:-:S02]  /*5710*/  R2UR UR24, R2 ;  /* 0x00000000021872ca */ /* 0x000fc400000e0000 */
[----:B------:R-:W-:Y:S01]  /*5720*/  CS2R R2, SRZ ;  /* 0x0000000000027805 */ /* 0x000fe2000001ff00 */
[----:B------:R-:W-:Y:S01]  /*5730*/  UMOV UR10, URZ ;  /* 0x000000ff000a7c82 */ /* 0x000fe20008000000 */
[----:B---3--:R-:W-:Y:S02]  /*5740*/  ULEA UR13, UR4, UR13, 0x18 ;  /* 0x0000000d040d7291 */ /* 0x008fe4000f8ec0ff */
[----:B------:R-:W-:Y:S02]  /*5750*/  UISETP.NE.AND UP3, UPT, UR27, URZ, UPT ;  /* 0x000000ff1b00728c */ /* 0x000fe4000bf65270 */
[----:B------:R-:W-:Y:S02]  /*5760*/  UIADD3 UR5, UPT, UPT, UR13, 0x4600, URZ ;  /* 0x000046000d057890 */ /* 0x000fe4000fffe0ff */
[----:B------:R-:W-:Y:S02]  /*5770*/  UIADD3 UR4, UPT, UPT, UR13, 0x1e600, URZ ;  /* 0x0001e6000d047890 */ /* 0x000fe4000fffe0ff */
[----:B----4-:R-:W-:Y:S01]  /*5780*/  UIADD3 UR6, UPT, UPT, UR6, 0x1f, URZ ;  /* 0x0000001f06067890 */ /* 0x010fe2000fffe0ff */
[----:B--2---:R-:W1:Y:S01]  /*5790*/  LDS R0, [UR13+0x420] ;  /* 0x0004200dff007984 */ /* 0x004e620008000800 */
[----:B------:R-:W-:-:S02]  /*57a0*/  USHF.R.U32.HI UR5, URZ, 0x4, UR5 ;  /* 0x00000004ff057899 */ /* 0x000fc40008011605 */
[----:B------:R-:W-:Y:S02]  /*57b0*/  USHF.R.S32.HI UR21, URZ, 0x1f, UR6 ;  /* 0x0000001fff157899 */ /* 0x000fe40008011406 */
[----:B------:R-:W-:Y:S02]  /*57c0*/  USHF.R.U32.HI UR4, URZ, 0x4, UR4 ;  /* 0x00000004ff047899 */ /* 0x000fe40008011604 */
[----:B------:R-:W-:Y:S02]  /*57d0*/  ULEA.HI UR21, UR21, UR6, URZ, 0x5 ;  /* 0x0000000615157291 */ /* 0x000fe4000f8f28ff */
[----:B------:R-:W-:Y:S02]  /*57e0*/  ULOP3.LUT UR5, UR5, 0x3fff, URZ, 0xc0, !UPT ;  /* 0x00003fff05057892 */ /* 0x000fe4000f8ec0ff */
[----:B------:R-:W-:Y:S02]  /*57f0*/  USHF.R.S32.HI UR21, URZ, 0x5, UR21 ;  /* 0x00000005ff157899 */ /* 0x000fe40008011415 */
[----:B------:R-:W-:-:S02]  /*5800*/  ULOP3.LUT UR18, UR4, 0x3fff, URZ, 0xc0, !UPT ;  /* 0x00003fff04127892 */ /* 0x000fc4000f8ec0ff */
[----:B------:R-:W-:Y:S02]  /*5810*/  UISETP.LT.AND UP0, UPT, UR21, 0x1, UPT ;  /* 0x000000011500788c */ /* 0x000fe4000bf01270 */
[----:B------:R-:W-:Y:S02]  /*5820*/  ULOP3.LUT UR17, UR5, 0x10000, URZ, 0xfc, !UPT ;  /* 0x0001000005117892 */ /* 0x000fe4000f8efcff */
[----:B------:R-:W-:Y:S02]  /*5830*/  ULOP3.LUT UR18, UR18, 0x10000, URZ, 0xfc, !UPT ;  /* 0x0001000012127892 */ /* 0x000fe4000f8efcff */
[----:B------:R-:W-:Y:S01]  /*5840*/  USEL UR25, UR21, 0x1, !UP0 ;  /* 0x0000000115197887 */ /* 0x000fe2000c000000 */
[----:B------:R-:W-:Y:S01]  /*5850*/  UMOV UR11, URZ ;  /* 0x000000ff000b7c82 */ /* 0x000fe20008000000 */
[----:B------:R-:W-:Y:S01]  /*5860*/  UMOV UR22, 0x0 ;  /* 0x0000000000167882 */ /* 0x000fe20000000000 */
[----:B------:R-:W-:Y:S01]  /*5870*/  UMOV UR23, 0x82004a0 ;  /* 0x082004a000177882 */ /* 0x000fe20000000000 */
[----:B-1----:R-:W-:-:S15]  /*5880*/  R2UR UR26, R0 ;  /* 0x00000000001a72ca */ /* 0x002fde00000e0000 */
.L_x_123:
[C---:B------:R-:W-:Y:S02]  /*5890*/  LEA R0, R8.reuse, UR13, 0x3 ;  /* 0x0000000d08007c11 */ /* 0x040fe4000f8e18ff */
[----:B------:R-:W-:Y:S02]  /*58a0*/  SHF.L.U32 R4, R3, 0x1f, RZ ;  /* 0x0000001f03047819 */ /* 0x000fe400000006ff */
[----:B------:R-:W-:Y:S02]  /*58b0*/  LEA R5, R8, UR13, 0x4 ;  /* 0x0000000d08057c11 */ /* 0x000fe4000f8e20ff */
[----:B------:R-:W1:Y:S02]  /*58c0*/  SYNCS.PHASECHK.TRANS64.TRYWAIT P0, [R0+URZ+0x370], R4 ;  /* 0x00037004000075a7 */ /* 0x000e6400080011ff */
[----:B-1-3--:R-:W-:Y:S05]  /*58d0*/  @!P0 BRA `(.L_x_116) ;  /* 0x0000005c00748947 */ /* 0x00afea0003800000 */
.L_x_286:
[----:B-1----:R-:W1:Y:S01]  /*58e0*/  LDS.128 R4, [R5+0x400] ;  /* 0x0004000005047984 */ /* 0x002e620000000c00 */
[----:B------:R-:W-:Y:S02]  /*58f0*/  VIADD R0, R0, 0x380 ;  /* 0x0000038000007836 */ /* 0x000fe40000000000 */
[----:B------:R-:W-:Y:S01]  /*5900*/  VIADD R8, R8, 0x1 ;  /* 0x0000000108087836 */ /* 0x000fe20000000000 */
[----:B------:R-:W-:Y:S01]  /*5910*/  @!PT LDS RZ, [RZ] ;  /* 0x00000000fffff984 */ /* 0x000fe20000000800 */
[----:B------:R-:W-:Y:S01]  /*5920*/  @!PT LDS RZ, [RZ] ;  /* 0x00000000fffff984 */ /* 0x000fe20000000800 */
[----:B------:R-:W-:Y:S01]  /*5930*/  @!PT LDS RZ, [RZ] ;  /* 0x00000000fffff984 */ /* 0x000fe20000000800 */
[----:B------:R-:W-:Y:S01]  /*5940*/  @!PT LDS RZ, [RZ] ;  /* 0x00000000fffff984 */ /* 0x000fe20000000800 */
[----:B------:R2:W-:Y:S06]  /*5950*/  MEMBAR.ALL.CTA ;  /* 0x0000000000007992 */ /* 0x0005ec0000008000 */
[----:B--2---:R-:W2:Y:S01]  /*5960*/  FENCE.VIEW.ASYNC.S ;  /* 0x00000000000073c6 */ /* 0x004ea20000000000 */
[----:B------:R-:W-:-:S04]  /*5970*/  PRMT R0, RZ, 0x654, R0 ;  /* 0x00000654ff007816 */ /* 0x000fc80000000000 */
[----:B--2---:R2:W-:Y:S01]  /*5980*/  SYNCS.ARRIVE.TRANS64.RED.A1T0 RZ, [R0+URZ], RZ ;  /* 0x000000ff00ff79a7 */ /* 0x0045e200081004ff */
[----:B-1----:R-:W-:Y:S01]  /*5990*/  LOP3.LUT P1, RZ, R6, 0x1, RZ, 0xc0, !PT ;  /* 0x0000000106ff7812 */ /* 0x002fe2000782c0ff */
[----:B--2---:R-:W-:-:S12]  /*59a0*/  BRA.U UP3, `(.L_x_117) ;  /* 0x0000000103cc7547 */ /* 0x004fd8000b800000 */
[----:B------:R-:W1:Y:S01]  /*59b0*/  LDCU UR4, c[0x0][0x38c] ;  /* 0x00007180ff0477ac */ /* 0x000e620008000800 */
[----:B------:R-:W-:Y:S02]  /*59c0*/  PLOP3.LUT P2, PT, PT, PT, PT, 0x80, 0x8 ;  /* 0x000000000008781c */ /* 0x000fe40003f4f070 */
[----:B------:R-:W-:Y:S01]  /*59d0*/  SHF.L.U32 R4, R9, 0x1f, RZ ;  /* 0x0000001f09047819 */ /* 0x000fe200000006ff */
[----:B------:R-:W-:Y:S02]  /*59e0*/  ULEA UR19, UR20, UR13, 0x3 ;  /* 0x0000000d14137291 */ /* 0x000fe4000f8e18ff */
[----:B-1----:R-:W-:-:S06]  /*59f0*/  UISETP.GE.AND UP0, UPT, UR4, 0x1, UPT ;  /* 0x000000010400788c */ /* 0x002fcc000bf06270 */
[----:B------:R-:W-:-:S05]  /*5a00*/  PLOP3.LUT P0, PT, PT, PT, UP0, 0x80, 0x8 ;  /* 0x000000000008781c */ /* 0x000fca0003f0f008 */
[----:B------:R-:W-:-:S08]  /*5a10*/  @UP0 ULEA UR4, UR10, UR13, 0x3 ;  /* 0x0000000d0a040291 */ /* 0x000fd0000f8e18ff */
[----:B------:R-:W-:-:S04]  /*5a20*/  @P0 SHF.L.U32 R0, R2, 0x1f, RZ ;  /* 0x0000001f02000819 */ /* 0x000fc800000006ff */
[----:B------:R1:W2:Y:S01]  /*5a30*/  @P0 SYNCS.PHASECHK.TRANS64.TRYWAIT P2, [UR4], R0 ;  /* 0x00000000ff0005a7 */ /* 0x0002a20008041104 */
[----:B------:R-:W3:Y:S02]  /*5a40*/  SYNCS.PHASECHK.TRANS64.TRYWAIT P0, [UR19+0x3b0], R4 ;  /* 0x0003b004ff0075a7 */ /* 0x000ee40008001113 */
[----:B-123--:R-:W-:Y:S05]  /*5a50*/  @!P0 BRA `(.L_x_118) ;  /* 0x0000005c00288947 */ /* 0x00efea0003800000 */
.L_x_288:
[----:B------:R-:W-:Y:S01]  /*5a60*/  UMOV UR14, UR11 ;  /* 0x0000000b000e7c82 */ /* 0x000fe20008000000 */
[----:B------:R-:W-:Y:S05]  /*5a70*/  BRA.U !UP0, `(.L_x_119) ;  /* 0x0000000108887547 */ /* 0x000fea000b800000 */
[----:B------:R-:W-:Y:S02]  /*5a80*/  UIADD3 UR14, UPT, UPT, UR25, UR11, URZ ;  /* 0x0000000b190e7290 */ /* 0x000fe4000fffe0ff */
[----:B------:R-:W-:Y:S02]  /*5a90*/  ULEA UR15, UR20, UR26, 0x6 ;  /* 0x0000001a140f7291 */ /* 0x000fe4000f8e30ff */
[----:B------:R-:W-:Y:S01]  /*5aa0*/  UPLOP3.LUT UP2, UPT, UPT, UPT, UPT, 0x40, 0x4 ;  /* 0x000000000004789c */ /* 0x000fe20003f4e870 */
[----:B------:R-:W-:Y:S01]  /*5ab0*/  UMOV UR12, UR21 ;  /* 0x00000015000c7c82 */ /* 0x000fe20008000000 */
[----:B------:R-:W-:-:S09]  /*5ac0*/  UMOV UR5, UR10 ;  /* 0x0000000a00057c82 */ /* 0x000fd20008000000 */
.L_x_122:
[----:B--2---:R-:W-:Y:S01]  /*5ad0*/  ULEA UR6, UR5, UR13, 0x3 ;  /* 0x0000000d05067291 */ /* 0x004fe2000f8e18ff */
[----:B---3--:R-:W-:Y:S11]  /*5ae0*/  @P2 BRA `(.L_x_120) ;  /* 0x00000000000c2947 */ /* 0x008ff60003800000 */
[----:B-1----:R-:W-:Y:S04]  /*5af0*/  SHF.L.U32 R4, R2, 0x1f, RZ ;  /* 0x0000001f02047819 */ /* 0x002fe800000006ff */
[----:B------:R-:W1:Y:S02]  /*5b00*/  SYNCS.PHASECHK.TRANS64.TRYWAIT P0, [UR6], R4 ;  /* 0x00000004ff0075a7 */ /* 0x000e640008001106 */
[----:B-1----:R-:W-:Y:S05]  /*5b10*/  @!P0 BRA `(.L_x_121) ;  /* 0x0000005c00108947 */ /* 0x002fea0003800000 */
.L_x_120:
[----:B------:R-:W-:Y:S01]  /*5b20*/  UISETP.NE.AND UP0, UPT, UR12, 0x1, UPT ;  /* 0x000000010c00788c */ /* 0x000fe2000bf05270 */
[----:B------:R-:W-:Y:S01]  /*5b30*/  PLOP3.LUT P2, PT, PT, PT, PT, 0x80, 0x8 ;  /* 0x000000000008781c */ /* 0x000fe20003f4f070 */
[----:B------:R-:W-:Y:S02]  /*5b40*/  UIADD3 UR4, UPT, UPT, UR5, 0x1, URZ ;  /* 0x0000000105047890 */ /* 0x000fe4000fffe0ff */
[----:B------:R-:W-:Y:S02]  /*5b50*/  ULEA UR8, UR5, UR18, 0x7 ;  /* 0x0000001205087291 */ /* 0x000fe4000f8e38ff */
[----:B------:R-:W-:Y:S01]  /*5b60*/  UISETP.NE.AND UP1, UPT, UR4, 0x34, UPT ;  /* 0x000000340400788c */ /* 0x000fe2000bf25270 */
[----:B------:R-:W-:Y:S01]  /*5b70*/  PLOP3.LUT P0, PT, PT, PT, UP0, 0x80, 0x8 ;  /* 0x000000000008781c */ /* 0x000fe20003f0f008 */
[----:B------:R-:W-:Y:S02]  /*5b80*/  UIADD3 UR11, UPT, UPT, UR11, 0x1, URZ ;  /* 0x000000010b0b7890 */ /* 0x000fe4000fffe0ff */
[----:B------:R-:W-:Y:S02]  /*5b90*/  USEL UR7, URZ, 0x1, UP1 ;  /* 0x00000001ff077887 */ /* 0x000fe40008800000 */
[----:B------:R-:W-:Y:S01]  /*5ba0*/  USEL UR10, UR4, URZ, UP1 ;  /* 0x000000ff040a7287 */ /* 0x000fe20008800000 */
[----:B------:R-:W-:Y:S01]  /*5bb0*/  UMOV UR9, 0xc0004010 ;  /* 0xc000401000097882 */ /* 0x000fe20000000000 */
[----:B------:R-:W-:Y:S02]  /*5bc0*/  UIADD3 UR12, UPT, UPT, UR12, -0x1, URZ ;  /* 0xffffffff0c0c7890 */ /* 0x000fe4000fffe0ff */
[----:B------:R-:W-:Y:S01]  /*5bd0*/  LOP3.LUT R2, R2, UR7, RZ, 0x3c, !PT ;  /* 0x0000000702027c12 */ /* 0x000fe2000f8e3cff */
[----:B------:R-:W-:Y:S01]  /*5be0*/  @UP0 ULEA UR4, UR10, UR13, 0x3 ;  /* 0x0000000d0a040291 */ /* 0x000fe2000f8e18ff */
[----:B------:R-:W-:Y:S02]  /*5bf0*/  UMOV UR7, 0xc0004010 ;  /* 0xc000401000077882 */ /* 0x000fe40000000000 */
[----:B-1----:R-:W-:Y:S01]  /*5c00*/  @P0 SHF.L.U32 R0, R2, 0x1f, RZ ;  /* 0x0000001f02000819 */ /* 0x002fe200000006ff */
[----:B------:R-:W-:Y:S05]  /*5c10*/  UISETP.NE.AND UP0, UPT, UR11, UR14, UPT ;  /* 0x0000000e0b00728c */ /* 0x000fea000bf05270 */
[----:B------:R2:W3:Y:S01]  /*5c20*/  @P0 SYNCS.PHASECHK.TRANS64.TRYWAIT P2, [UR4], R0 ;  /* 0x00000000ff0005a7 */ /* 0x0004e20008041104 */
[----:B------:R-:W-:Y:S02]  /*5c30*/  UIADD3 UR4, UPT, UPT, UR6, 0x1a0, URZ ;  /* 0x000001a006047890 */ /* 0x000fe4000fffe0ff */
[----:B------:R-:W-:Y:S03]  /*5c40*/  ULEA UR6, UR5, UR17, 0x7 ;  /* 0x0000001105067291 */ /* 0x000fe6000f8e38ff */
[----:B------:R-:W-:Y:S06]  /*5c50*/  UMOV UR5, UR10 ;  /* 0x0000000a00057c82 */ /* 0x000fec0008000000 */
[----:B------:R2:W-:Y:S01]  /*5c60*/  UTCIMMA.2CTA gdesc[UR6], gdesc[UR8], tmem[UR15], tmem[UR22], idesc[UR23], UP2 ;  /* 0x00ff1608060075ea */ /* 0x0005e2000920010f */
[----:B------:R-:W-:Y:S01]  /*5c70*/  UPLOP3.LUT UP2, UPT, UPT, UPT, UPT, 0x80, 0x8 ;  /* 0x000000000008789c */ /* 0x000fe20003f4f070 */
[----:B------:R2:W-:Y:S01]  /*5c80*/  UTCBAR.2CTA.MULTICAST [UR4], URZ, UR16 ;  /* 0x000000ff040073e9 */ /* 0x0005e20008200810 */
[----:B------:R-:W-:Y:S09]  /*5c90*/  BRA.U UP0, `(.L_x_122) ;  /* 0xfffffffd008c7547 */ /* 0x000ff2000b83ffff */
.L_x_119:
[----:B--2---:R-:W-:Y:S01]  /*5ca0*/  UIADD3 UR4, UPT, UPT, UR19, 0x390, URZ ;  /* 0x0000039013047890 */ /* 0x004fe2000fffe0ff */
[----:B------:R-:W-:-:S08]  /*5cb0*/  UMOV UR11, UR14 ;  /* 0x0000000e000b7c82 */ /* 0x000fd00008000000 */
[----:B------:R2:W-:Y:S01]  /*5cc0*/  UTCBAR.2CTA.MULTICAST [UR4], URZ, UR24 ;  /* 0x000000ff040073e9 */ /* 0x0005e20008200818 */
[----:B------:R-:W-:Y:S02]  /*5cd0*/  NOP ;  /* 0x0000000000007918 */ /* 0x000fe40000000000 */
.L_x_117:
[----:B--2---:R-:W-:Y:S01]  /*5ce0*/  UIADD3 UR4, UPT, UPT, UR20, 0x1, URZ ;  /* 0x0000000114047890 */ /* 0x004fe2000fffe0ff */
[----:B------:R-:W-:-:S03]  /*5cf0*/  ISETP.NE.AND P0, PT, R8, 0x2, PT ;  /* 0x000000020800780c */ /* 0x000fc60003f05270 */
[----:B------:R-:W-:Y:S01]  /*5d00*/  UISETP.NE.AND UP0, UPT, UR4, 0x4, UPT ;  /* 0x000000040400788c */ /* 0x000fe2000bf05270 */
[----:B-1----:R-:W-:Y:S02]  /*5d10*/  SEL R0, RZ, 0x1, P0 ;  /* 0x00000001ff007807 */ /* 0x002fe40000000000 */
[----:B------:R-:W-:Y:S01]  /*5d20*/  SEL R8, R8, RZ, P0 ;  /* 0x000000ff08087207 */ /* 0x000fe20000000000 */
[----:B------:R-:W-:Y:S01]  /*5d30*/  USEL UR5, URZ, 0x1, UP0 ;  /* 0x00000001ff057887 */ /* 0x000fe20008000000 */
[----:B------:R-:W-:Y:S01]  /*5d40*/  LOP3.LUT R3, R3, R0, RZ, 0x3c, !PT ;  /* 0x0000000003037212 */ /* 0x000fe200078e3cff */
[----:B------:R-:W-:-:S04]  /*5d50*/  USEL UR20, UR4, URZ, UP0 ;  /* 0x000000ff04147287 */ /* 0x000fc80008000000 */
[----:B------:R-:W-:Y:S01]  /*5d60*/  LOP3.LUT R9, R9, UR5, RZ, 0x3c, !PT ;  /* 0x0000000509097c12 */ /* 0x000fe2000f8e3cff */
[----:B------:R-:W-:Y:S07]  /*5d70*/  @P1 BRA `(.L_x_123) ;  /* 0xfffffff800c41947 */ /* 0x000fee000383ffff */
[----:B------:R-:W1:Y:S01]  /*5d80*/  S2UR UR8, SR_CgaCtaId ;  /* 0x00000000000879c3 */ /* 0x000e620000008800 */
[----:B------:R-:W-:Y:S01]  /*5d90*/  ELECT P0, URZ, PT ;  /* 0x0000000000ff782f */ /* 0x000fe20003800000 */
[----:B------:R-:W-:Y:S01]  /*5da0*/  HFMA2 R0, -RZ, RZ, 0, 5.9604644775390625e-08 ;  /* 0x00000001ff007431 */ /* 0x000fe200000001ff */
[----:B------:R-:W-:-:S05]  /*5db0*/  UMOV UR4, 0x40 ;  /* 0x0000004000047882 */ /* 0x000fca0000000000 */
[----:B------:R-:W-:Y:S01]  /*5dc0*/  UVIRTCOUNT.DEALLOC.SMPOOL 0x80 ;  /* 0x000000800000784c */ /* 0x000fe20000000000 */
[----:B------:R-:W-:Y:S02]  /*5dd0*/  UISETP.NE.AND UP1, UPT, UR27, URZ, UPT ;  /* 0x000000ff1b00728c */ /* 0x000fe4000bf25270 */
[----:B-1----:R-:W-:-:S09]  /*5de0*/  ULEA UR8, UR8, UR4, 0x18 ;  /* 0x0000000408087291 */ /* 0x002fd2000f8ec0ff */
[----:B------:R1:W-:Y:S01]  /*5df0*/  @P0 STS.U8 [UR8+0x1c], R0 ;  /* 0x00001c00ff000988 */ /* 0x0003e20008000008 */
[----:B------:R-:W-:Y:S05]  /*5e00*/  BRA.U UP1, `(.L_x_124) ;  /* 0x0000000101a07547 */ /* 0x000fea000b800000 */
[----:B------:R-:W-:Y:S01]  /*5e10*/  UIADD3 UR7, UPT, UPT, UR13, 0x3b0, URZ ;  /* 0x000003b00d077890 */ /* 0x000fe2000fffe0ff */
[----:B------:R-:W-:-:S03]  /*5e20*/  SHF.L.U32 R2, R9, 0x1f, RZ ;  /* 0x0000001f09027819 */ /* 0x000fc600000006ff */
[----:B------:R-:W-:-:S09]  /*5e30*/  ULEA UR4, UR20, UR7, 0x3 ;  /* 0x0000000714047291 */ /* 0x000fd2000f8e18ff */
[----:B------:R-:W2:Y:S02]  /*5e40*/  SYNCS.PHASECHK.TRANS64.TRYWAIT P0, [UR4], R2 ;  /* 0x00000002ff0075a7 */ /* 0x000ea40008001104 */
[----:B--2---:R-:W-:Y:S05]  /*5e50*/  @!P0 BRA `(.L_x_125) ;  /* 0x0000005800588947 */ /* 0x004fea0003800000 */
.L_x_291:
        /* <DEDUP_REMOVED lines=9> */
.L_x_293:
        /* <DEDUP_REMOVED lines=9> */
.L_x_295:
[----:B------:R-:W-:-:S04]  /*5f80*/  UIADD3 UR4, UPT, UPT, UR4, 0x1, URZ ;  /* 0x0000000104047890 */ /* 0x000fc8000fffe0ff */
[----:B------:R-:W-:-:S04]  /*5f90*/  UISETP.NE.AND UP0, UPT, UR4, 0x4, UPT ;  /* 0x000000040400788c */ /* 0x000fc8000bf05270 */
[----:B------:R-:W-:Y:S02]  /*5fa0*/  USEL UR5, URZ, 0x1, UP0 ;  /* 0x00000001ff057887 */ /* 0x000fe40008000000 */
[----:B------:R-:W-:-:S04]  /*5fb0*/  USEL UR4, UR4, URZ, UP0 ;  /* 0x000000ff04047287 */ /* 0x000fc80008000000 */
[----:B------:R-:W-:Y:S01]  /*5fc0*/  ULEA UR4, UR4, UR7, 0x3 ;  /* 0x0000000704047291 */ /* 0x000fe2000f8e18ff */
[----:B------:R-:W-:-:S04]  /*5fd0*/  LOP3.LUT R2, R2, UR5, RZ, 0x3c, !PT ;  /* 0x0000000502027c12 */ /* 0x000fc8000f8e3cff */
[----:B------:R-:W-:Y:S01]  /*5fe0*/  SHF.L.U32 R2, R2, 0x1f, RZ ;  /* 0x0000001f02027819 */ /* 0x000fe200000006ff */
[----:B-1----:R-:W-:-:S04]  /*5ff0*/  IMAD.U32 R0, RZ, RZ, UR4 ;  /* 0x00000004ff007e24 */ /* 0x002fc8000f8e00ff */
[----:B------:R1:W2:Y:S03]  /*6000*/  SYNCS.PHASECHK.TRANS64.TRYWAIT P0, [R0+URZ], R2 ;  /* 0x00000002000075a7 */ /* 0x0002a600080011ff */
[----:B--2---:R-:W-:Y:S05]  /*6010*/  @!P0 NANOSLEEP.SYNCS 0x989680 ;  /* 0x009896800000895d */ /* 0x004fea0003900000 */
[----:B------:R-:W2:Y:S02]  /*6020*/  @!P0 SYNCS.PHASECHK.TRANS64 P0, [R0+URZ], R2 ;  /* 0x00000002000085a7 */ /* 0x000ea400080010ff */
[----:B--2---:R-:W-:Y:S05]  /*6030*/  @P0 BRA `(.L_x_128) ;  /* 0x0000000000200947 */ /* 0x004fea0003800000 */
.L_x_129:
[----:B--2---:R2:W4:Y:S02]  /*6040*/  SYNCS.PHASECHK.TRANS64.TRYWAIT P0, [R0+URZ], R2 ;  /* 0x00000002000075a7 */ /* 0x00452400080011ff */
[----:B----4-:R-:W-:Y:S05]  /*6050*/  @!P0 NANOSLEEP.SYNCS 0x989680 ;  /* 0x009896800000895d */ /* 0x010fea0003900000 */
[----:B------:R-:W4:Y:S02]  /*6060*/  @!P0 SYNCS.PHASECHK.TRANS64 P0, [R0+URZ], R2 ;  /* 0x00000002000085a7 */ /* 0x000f2400080010ff */
[----:B----4-:R-:W-:Y:S05]  /*6070*/  @!P0 BRA `(.L_x_129) ;  /* 0xfffffffc00f08947 */ /* 0x010fea000383ffff */
[----:B------:R-:W-:Y:S05]  /*6080*/  BRA `(.L_x_128) ;  /* 0x00000000000c7947 */ /* 0x000fea0003800000 */
.L_x_124:
[----:B------:R-:W-:-:S04]  /*6090*/  UIADD3 UR4, UPT, UPT, UR13, 0x3f0, URZ ;  /* 0x000003f00d047890 */ /* 0x000fc8000fffe0ff */
[----:B------:R-:W-:-:S09]  /*60a0*/  UPRMT UR4, UR28, 0x654, UR4 ;  /* 0x000006541c047896 */ /* 0x000fd20008000004 */
[----:B------:R-:W-:Y:S03]  /*60b0*/  SYNCS.ARRIVE.TRANS64.RED.A1T0 RZ, [UR4], RZ ;  /* 0x000000ffffff79a7 */ /* 0x000fe60008100404 */
.L_x_128:
[----:B-12---:R-:W-:Y:S01]  /*60c0*/  SHF.L.U32 R2, RZ, 0x1f, RZ ;  /* 0x0000001fff027819 */ /* 0x006fe200000006ff */
[----:B------:R-:W-:Y:S01]  /*60d0*/  UIADD3 UR4, UPT, UPT, UR13, 0x3f0, URZ ;  /* 0x000003f00d047890 */ /* 0x000fe2000fffe0ff */
[----:B------:R-:W-:Y:S02]  /*60e0*/  PLOP3.LUT P0, PT, PT, PT, UP1, 0x80, 0x8 ;  /* 0x000000000008781c */ /* 0x000fe40003f0f018 */
[----:B------:R-:W1:Y:S02]  /*60f0*/  SYNCS.PHASECHK.TRANS64.TRYWAIT P1, [UR13+0x3f0], R2 ;  /* 0x0003f002ff0075a7 */ /* 0x000e64000802110d */
[----:B-1----:R-:W-:Y:S09]  /*6100*/  @!P1 BRA `(.L_x_130) ;  /* 0x0000005400f49947 */ /* 0x002ff20003800000 */
.L_x_297:
[----:B------:R-:W-:Y:S01]  /*6110*/  @!UP1 UPRMT UR4, UR28, 0x654, UR4 ;  /* 0x000006541c049896 */ /* 0x000fe20008000004 */
[----:B------:R-:W-:Y:S01]  /*6120*/  UMOV UR5, 0xffff ;  /* 0x0000ffff00057882 */ /* 0x000fe20000000000 */
[----:B------:R-:W-:-:S07]  /*6130*/  UMOV UR6, 0x1 ;  /* 0x0000000100067882 */ /* 0x000fce0000000000 */
[----:B------:R-:W-:Y:S01]  /*6140*/  @!P0 SYNCS.ARRIVE.TRANS64.RED.A1T0 RZ, [UR4], RZ ;  /* 0x000000ffffff89a7 */ /* 0x000fe20008100404 */
[----:B------:R-:W-:Y:S01]  /*6150*/  NOP ;  /* 0x0000000000007918 */ /* 0x000fe20000000000 */
[----:B-1----:R-:W1:Y:S01]  /*6160*/  LDS R0, [UR8+0x14] ;  /* 0x00001408ff007984 */ /* 0x002e620008000800 */
[----:B------:R-:W-:-:S04]  /*6170*/  ULOP3.LUT UR4, UR26, 0xffff, URZ, 0xc0, !UPT ;  /* 0x0000ffff1a047892 */ /* 0x000fc8000f8ec0ff */
[----:B------:R-:W-:-:S04]  /*6180*/  USHF.R.U32.HI UR4, URZ, 0x5, UR4 ;  /* 0x00000005ff047899 */ /* 0x000fc80008011604 */
[----:B------:R-:W-:Y:S02]  /*6190*/  USHF.L.U32 UR5, UR5, UR4, URZ ;  /* 0x0000000405057299 */ /* 0x000fe400080006ff */
[----:B------:R-:W-:-:S04]  /*61a0*/  USHF.L.U32 UR4, UR6, UR4, URZ ;  /* 0x0000000406047299 */ /* 0x000fc800080006ff */
[----:B-1----:R-:W-:-:S04]  /*61b0*/  LOP3.LUT R0, R0, UR5, RZ, 0xc0, !PT ;  /* 0x0000000500007c12 */ /* 0x002fc8000f8ec0ff */
[----:B------:R-:W-:-:S13]  /*61c0*/  ISETP.NE.AND P0, PT, R0, UR5, PT ;  /* 0x0000000500007c0c */ /* 0x000fda000bf05270 */
[----:B------:R-:W-:Y:S05]  /*61d0*/  @P0 BRA `(.L_x_131) ;  /* 0x0000000000580947 */ /* 0x000fea0003800000 */
[----:B------:R-:W1:Y:S02]  /*61e0*/  LDS R0, [UR8+0x18] ;  /* 0x00001808ff007984 */ /* 0x000e640008000800 */
[----:B-1----:R-:W-:-:S04]  /*61f0*/  LOP3.LUT R0, R0, UR4, RZ, 0xc0, !PT ;  /* 0x0000000400007c12 */ /* 0x002fc8000f8ec0ff */
[----:B------:R-:W-:-:S13]  /*6200*/  ISETP.NE.AND P0, PT, R0, UR4, PT ;  /* 0x0000000400007c0c */ /* 0x000fda000bf05270 */
[----:B------:R-:W-:Y:S05]  /*6210*/  @P0 BRA `(.L_x_132) ;  /* 0x00000000003c0947 */ /* 0x000fea0003800000 */
[----:B------:R-:W1:Y:S01]  /*6220*/  S2R R2, SR_LANEID ;  /* 0x0000000000027919 */ /* 0x000e620000000000 */
[----:B------:R-:W-:-:S06]  /*6230*/  ULOP3.LUT UR5, URZ, UR5, URZ, 0x33, !UPT ;  /* 0x00000005ff057292 */ /* 0x000fcc000f8e33ff */
[----:B------:R-:W-:-:S04]  /*6240*/  IMAD.U32 R0, RZ, RZ, UR5 ;  /* 0x00000005ff007e24 */ /* 0x000fc8000f8e00ff */
[----:B------:R2:W4:Y:S02]  /*6250*/  REDUX UR7, R0 ;  /* 0x00000000000773c4 */ /* 0x0005240000000000 */
[----:B------:R1:W-:Y:S01]  /*6260*/  UTCATOMSWS.AND URZ, UR5 ;  /* 0x0000000500ff79e3 */ /* 0x0003e20008000000 */
[----:B--2---:R-:W-:Y:S01]  /*6270*/  LOP3.LUT R0, RZ, UR4, RZ, 0x33, !PT ;  /* 0x00000004ff007c12 */ /* 0x004fe2000f8e33ff */
[----:B------:R-:W-:Y:S02]  /*6280*/  VOTEU.ANY UR4, UPT, PT ;  /* 0x0000000000047886 */ /* 0x000fe400038e0100 */
[----:B------:R-:W-:Y:S02]  /*6290*/  UFLO.U32 UR4, UR4 ;  /* 0x00000004000472bd */ /* 0x000fe400080e0000 */
[----:B------:R-:W2:Y:S04]  /*62a0*/  REDUX UR6, R0 ;  /* 0x00000000000673c4 */ /* 0x000ea80000000000 */
[----:B-1----:R-:W-:-:S02]  /*62b0*/  ISETP.EQ.U32.AND P0, PT, R2, UR4, PT ;  /* 0x0000000402007c0c */ /* 0x002fc4000bf02070 */
[----:B----4-:R-:W-:-:S11]  /*62c0*/  MOV R2, UR7 ;  /* 0x0000000700027c02 */ /* 0x010fd60008000f00 */
[----:B------:R1:W-:Y:S01]  /*62d0*/  @P0 ATOMS.AND RZ, [UR8+0x14], R2 ;  /* 0x00001402ffff098c */ /* 0x0003e2000a800008 */
[----:B--2---:R-:W-:-:S05]  /*62e0*/  IMAD.U32 R0, RZ, RZ, UR6 ;  /* 0x00000006ff007e24 */ /* 0x004fca000f8e00ff */
[----:B------:R1:W-:Y:S01]  /*62f0*/  @P0 ATOMS.AND RZ, [UR8+0x18], R0 ;  /* 0x00001800ffff098c */ /* 0x0003e2000a800008 */
[----:B------:R-:W-:Y:S05]  /*6300*/  BRA `(.L_x_133) ;  /* 0x0000000000147947 */ /* 0x000fea0003800000 */
.L_x_132:
[----:B------:R-:W-:Y:S02]  /*6310*/  MOV R2, 0x6330 ;  /* 0x0000633000027802 */ /* 0x000fe40000000f00 */
[----:B---3-5:R-:W-:Y:S05]  /*6320*/  CALL.REL.NOINC `($__internal_0_$__cuda_sm10x_tcgen05_guardrail_trap_col_being_dealloced_not_returned_by_alloc) ;  /* 0x0000005800487944 */ /* 0x028fea0003c00000 */
[----:B------:R-:W-:Y:S05]  /*6330*/  BRA `(.L_x_133) ;  /* 0x0000000000087947 */ /* 0x000fea0003800000 */
.L_x_131:
[----:B------:R-:W-:Y:S02]  /*6340*/  MOV R2, 0x6360 ;  /* 0x0000636000027802 */ /* 0x000fe40000000f00 */
[----:B---3-5:R-:W-:Y:S05]  /*6350*/  CALL.REL.NOINC `($__internal_2_$__cuda_sm10x_tcgen05_guardrail_trap_unallocated_columns_being_dealloced) ;  /* 0x0000005800547944 */ /* 0x028fea0003c00000 */
.L_x_133:
[----:B------:R-:W-:Y:S01]  /*6360*/  NOP ;  /* 0x0000000000007918 */ /* 0x000fe20000000000 */
[----:B------:R-:W-:Y:S05]  /*6370*/  EXIT ;  /* 0x000000000000794d */ /* 0x000fea0003800000 */
.L_x_104:
[----:B------:R-:W-:-:S09]  /*6380*/  UISETP.NE.OR UP0, UPT, UR25, 0x3, !UP3 ;  /* 0x000000031900788c */ /* 0x000fd2000df05670 */
[----:B------:R-:W-:Y:S05]  /*6390*/  BRA.U UP0, `(.L_x_134) ;  /* 0x0000000d00b47547 */ /* 0x000fea000b800000 */
[----:B------:R-:W1:Y:S01]  /*63a0*/  LDCU UR31, c[0x0][0x370] ;  /* 0x00006e00ff1f77ac */ /* 0x000e620008000800 */
[----:B------:R-:W2:Y:S01]  /*63b0*/  LDC.64 R16, c[0x0][0x348] ;  /* 0x0000d200ff107b82 */ /* 0x000ea20000000a00 */
[----:B------:R-:W-:Y:S02]  /*63c0*/  HFMA2 R13, -RZ, RZ, 0, 0 ;  /* 0x00000000ff0d7431 */ /* 0x000fe400000001ff */
[----:B------:R-:W-:Y:S01]  /*63d0*/  IMAD.MOV.U32 R15, RZ, RZ, 0x1 ;  /* 0x00000001ff0f7424 */ /* 0x000fe200078e00ff */
[----:B------:R-:W1:Y:S01]  /*63e0*/  LDCU.128 UR32, c[0x0][0xb10] ;  /* 0x00016200ff2077ac */ /* 0x000e620008000c00 */
[----:B------:R-:W-:Y:S01]  /*63f0*/  IMAD.MOV.U32 R14, RZ, RZ, RZ ;  /* 0x000000ffff0e7224 */ /* 0x000fe200078e00ff */
[----:B------:R-:W-:Y:S01]  /*6400*/  MOV R7, 0x1000 ;  /* 0x0000100000077802 */ /* 0x000fe20000000f00 */
[----:B------:R-:W3:Y:S01]  /*6410*/  LDCU UR30, c[0x0][0x374] ;  /* 0x00006e80ff1e77ac */ /* 0x000ee20008000800 */
[----:B------:R-:W4:Y:S01]  /*6420*/  LDC.64 R2, c[0x0][0x888] ;  /* 0x00022200ff027b82 */ /* 0x000f220000000a00 */
[----:B------:R-:W3:Y:S01]  /*6430*/  LDCU UR15, c[0x0][0xb0c] ;  /* 0x00016180ff0f77ac */ /* 0x000ee20008000800 */
[----:B------:R-:W2:Y:S06]  /*6440*/  LDCU UR40, c[0x0][0xb20] ;  /* 0x00016400ff2877ac */ /* 0x000eac0008000800 */
[----:B------:R-:W4:Y:S01]  /*6450*/  LDC.64 R4, c[0x0][0x890] ;  /* 0x00022400ff047b82 */ /* 0x000f220000000a00 */
[----:B------:R-:W2:Y:S01]  /*6460*/  LDCU UR4, c[0x0][0xb30] ;  /* 0x00016600ff0477ac */ /* 0x000ea20008000800 */
[----:B------:R-:W-:Y:S01]  /*6470*/  UMOV UR21, 0x400 ;  /* 0x0000040000157882 */ /* 0x000fe20000000000 */
[----:B-1----:R-:W-:-:S02]  /*6480*/  UIMAD.WIDE.U32 UR6, UR31, UR32, URZ ;  /* 0x000000201f0672a5 */ /* 0x002fc4000f8e00ff */
[----:B---3--:R-:W-:Y:S02]  /*6490*/  UIMAD.WIDE.U32 UR8, UR30, UR35, URZ ;  /* 0x000000231e0872a5 */ /* 0x008fe4000f8e00ff */
[----:B------:R-:W-:Y:S02]  /*64a0*/  ULEA UR21, UR46, UR21, 0x18 ;  /* 0x000000152e157291 */ /* 0x000fe4000f8ec0ff */
[----:B------:R-:W-:Y:S02]  /*64b0*/  UPLOP3.LUT UP3, UPT, UPT, UPT, UPT, 0x40, 0x4 ;  /* 0x000000000004789c */ /* 0x000fe40003f6e870 */
[----:B------:R-:W-:Y:S01]  /*64c0*/  UIADD3 UR37, UPT, UPT, UR21, 0x348, URZ ;  /* 0x0000034815257890 */ /* 0x000fe2000fffe0ff */
[----:B------:R-:W-:Y:S01]  /*64d0*/  UMOV UR6, UR7 ;  /* 0x0000000700067c82 */ /* 0x000fe20008000000 */
[----:B------:R-:W-:Y:S01]  /*64e0*/  UMOV UR38, UR9 ;  /* 0x0000000900267c82 */ /* 0x000fe20008000000 */
[----:B------:R-:W-:Y:S02]  /*64f0*/  UISETP.GE.AND UP0, UPT, UR42, 0x1, UPT ;  /* 0x000000012a00788c */ /* 0x000fe4000bf06270 */
[----:B------:R-:W-:Y:S01]  /*6500*/  UISETP.NE.AND UP4, UPT, UR42, 0x1, UPT ;  /* 0x000000012a00788c */ /* 0x000fe2000bf85270 */
[----:B------:R-:W1:Y:S01]  /*6510*/  LDCU.64 UR22, c[0x0][0xb28] ;  /* 0x00016500ff1677ac */ /* 0x000e620008000a00 */
[----:B------:R-:W-:-:S02]  /*6520*/  UISETP.NE.AND UP6, UPT, UR15, 0x1, UPT ;  /* 0x000000010f00788c */ /* 0x000fc4000bfc5270 */
[----:B------:R-:W-:Y:S02]  /*6530*/  UISETP.NE.AND UP5, UPT, UR34, 0x1, UPT ;  /* 0x000000012200788c */ /* 0x000fe4000bfa5270 */
[----:B------:R-:W-:Y:S02]  /*6540*/  UIADD3 UR25, UPT, UPT, UR21, 0x340, URZ ;  /* 0x0000034015197890 */ /* 0x000fe4000fffe0ff */
[----:B------:R-:W-:Y:S02]  /*6550*/  UPRMT UR37, UR46, 0x654, UR37 ;  /* 0x000006542e257896 */ /* 0x000fe40008000025 */
[----:B------:R-:W-:Y:S02]  /*6560*/  USHF.R.U32.HI UR39, URZ, UR33, UR6 ;  /* 0x00000021ff277299 */ /* 0x000fe40008011606 */
[----:B--2---:R-:W-:Y:S02]  /*6570*/  USHF.R.U32.HI UR38, URZ, UR40, UR38 ;  /* 0x00000028ff267299 */ /* 0x004fe40008011626 */
[----:B------:R-:W-:-:S11]  /*6580*/  UISETP.NE.AND UP2, UPT, UR4, 0x1, UPT ;  /* 0x000000010400788c */ /* 0x000fd6000bf45270 */
.L_x_143:
[C---:B------:R-:W-:Y:S02]  /*6590*/  LEA R12, R14.reuse, UR21, 0x3 ;  /* 0x000000150e0c7c11 */ /* 0x040fe4000f8e18ff */
[----:B------:R-:W-:Y:S02]  /*65a0*/  SHF.L.U32 R0, R13, 0x1f, RZ ;  /* 0x0000001f0d007819 */ /* 0x000fe400000006ff */
[----:B------:R-:W-:Y:S02]  /*65b0*/  LEA R8, R14, UR21, 0x4 ;  /* 0x000000150e087c11 */ /* 0x000fe4000f8e20ff */
[----:B--2---:R-:W2:Y:S02]  /*65c0*/  SYNCS.PHASECHK.TRANS64.TRYWAIT P0, [R12+URZ+0x370], R0 ;  /* 0x000370000c0075a7 */ /* 0x004ea400080011ff */
[----:B--2---:R-:W-:Y:S05]  /*65d0*/  @!P0 BRA `(.L_x_135) ;  /* 0x0000005000d88947 */ /* 0x004fea0003800000 */
.L_x_298:
[----:B------:R-:W3:Y:S01]  /*65e0*/  LDS.128 R8, [R8+0x400] ;  /* 0x0004000008087984 */ /* 0x000ee20000000c00 */
[----:B------:R-:W-:Y:S01]  /*65f0*/  UISETP.GE.AND UP0, UPT, UR42, 0x1, UPT ;  /* 0x000000012a00788c */ /* 0x000fe2000bf06270 */
[----:B------:R-:W-:Y:S01]  /*6600*/  @!PT LDS RZ, [RZ] ;  /* 0x00000000fffff984 */ /* 0x000fe20000000800 */
[----:B------:R-:W-:Y:S01]  /*6610*/  @!PT LDS RZ, [RZ] ;  /* 0x00000000fffff984 */ /* 0x000fe20000000800 */
[----:B------:R-:W-:Y:S01]  /*6620*/  @!PT LDS RZ, [RZ] ;  /* 0x00000000fffff984 */ /* 0x000fe20000000800 */
[----:B------:R-:W-:Y:S01]  /*6630*/  @!PT LDS RZ, [RZ] ;  /* 0x00000000fffff984 */ /* 0x000fe20000000800 */
[----:B------:R1:W-:Y:S06]  /*6640*/  MEMBAR.ALL.CTA ;  /* 0x0000000000007992 */ /* 0x0003ec0000008000 */
[----:B-1----:R-:W1:Y:S01]  /*6650*/  FENCE.VIEW.ASYNC.S ;  /* 0x00000000000073c6 */ /* 0x002e620000000000 */
[----:B---3--:R-:W-:Y:S11]  /*6660*/  LOP3.LUT P0, RZ, R10, 0x1, RZ, 0xc0, !PT ;  /* 0x000000010aff7812 */ /* 0x008ff6000780c0ff */
[----:B------:R-:W-:Y:S02]  /*6670*/  @!UPT UIADD3 URZ, UPT, UPT, URZ, URZ, URZ ;  /* 0x000000fffffff290 */ /* 0x000fe4000fffe0ff */
[----:B-1----:R-:W-:Y:S01]  /*6680*/  VOTEU.ANY UP1, P0 ;  /* 0x0000000000ff7886 */ /* 0x002fe20000020100 */
[----:B------:R-:W-:Y:S11]  /*6690*/  PLOP3.LUT P0, PT, PT, PT, UP1, 0x80, 0x8 ;  /* 0x000000000008781c */ /* 0x000ff60003f0f018 */
[----:B------:R-:W-:Y:S02]  /*66a0*/  @!UPT UIADD3 URZ, UPT, UPT, URZ, URZ, URZ ;  /* 0x000000fffffff290 */ /* 0x000fe4000fffe0ff */
[----:B--2---:R-:W-:Y:S02]  /*66b0*/  @P0 SHF.R.U32.HI R0, RZ, 0x10, R9 ;  /* 0x00000010ff000819 */ /* 0x004fe40000011609 */
[----:B------:R-:W-:Y:S02]  /*66c0*/  @P0 MOV R6, R8 ;  /* 0x0000000800060202 */ /* 0x000fe40000000f00 */
[----:B------:R-:W-:Y:S01]  /*66d0*/  @P0 R2UR UR4, R0 ;  /* 0x00000000000402ca */ /* 0x000fe200000e0000 */
[----:B------:R-:W-:Y:S01]  /*66e0*/  VIADD R0, R12, 0x380 ;  /* 0x000003800c007836 */ /* 0x000fe20000000000 */
[----:B------:R-:W-:Y:S02]  /*66f0*/  @P0 LOP3.LUT R8, R9, 0xffff, RZ, 0xc0, !PT ;  /* 0x0000ffff09080812 */ /* 0x000fe400078ec0ff */
[----:B------:R-:W-:Y:S02]  /*6700*/  @P0 R2UR UR6, R6 ;  /* 0x00000000060602ca */ /* 0x000fe400000e0000 */
[----:B------:R-:W-:Y:S02]  /*6710*/  PRMT R0, RZ, 0x654, R0 ;  /* 0x00000654ff007816 */ /* 0x000fe40000000000 */
[----:B------:R-:W-:Y:S02]  /*6720*/  @P0 R2UR UR5, R8 ;  /* 0x00000000080502ca */ /* 0x000fe400000e0000 */
[----:B------:R1:W-:Y:S03]  /*6730*/  SYNCS.ARRIVE.TRANS64.RED.A1T0 RZ, [R0+URZ], RZ ;  /* 0x000000ff00ff79a7 */ /* 0x0003e600081004ff */
[----:B------:R-:W-:Y:S04]  /*6740*/  @UP1 UMOV UR29, UR4 ;  /* 0x00000004001d1c82 */ /* 0x000fe80008000000 */
[----:B------:R-:W-:Y:S04]  /*6750*/  @UP1 UMOV UR14, UR6 ;  /* 0x00000006000e1c82 */ /* 0x000fe80008000000 */
[----:B------:R-:W-:Y:S01]  /*6760*/  @UP1 UMOV UR13, UR5 ;  /* 0x00000005000d1c82 */ /* 0x000fe20008000000 */
[----:B------:R-:W-:Y:S05]  /*6770*/  BRA.U !UP0, `(.L_x_136) ;  /* 0x0000000108a47547 */ /* 0x000fea000b800000 */
[----:B------:R-:W-:Y:S02]  /*6780*/  UIMAD.WIDE.U32 UR8, UR13, UR35, URZ ;  /* 0x000000230d0872a5 */ /* 0x000fe4000f8e00ff */
[----:B------:R-:W-:Y:S02]  /*6790*/  UIMAD.WIDE.U32 UR10, UR14, UR32, URZ ;  /* 0x000000200e0a72a5 */ /* 0x000fe4000f8e00ff */
[----:B------:R-:W-:Y:S02]  /*67a0*/  USEL UR4, UR30, UR38, !UP5 ;  /* 0x000000261e047287 */ /* 0x000fe4000e800000 */
[----:B------:R-:W-:Y:S02]  /*67b0*/  USEL UR7, UR31, UR39, !UP6 ;  /* 0x000000271f077287 */ /* 0x000fe4000f000000 */
[----:B------:R-:W-:Y:S02]  /*67c0*/  UIMAD.WIDE.U32 UR16, UR4, UR22, URZ ;  /* 0x00000016041072a5 */ /* 0x000fe4000f8e00ff */
[----:B------:R-:W-:Y:S01]  /*67d0*/  UIMAD.WIDE.U32 UR18, UR7, UR22, URZ ;  /* 0x00000016071272a5 */ /* 0x000fe2000f8e00ff */
[----:B------:R-:W-:Y:S02]  /*67e0*/  UMOV UR5, UR9 ;  /* 0x0000000900057c82 */ /* 0x000fe40008000000 */
[----:B------:R-:W-:Y:S03]  /*67f0*/  USHF.R.U32.HI UR6, URZ, UR40, UR5 ;  /* 0x00000028ff067299 */ /* 0x000fe60008011605 */
[----:B------:R-:W-:Y:S01]  /*6800*/  UMOV UR5, UR11 ;  /* 0x0000000b00057c82 */ /* 0x000fe20008000000 */
[----:B------:R-:W-:Y:S02]  /*6810*/  USEL UR6, UR13, UR6, !UP5 ;  /* 0x000000060d067287 */ /* 0x000fe4000e800000 */
[----:B------:R-:W-:Y:S02]  /*6820*/  USHF.R.U32.HI UR8, URZ, UR33, UR5 ;  /* 0x00000021ff087299 */ /* 0x000fe40008011605 */
[----:B------:R-:W-:Y:S01]  /*6830*/  UIMAD.WIDE.U32 UR10, UR6, UR22, URZ ;  /* 0x00000016060a72a5 */ /* 0x000fe2000f8e00ff */
[----:B------:R-:W-:Y:S02]  /*6840*/  UMOV UR5, UR17 ;  /* 0x0000001100057c82 */ /* 0x000fe40008000000 */
[----:B------:R-:W-:Y:S03]  /*6850*/  @UP4 USHF.R.U32.HI UR4, URZ, UR23, UR5 ;  /* 0x00000017ff044299 */ /* 0x000fe60008011605 */
[----:B------:R-:W-:Y:S01]  /*6860*/  UMOV UR5, UR19 ;  /* 0x0000001300057c82 */ /* 0x000fe20008000000 */
[----:B------:R-:W-:Y:S02]  /*6870*/  UIMAD UR4, UR42, UR4, URZ ;  /* 0x000000042a0472a4 */ /* 0x000fe4000f8e02ff */
[----:B------:R-:W-:Y:S02]  /*6880*/  @UP4 USHF.R.U32.HI UR7, URZ, UR23, UR5 ;  /* 0x00000017ff074299 */ /* 0x000fe40008011605 */
[----:B------:R-:W-:Y:S02]  /*6890*/  USEL UR5, UR14, UR8, !UP6 ;  /* 0x000000080e057287 */ /* 0x000fe4000f000000 */
[----:B------:R-:W-:Y:S02]  /*68a0*/  UIMAD UR8, UR42, UR7, URZ ;  /* 0x000000072a0872a4 */ /* 0x000fe4000f8e02ff */
[----:B------:R-:W-:Y:S03]  /*68b0*/  UISETP.GE.AND UP0, UPT, UR6, UR4, UPT ;  /* 0x000000040600728c */ /* 0x000fe6000bf06270 */
[----:B------:R-:W-:Y:S01]  /*68c0*/  UMOV UR4, UR11 ;  /* 0x0000000b00047c82 */ /* 0x000fe20008000000 */
[----:B------:R-:W-:Y:S02]  /*68d0*/  UISETP.GE.OR UP0, UPT, UR5, UR8, UP0 ;  /* 0x000000080500728c */ /* 0x000fe40008706670 */
[----:B------:R-:W-:Y:S02]  /*68e0*/  USHF.R.U32.HI UR4, URZ, UR23, UR4 ;  /* 0x00000017ff047299 */ /* 0x000fe40008011604 */
[----:B------:R-:W-:Y:S02]  /*68f0*/  UIMAD.WIDE.U32 UR8, UR5, UR22, URZ ;  /* 0x00000016050872a5 */ /* 0x000fe4000f8e00ff */
[----:B------:R-:W-:Y:S04]  /*6900*/  USEL UR10, UR6, UR4, !UP4 ;  /* 0x00000004060a7287 */ /* 0x000fe8000e000000 */
[----:B------:R-:W-:Y:S01]  /*6910*/  UIADD3 UR11, UPT, UPT, -UR10, URZ, URZ ;  /* 0x000000ff0a0b7290 */ /* 0x000fe2000fffe1ff */
[----:B------:R-:W-:Y:S02]  /*6920*/  @!UP0 UMOV UR4, UR9 ;  /* 0x0000000900048c82 */ /* 0x000fe40008000000 */
[----:B------:R-:W-:Y:S02]  /*6930*/  @!UP0 USHF.R.U32.HI UR4, URZ, UR23, UR4 ;  /* 0x00000017ff048299 */ /* 0x000fe40008011604 */
[----:B------:R-:W-:Y:S02]  /*6940*/  UIMAD UR8, UR42, UR11, UR6 ;  /* 0x0000000b2a0872a4 */ /* 0x000fe4000f8e0206 */
[----:B------:R-:W-:Y:S04]  /*6950*/  @!UP0 USEL UR4, UR5, UR4, !UP4 ;  /* 0x0000000405048287 */ /* 0x000fe8000e000000 */
[----:B------:R-:W-:Y:S02]  /*6960*/  @!UP0 UIMAD UR8, UR7, UR8, UR4 ;  /* 0x00000008070882a4 */ /* 0x000fe4000f8e0204 */
[----:B------:R-:W-:Y:S02]  /*6970*/  @!UP0 UIADD3 UR9, UPT, UPT, UR10, -UR4, URZ ;  /* 0x800000040a098290 */ /* 0x000fe4000fffe0ff */
[----:B------:R-:W-:Y:S02]  /*6980*/  UIADD3 UR4, UPT, UPT, -UR5, URZ, URZ ;  /* 0x000000ff05047290 */ /* 0x000fe4000fffe1ff */
[----:B------:R-:W-:Y:S02]  /*6990*/  UIADD3 UR7, UPT, UPT, -UR6, URZ, URZ ;  /* 0x000000ff06077290 */ /* 0x000fe4000fffe1ff */
[----:B------:R-:W-:Y:S02]  /*69a0*/  @!UP0 UIMAD UR6, UR9, UR42, UR5 ;  /* 0x0000002a090682a4 */ /* 0x000fe4000f8e0205 */
[----:B------:R-:W-:Y:S02]  /*69b0*/  UIMAD UR14, UR15, UR4, UR14 ;  /* 0x000000040f0e72a4 */ /* 0x000fe4000f8e020e */
[----:B------:R-:W-:Y:S01]  /*69c0*/  UIMAD UR4, UR34, UR7, UR13 ;  /* 0x00000007220472a4 */ /* 0x000fe2000f8e020d */
[----:B------:R-:W-:Y:S02]  /*69d0*/  @!UP0 UMOV UR5, UR8 ;  /* 0x0000000800058c82 */ /* 0x000fe40008000000 */
[----:B------:R-:W-:Y:S02]  /*69e0*/  UIMAD UR14, UR5, UR15, UR14 ;  /* 0x0000000f050e72a4 */ /* 0x000fe4000f8e020e */
[----:B------:R-:W-:Y:S11]  /*69f0*/  UIMAD UR13, UR6, UR34, UR4 ;  /* 0x00000022060d72a4 */ /* 0x000ff6000f8e0204 */
[----:B------:R-:W-:Y:S01]  /*6a00*/  @!UPT UIADD3 URZ, UPT, UPT, URZ, URZ, URZ ;  /* 0x000000fffffff290 */ /* 0x000fe2000fffe0ff */
.L_x_136:
[----:B------:R-:W2:Y:S01]  /*6a10*/  @!UP2 LDCU.128 UR8, c[0x0][0xb10] ;  /* 0x00016200ff08a7ac */ /* 0x000ea20008000c00 */
[C---:B----4-:R-:W-:Y:S02]  /*6a20*/  ISETP.NE.U32.AND P1, PT, R4.reuse, RZ, PT ;  /* 0x000000ff0400720c */ /* 0x050fe40003f25070 */
[----:B------:R-:W-:Y:S02]  /*6a30*/  ISETP.NE.U32.AND P0, PT, R4, RZ, PT ;  /* 0x000000ff0400720c */ /* 0x000fe40003f05070 */
[C---:B------:R-:W-:Y:S02]  /*6a40*/  ISETP.NE.AND.EX P1, PT, R5.reuse, RZ, PT, P1 ;  /* 0x000000ff0500720c */ /* 0x040fe40003f25310 */
[----:B------:R-:W-:Y:S01]  /*6a50*/  ISETP.NE.AND.EX P0, PT, R5, RZ, PT, P0 ;  /* 0x000000ff0500720c */ /* 0x000fe20003f05300 */
[----:B------:R-:W3:Y:S01]  /*6a60*/  @!UP2 LDCU UR5, c[0x0][0xb0c] ;  /* 0x00016180ff05a7ac */ /* 0x000ee20008000800 */
[----:B------:R-:W-:Y:S01]  /*6a70*/  SHF.L.U32 R9, R15, 0x1f, RZ ;  /* 0x0000001f0f097819 */ /* 0x000fe200000006ff */
[----:B------:R-:W-:Y:S02]  /*6a80*/  USHF.L.U32 UR26, UR24, 0x7, URZ ;  /* 0x00000007181a7899 */ /* 0x000fe400080006ff */
[----:B------:R-:W-:Y:S02]  /*6a90*/  USHF.L.U32 UR27, UR20, 0x6, URZ ;  /* 0x00000006141b7899 */ /* 0x000fe400080006ff */
[----:B--2---:R-:W-:Y:S07]  /*6aa0*/  UIMAD.WIDE.U32 UR6, UR14, UR8, URZ ;  /* 0x000000080e0672a5 */ /* 0x004fee000f8e00ff */
[----:B------:R-:W-:Y:S01]  /*6ab0*/  @!UP2 UMOV UR4, UR7 ;  /* 0x000000070004ac82 */ /* 0x000fe20008000000 */
[----:B---3--:R-:W-:Y:S02]  /*6ac0*/  @!UP2 UISETP.NE.AND UP0, UPT, UR5, 0x1, UPT ;  /* 0x000000010500a88c */ /* 0x008fe4000bf05270 */
[----:B------:R-:W-:Y:S02]  /*6ad0*/  @!UP2 USHF.R.U32.HI UR4, URZ, UR9, UR4 ;  /* 0x00000009ff04a299 */ /* 0x000fe40008011604 */
[----:B------:R-:W-:Y:S02]  /*6ae0*/  UIMAD.WIDE.U32 UR6, UR13, UR11, URZ ;  /* 0x0000000b0d0672a5 */ /* 0x000fe4000f8e00ff */
[----:B------:R-:W-:Y:S02]  /*6af0*/  @!UP2 USEL UR8, UR14, UR4, !UP0 ;  /* 0x000000040e08a287 */ /* 0x000fe4000c000000 */
[----:B------:R-:W-:Y:S03]  /*6b00*/  @!UP2 UISETP.NE.AND UP0, UPT, UR10, 0x1, UPT ;  /* 0x000000010a00a88c */ /* 0x000fe6000bf05270 */
[----:B------:R-:W-:Y:S02]  /*6b10*/  @!UP2 UMOV UR6, UR7 ;  /* 0x000000070006ac82 */ /* 0x000fe40008000000 */
[----:B------:R-:W2:Y:S02]  /*6b20*/  @!UP2 LDCU UR4, c[0x0][0xb20] ;  /* 0x00016400ff04a7ac */ /* 0x000ea40008000800 */
[----:B--2---:R-:W-:Y:S04]  /*6b30*/  @!UP2 USHF.R.U32.HI UR6, URZ, UR4, UR6 ;  /* 0x00000004ff06a299 */ /* 0x004fe80008011606 */
[----:B------:R-:W-:Y:S04]  /*6b40*/  @!UP2 USEL UR6, UR13, UR6, !UP0 ;  /* 0x000000060d06a287 */ /* 0x000fe8000c000000 */
[----:B------:R-:W-:Y:S02]  /*6b50*/  @!UP2 UIADD3 UR4, UPT, UPT, -UR8, UR6, URZ ;  /* 0x000000060804a290 */ /* 0x000fe4000fffe1ff */
[----:B------:R-:W-:Y:S02]  /*6b60*/  @!UP2 UIADD3 UR6, UPT, UPT, UR8, -UR6, URZ ;  /* 0x800000060806a290 */ /* 0x000fe4000fffe0ff */
[----:B------:R-:W-:Y:S02]  /*6b70*/  @!UP2 UIMAD UR14, UR4, UR5, UR14 ;  /* 0x00000005040ea2a4 */ /* 0x000fe4000f8e020e */
[----:B------:R-:W-:Y:S01]  /*6b80*/  @!UP2 UIMAD UR13, UR6, UR10, UR13 ;  /* 0x0000000a060da2a4 */ /* 0x000fe2000f8e020d */
[----:B------:R-:W-:Y:S11]  /*6b90*/  BRA.U UP3, `(.L_x_137) ;  /* 0x0000000103107547 */ /* 0x000ff6000b800000 */
[----:B------:R-:W-:Y:S04]  /*6ba0*/  MOV R6, UR41 ;  /* 0x0000002900067c02 */ /* 0x000fe80008000f00 */
[----:B------:R-:W-:Y:S04]  /*6bb0*/  SHF.L.U32 R6, R6, 0x1f, RZ ;  /* 0x0000001f06067819 */ /* 0x000fe800000006ff */
[----:B------:R-:W2:Y:S02]  /*6bc0*/  SYNCS.PHASECHK.TRANS64.TRYWAIT P2, [UR21+0x368], R6 ;  /* 0x00036806ff0075a7 */ /* 0x000ea40008041115 */
[----:B--2---:R-:W-:Y:S05]  /*6bd0*/  @!P2 BRA `(.L_x_138) ;  /* 0x0000004c006ca947 */ /* 0x004fea0003800000 */
.L_x_137:
[----:B------:R-:W-:Y:S05]  /*6be0*/  @!P1 BRA `(.L_x_139) ;  /* 0x0000000000309947 */ /* 0x000fea0003800000 */
[----:B------:R-:W-:Y:S01]  /*6bf0*/  ISETP.NE.U32.AND P1, PT, R2, RZ, PT ;  /* 0x000000ff0200720c */ /* 0x000fe20003f25070 */
[----:B------:R-:W2:Y:S01]  /*6c00*/  LDCU.64 UR4, c[0x0][0x358] ;  /* 0x00006b00ff0477ac */ /* 0x000ea20008000a00 */
[----:B------:R-:W-:Y:S02]  /*6c10*/  IMAD.MOV.U32 R76, RZ, RZ, 0x1 ;  /* 0x00000001ff4c7424 */ /* 0x000fe400078e00ff */
[----:B------:R-:W-:Y:S11]  /*6c20*/  ISETP.NE.AND.EX P1, PT, R3, RZ, PT, P1 ;  /* 0x000000ff0300720c */ /* 0x000ff60003f25310 */
[----:B------:R-:W-:Y:S02]  /*6c30*/  @!UPT UIADD3 URZ, UPT, UPT, URZ, URZ, URZ ;  /* 0x000000fffffff290 */ /* 0x000fe4000fffe0ff */
[----:B------:R-:W3:Y:S01]  /*6c40*/  @P1 LDC.64 R10, c[0x0][0x888] ;  /* 0x00022200ff0a1b82 */ /* 0x000ee20000000a00 */
[----:B-1----:R-:W-:Y:S04]  /*6c50*/  @P1 IMAD R0, R4, UR36, RZ ;  /* 0x0000002404001c24 */ /* 0x002fe8000f8e02ff */
[----:B---3--:R-:W-:Y:S04]  /*6c60*/  @P1 IMAD.WIDE R10, R0, 0x4, R10 ;  /* 0x00000004000a1825 */ /* 0x008fe800078e020a */
[----:B------:R-:W-:Y:S01]  /*6c70*/  HFMA2 R0, -RZ, RZ, 0, 5.9604644775390625e-08 ;  /* 0x00000001ff007431 */ /* 0x000fe200000001ff */
[----:B--2--5:R2:W5:Y:S04]  /*6c80*/  @P1 LDG.E R40, desc[UR4][R10.64] ;  /* 0x000000040a281981 */ /* 0x024568000c1e1900 */
[----:B------:R-:W-:Y:S01]  /*6c90*/  @!P1 PRMT R76, R0, 0x7610, R76 ;  /* 0x00007610004c9816 */ /* 0x000fe2000000004c */
[----:B--2---:R-:W3:Y:S06]  /*6ca0*/  @!P1 LDC R40, c[0x0][0x880] ;  /* 0x00022000ff289b82 */ /* 0x004eec0000000800 */
.L_x_139:
[----:B---3-5:R-:W-:Y:S01]  /*6cb0*/  @!P0 ISETP.EQ.AND P1, PT, R40, RZ, PT ;  /* 0x000000ff2800820c */ /* 0x028fe20003f22270 */
[----:B------:R-:W-:Y:S01]  /*6cc0*/  @!UPT UIADD3 URZ, UPT, UPT, URZ, URZ, URZ ;  /* 0x000000fffffff290 */ /* 0x000fe2000fffe0ff */
[----:B------:R-:W-:Y:S11]  /*6cd0*/  @!P0 BRA `(.L_x_140) ;  /* 0x0000000000188947 */ /* 0x000ff60003800000 */
[----:B------:R-:W-:Y:S02]  /*6ce0*/  LOP3.LUT P0, RZ, R76, 0xff, RZ, 0xc0, !PT ;  /* 0x000000ff4cff7812 */ /* 0x000fe4000780c0ff */
[----:B------:R-:W-:Y:S04]  /*6cf0*/  ISETP.NE.U32.AND P1, PT, R2, RZ, PT ;  /* 0x000000ff0200720c */ /* 0x000fe80003f25070 */
[----:B------:R-:W-:Y:S04]  /*6d00*/  ISETP.NE.AND.EX P1, PT, R3, RZ, PT, P1 ;  /* 0x000000ff0300720c */ /* 0x000fe80003f25310 */
[----:B------:R-:W-:Y:S03]  /*6d10*/  PLOP3.LUT P1, PT, P1, PT, PT, 0x8, 0x80 ;  /* 0x000000000080781c */ /* 0x000fe60000f2e170 */
[----:B------:R-:W-:Y:S11]  /*6d20*/  @P0 ISETP.EQ.AND P1, PT, R40, RZ, PT ;  /* 0x000000ff2800020c */ /* 0x000ff60003f22270 */
[----:B------:R-:W-:Y:S02]  /*6d30*/  @!UPT UIADD3 URZ, UPT, UPT, URZ, URZ, URZ ;  /* 0x000000fffffff290 */ /* 0x000fe4000fffe0ff */
.L_x_140:
[----:B------:R-:W2:Y:S01]  /*6d40*/  SYNCS.PHASECHK.TRANS64.TRYWAIT P2, [UR21+0x350], R9 ;  /* 0x00035009ff0075a7 */ /* 0x000ea20008041115 */
[----:B------:R-:W-:Y:S04]  /*6d50*/  ELECT P0, URZ, PT ;  /* 0x0000000000ff782f */ /* 0x000fe80003800000 */
[----:B------:R-:W-:Y:S11]  /*6d60*/  PLOP3.LUT P1, PT, P1, P0, PT, 0xf2, 0x2f ;  /* 0x00000000002f781c */ /* 0x000ff60000f21e72 */
[----:B------:R-:W-:Y:S02]  /*6d70*/  @!UPT UIADD3 URZ, UPT, UPT, URZ, URZ, URZ ;  /* 0x000000fffffff290 */ /* 0x000fe4000fffe0ff */
[----:B------:R-:W-:Y:S05]  /*6d80*/  @!P1 IADD3 R8, P0, PT, R16, 0x580, RZ ;  /* 0x0000058010089810 */ /* 0x000fea0007f1e0ff */
[----:B-1----:R-:W-:Y:S01]  /*6d90*/  @!P1 IMAD.X R6, RZ, RZ, R17, P0 ;  /* 0x000000ffff069224 */ /* 0x002fe200000e0611 */
[----:B--2---:R-:W-:Y:S07]  /*6da0*/  @!P2 BRA `(.L_x_141) ;  /* 0x0000004c0010a947 */ /* 0x004fee0003800000 */
.L_x_301:
[----:B------:R-:W-:Y:S01]  /*6db0*/  @!P1 R2UR UR5, R8 ;  /* 0x00000000080592ca */ /* 0x000fe200000e0000 */
[----:B------:R-:W-:Y:S01]  /*6dc0*/  VOTEU.ALL UP0, P1 ;  /* 0x0000000000ff7886 */ /* 0x000fe20000800000 */
[----:B------:R-:W-:Y:S01]  /*6dd0*/  @!P1 R2UR UR4, R6 ;  /* 0x00000000060492ca */ /* 0x000fe200000e0000 */
[----:B------:R-:W-:Y:S01]  /*6de0*/  UMOV UR16, 0x0 ;  /* 0x0000000000107882 */ /* 0x000fe20000000000 */
[----:B------:R-:W-:Y:S01]  /*6df0*/  UMOV UR17, 0x10000000 ;  /* 0x1000000000117882 */ /* 0x000fe20000000000 */
[----:B------:R-:W-:Y:S01]  /*6e00*/  UMOV UR28, UR36 ;  /* 0x00000024001c7c82 */ /* 0x000fe20008000000 */
[----:B------:R-:W-:Y:S01]  /*6e10*/  @!UP0 UIADD3 UR24, UPT, UPT, UR21, 0x500, URZ ;  /* 0x0000050015188890 */ /* 0x000fe2000fffe0ff */
[----:B-1----:R-:W-:Y:S01]  /*6e20*/  @!P1 IMAD.MOV.U32 R0, RZ, RZ, 0x1000 ;  /* 0x00001000ff009424 */ /* 0x002fe200078e00ff */
[----:B------:R-:W-:Y:S01]  /*6e30*/  @!UP0 UIADD3 UR10, UPT, UPT, UR26, 0x40, URZ ;  /* 0x000000401a0a8890 */ /* 0x000fe2000fffe0ff */
[----:B------:R-:W-:Y:S01]  /*6e40*/  VIADD R14, R14, 0x1 ;  /* 0x000000010e0e7836 */ /* 0x000fe20000000000 */
[----:B------:R-:W-:Y:S01]  /*6e50*/  @!UP0 UIADD3 UR8, UPT, UPT, UR21, 0xd00, URZ ;  /* 0x00000d0015088890 */ /* 0x000fe2000fffe0ff */
[----:B------:R-:W-:Y:S02]  /*6e60*/  VOTEU.ALL UP0, P1 ;  /* 0x0000000000ff7886 */ /* 0x000fe40000800000 */
[----:B------:R-:W-:Y:S01]  /*6e70*/  IMAD.U32 R10, RZ, RZ, UR5 ;  /* 0x00000005ff0a7e24 */ /* 0x000fe2000f8e00ff */
[----:B------:R-:W-:Y:S01]  /*6e80*/  UMOV UR9, UR25 ;  /* 0x0000001900097c82 */ /* 0x000fe20008000000 */
[----:B------:R-:W-:Y:S01]  /*6e90*/  IMAD.U32 R11, RZ, RZ, UR4 ;  /* 0x00000004ff0b7e24 */ /* 0x000fe2000f8e00ff */
[----:B------:R-:W-:Y:S01]  /*6ea0*/  UMOV UR11, UR27 ;  /* 0x0000001b000b7c82 */ /* 0x000fe20008000000 */
[----:B------:R-:W-:Y:S01]  /*6eb0*/  UMOV UR12, UR36 ;  /* 0x00000024000c7c82 */ /* 0x000fe20008000000 */
[----:B------:R-:W-:Y:S01]  /*6ec0*/  @!P1 R2UR UR4, R10 ;  /* 0x000000000a0492ca */ /* 0x000fe200000e0000 */
[----:B------:R-:W-:Y:S01]  /*6ed0*/  UPRMT UR6, UR46, 0x654, UR25 ;  /* 0x000006542e067896 */ /* 0x000fe20008000019 */
[----:B------:R-:W-:Y:S11]  /*6ee0*/  @!P1 R2UR UR5, R11 ;  /* 0x000000000b0592ca */ /* 0x000ff600000e0000 */
[----:B------:R-:W-:Y:S02]  /*6ef0*/  @!UPT UIADD3 URZ, UPT, UPT, URZ, URZ, URZ ;  /* 0x000000fffffff290 */ /* 0x000fe4000fffe0ff */
[----:B------:R1:W-:Y:S01]  /*6f00*/  @!UP0 UTMALDG.3D [UR24], [UR4], desc[UR16] ;  /* 0x00001018040085b4 */ /* 0x0003e20008011000 */
[----:B------:R-:W-:Y:S05]  /*6f10*/  VOTEU.ALL UP0, P1 ;  /* 0x0000000000ff7886 */ /* 0x000fea0000800000 */
[----:B------:R1:W-:Y:S01]  /*6f20*/  @!UP0 UTMALDG.3D [UR8], [UR4], desc[UR16] ;  /* 0x00001008040085b4 */ /* 0x0003e20008011000 */
[----:B------:R1:W-:Y:S01]  /*6f30*/  @!P1 SYNCS.ARRIVE.TRANS64.RED.A0TR RZ, [UR21+0x340], R0 ;  /* 0x00034000ffff99a7 */ /* 0x0003e20008300415 */
[----:B------:R-:W-:Y:S01]  /*6f40*/  SYNCS.ARRIVE.TRANS64.RED.A1T0 RZ, [UR6], RZ ;  /* 0x000000ffffff79a7 */ /* 0x000fe20008100406 */
[----:B------:R-:W2:Y:S02]  /*6f50*/  SYNCS.PHASECHK.TRANS64.TRYWAIT P0, [UR21+0x358], R9 ;  /* 0x00035809ff0075a7 */ /* 0x000ea40008001115 */
[----:B-12---:R-:W-:Y:S05]  /*6f60*/  @!P0 BRA `(.L_x_142) ;  /* 0x0000004800b88947 */ /* 0x006fea0003800000 */
.L_x_303:
[----:B------:R-:W-:Y:S01]  /*6f70*/  UIADD3 UR24, UPT, UPT, UR13, UR63, URZ ;  /* 0x0000003f0d187290 */ /* 0x000fe2000fffe0ff */
[----:B------:R-:W-:Y:S01]  /*6f80*/  @!P1 IADD3 R6, P0, PT, R16, 0x580, RZ ;  /* 0x0000058010069810 */ /* 0x000fe20007f1e0ff */
[----:B------:R-:W-:Y:S01]  /*6f90*/  UPLOP3.LUT UP3, UPT, UPT, UPT, UPT, 0x80, 0x8 ;  /* 0x000000000008789c */ /* 0x000fe20003f6f070 */
[----:B------:R-:W-:Y:S01]  /*6fa0*/  R2UR UR28, R78 ;  /* 0x000000004e1c72ca */ /* 0x000fe200000e0000 */
[----:B------:R-:W-:Y:S01]  /*6fb0*/  VOTEU.ALL UP0, P1 ;  /* 0x0000000000ff7886 */ /* 0x000fe20000800000 */
[----:B------:R-:W-:Y:S01]  /*6fc0*/  @!P1 R2UR UR5, R6 ;  /* 0x00000000060592ca */ /* 0x000fe200000e0000 */
[----:B-1----:R-:W-:Y:S01]  /*6fd0*/  @!P1 IMAD.X R0, RZ, RZ, R17, P0 ;  /* 0x000000ffff009224 */ /* 0x002fe200000e0611 */
[----:B------:R-:W-:Y:S01]  /*6fe0*/  UMOV UR6, 0x0 ;  /* 0x0000000000067882 */ /* 0x000fe20000000000 */
[----:B------:R-:W-:Y:S01]  /*6ff0*/  UMOV UR7, 0x10000000 ;  /* 0x1000000000077882 */ /* 0x000fe20000000000 */
[----:B------:R-:W-:Y:S01]  /*7000*/  @!UP0 UIADD3 UR18, UPT, UPT, UR26, 0x20, URZ ;  /* 0x000000201a128890 */ /* 0x000fe2000fffe0ff */
[----:B------:R-:W-:Y:S01]  /*7010*/  ISETP.NE.AND P0, PT, R14, 0x2, PT ;  /* 0x000000020e00780c */ /* 0x000fe20003f05270 */
[----:B------:R-:W-:Y:S01]  /*7020*/  @!UP0 UIADD3 UR16, UPT, UPT, UR21, 0x1500, URZ ;  /* 0x0000150015108890 */ /* 0x000fe2000fffe0ff */
[----:B------:R-:W-:Y:S01]  /*7030*/  @!P1 R2UR UR4, R0 ;  /* 0x00000000000492ca */ /* 0x000fe200000e0000 */
[----:B------:R-:W-:Y:S01]  /*7040*/  @!UP0 UIADD3 UR17, UPT, UPT, UR21, 0x348, URZ ;  /* 0x0000034815118890 */ /* 0x000fe2000fffe0ff */
[----:B------:R-:W-:Y:S01]  /*7050*/  SEL R0, RZ, 0x1, P0 ;  /* 0x00000001ff007807 */ /* 0x000fe20000000000 */
[----:B------:R-:W-:Y:S01]  /*7060*/  @!UP0 UIADD3 UR10, UPT, UPT, UR26, 0x60, URZ ;  /* 0x000000601a0a8890 */ /* 0x000fe2000fffe0ff */
[----:B------:R-:W-:Y:S01]  /*7070*/  LOP3.LUT R15, R15, 0x1, RZ, 0x3c, !PT ;  /* 0x000000010f0f7812 */ /* 0x000fe200078e3cff */
[----:B------:R-:W-:Y:S01]  /*7080*/  @!UP0 UIADD3 UR8, UPT, UPT, UR21, 0x1d00, URZ ;  /* 0x00001d0015088890 */ /* 0x000fe2000fffe0ff */
[----:B------:R-:W-:Y:S01]  /*7090*/  IMAD.U32 R8, RZ, RZ, UR5 ;  /* 0x00000005ff087e24 */ /* 0x000fe2000f8e00ff */
[----:B------:R-:W-:Y:S01]  /*70a0*/  VOTEU.ALL UP0, P1 ;  /* 0x0000000000ff7886 */ /* 0x000fe20000800000 */
[----:B------:R-:W-:Y:S01]  /*70b0*/  UMOV UR19, UR27 ;  /* 0x0000001b00137c82 */ /* 0x000fe20008000000 */
[----:B------:R-:W-:Y:S01]  /*70c0*/  UMOV UR20, UR36 ;  /* 0x0000002400147c82 */ /* 0x000fe20008000000 */
[----:B------:R-:W-:Y:S01]  /*70d0*/  UMOV UR11, UR27 ;  /* 0x0000001b000b7c82 */ /* 0x000fe20008000000 */
[----:B------:R-:W-:Y:S01]  /*70e0*/  UMOV UR12, UR36 ;  /* 0x00000024000c7c82 */ /* 0x000fe20008000000 */
[----:B------:R-:W-:Y:S01]  /*70f0*/  UMOV UR9, UR17 ;  /* 0x0000001100097c82 */ /* 0x000fe20008000000 */
[----:B------:R-:W-:Y:S01]  /*7100*/  IMAD.U32 R9, RZ, RZ, UR4 ;  /* 0x00000004ff097e24 */ /* 0x000fe2000f8e00ff */
[----:B------:R-:W-:Y:S01]  /*7110*/  @!P1 R2UR UR4, R8 ;  /* 0x00000000080492ca */ /* 0x000fe200000e0000 */
[----:B------:R-:W-:Y:S01]  /*7120*/  UMOV UR36, UR29 ;  /* 0x0000001d00247c82 */ /* 0x000fe20008000000 */
[----:B------:R-:W-:Y:S02]  /*7130*/  LOP3.LUT R13, R13, R0, RZ, 0x3c, !PT ;  /* 0x000000000d0d7212 */ /* 0x000fe400078e3cff */
[----:B------:R-:W-:Y:S02]  /*7140*/  @!P1 R2UR UR5, R9 ;  /* 0x00000000090592ca */ /* 0x000fe400000e0000 */
[----:B------:R-:W-:Y:S11]  /*7150*/  SEL R14, R14, RZ, P0 ;  /* 0x000000ff0e0e7207 */ /* 0x000ff60000000000 */
[----:B------:R1:W-:Y:S01]  /*7160*/  @!UP0 UTMALDG.3D [UR16], [UR4], desc[UR6] ;  /* 0x00000610040085b4 */ /* 0x0003e20008011000 */
[----:B------:R-:W-:Y:S05]  /*7170*/  VOTEU.ALL UP0, P1 ;  /* 0x0000000000ff7886 */ /* 0x000fea0000800000 */
[----:B------:R2:W-:Y:S01]  /*7180*/  @!UP0 UTMALDG.3D [UR8], [UR4], desc[UR6] ;  /* 0x00000608040085b4 */ /* 0x0005e20008011000 */
[----:B------:R2:W-:Y:S01]  /*7190*/  @!P1 SYNCS.ARRIVE.TRANS64.RED.A0TR RZ, [UR21+0x348], R7 ;  /* 0x00034807ffff99a7 */ /* 0x0005e20008300415 */
[----:B------:R-:W-:Y:S01]  /*71a0*/  SYNCS.ARRIVE.TRANS64.RED.A1T0 RZ, [UR37], RZ ;  /* 0x000000ffffff79a7 */ /* 0x000fe20008100425 */
[----:B-1----:R-:W-:Y:S01]  /*71b0*/  UIADD3 UR20, UPT, UPT, UR14, UR28, URZ ;  /* 0x0000001c0e147290 */ /* 0x002fe2000fffe0ff */
[----:B------:R-:W-:Y:S11]  /*71c0*/  BRA.U UP1, `(.L_x_143) ;  /* 0xfffffff101f07547 */ /* 0x000ff6000b83ffff */
[----:B------:R-:W-:-:S04]  /*71d0*/  SHF.L.U32 R2, R15, 0x1f, RZ ;  /* 0x0000001f0f027819 */ /* 0x000fc800000006ff */
[----:B------:R-:W1:Y:S02]  /*71e0*/  SYNCS.PHASECHK.TRANS64.TRYWAIT P0, [UR21+0x350], R2 ;  /* 0x00035002ff0075a7 */ /* 0x000e640008001115 */
[----:B-1----:R-:W-:Y:S05]  /*71f0*/  @!P0 BRA `(.L_x_144) ;  /* 0x00000048002c8947 */ /* 0x002fea0003800000 */
.L_x_305:
[----:B-1----:R-:W-:-:S07]  /*7200*/  MOV R0, UR21 ;  /* 0x0000001500007c02 */ /* 0x002fce0008000f00 */
.L_x_145:
[----:B-1----:R-:W-:-:S04]  /*7210*/  SHF.L.U32 R2, R15, 0x1f, RZ ;  /* 0x0000001f0f027819 */ /* 0x002fc800000006ff */
[----:B------:R1:W3:Y:S03]  /*7220*/  SYNCS.PHASECHK.TRANS64.TRYWAIT P0, [R0+URZ+0x358], R2 ;  /* 0x00035802000075a7 */ /* 0x0002e600080011ff */
[----:B---3--:R-:W-:Y:S05]  /*7230*/  @!P0 NANOSLEEP.SYNCS 0x989680 ;  /* 0x009896800000895d */ /* 0x008fea0003900000 */
[----:B------:R-:W3:Y:S02]  /*7240*/  @!P0 SYNCS.PHASECHK.TRANS64 P0, [R0+URZ+0x358], R2 ;  /* 0x00035802000085a7 */ /* 0x000ee400080010ff */
[----:B--23--:R-:W-:Y:S05]  /*7250*/  @P0 EXIT ;  /* 0x000000000000094d */ /* 0x00cfea0003800000 */
[----:B------:R-:W-:Y:S05]  /*7260*/  BRA `(.L_x_145) ;  /* 0xfffffffc00e87947 */ /* 0x000fea000383ffff */
.L_x_134:
[----:B------:R-:W-:-:S06]  /*7270*/  UISETP.GE.AND UP0, UPT, UR25, 0x4, UPT ;  /* 0x000000041900788c */ /* 0x000fcc000bf06270 */
[----:B------:R-:W-:-:S13]  /*7280*/  PLOP3.LUT P0, PT, PT, PT, UP0, 0x80, 0x8 ;  /* 0x000000000008781c */ /* 0x000fda0003f0f008 */
[----:B------:R-:W-:Y:S05]  /*7290*/  @!P0 EXIT ;  /* 0x000000000000894d */ /* 0x000fea0003800000 */
[----:B------:R-:W-:Y:S01]  /*72a0*/  BAR.SYNC.DEFER_BLOCKING 0x6, 0xa0 ;  /* 0x0182800000007b1d */ /* 0x000fe20000010000 */
[----:B------:R-:W-:Y:S01]  /*72b0*/  IMAD.SHL.U32 R75, R87, 0x20, RZ ;  /* 0x00000020574b7824 */ /* 0x000fe200078e00ff */
[----:B------:R-:W-:Y:S01]  /*72c0*/  CS2R R84, SRZ ;  /* 0x0000000000547805 */ /* 0x000fe2000001ff00 */
[----:B------:R-:W-:Y:S01]  /*72d0*/  IMAD.SHL.U32 R5, R77, 0x200000, RZ ;  /* 0x002000004d057824 */ /* 0x000fe200078e00ff */
[----:B------:R-:W-:Y:S01]  /*72e0*/  CS2R R82, SRZ ;  /* 0x0000000000527805 */ /* 0x000fe2000001ff00 */
[C---:B------:R-:W-:Y:S01]  /*72f0*/  IMAD.U32 R37, R87.reuse, 0x10000, RZ ;  /* 0x0001000057257824 */ /* 0x040fe200078e00ff */
[----:B------:R-:W-:Y:S02]  /*7300*/  UMOV UR44, 0x400 ;  /* 0x00000400002c7882 */ /* 0x000fe40000000000 */
[----:B------:R-:W1:Y:S01]  /*7310*/  LDC.64 R72, c[0x0][0x8b0] ;  /* 0x00022c00ff487b82 */ /* 0x000e620000000a00 */
[----:B------:R-:W-:Y:S01]  /*7320*/  ULEA UR44, UR46, UR44, 0x18 ;  /* 0x0000002c2e2c7291 */ /* 0x000fe2000f8ec0ff */
[----:B------:R-:W-:Y:S01]  /*7330*/  IMAD.SHL.U32 R4, R87, 0x4, RZ ;  /* 0x0000000457047824 */ /* 0x000fe200078e00ff */
[----:B------:R-:W-:Y:S01]  /*7340*/  LOP3.LUT R7, R75, 0x80, RZ, 0xc0, !PT ;  /* 0x000000804b077812 */ /* 0x000fe200078ec0ff */
[----:B------:R-:W-:Y:S01]  /*7350*/  IMAD.SHL.U32 R6, R77, 0x400, RZ ;  /* 0x000004004d067824 */ /* 0x000fe200078e00ff */
[----:B------:R-:W-:Y:S01]  /*7360*/  LOP3.LUT R74, R75, 0xb60, RZ, 0xc0, !PT ;  /* 0x00000b604b4a7812 */ /* 0x000fe200078ec0ff */
[----:B------:R-:W-:Y:S01]  /*7370*/  UIADD3 UR4, UPT, UPT, UR44, 0x2500, URZ ;  /* 0x000025002c047890 */ /* 0x000fe2000fffe0ff */
[----:B------:R-:W-:Y:S01]  /*7380*/  LOP3.LUT R5, R5, 0x200000, RZ, 0xc0, !PT ;  /* 0x0020000005057812 */ /* 0x000fe200078ec0ff */
[----:B------:R-:W2:Y:S01]  /*7390*/  LDC.64 R70, c[0x0][0x8a8] ;  /* 0x00022a00ff467b82 */ /* 0x000ea20000000a00 */
[----:B------:R-:W-:Y:S01]  /*73a0*/  LOP3.LUT R4, R7, 0x10, R4, 0xf8, !PT ;  /* 0x0000001007047812 */ /* 0x000fe200078ef804 */
[----:B------:R-:W-:Y:S01]  /*73b0*/  IMAD.MOV.U32 R36, RZ, RZ, RZ ;  /* 0x000000ffff247224 */ /* 0x000fe200078e00ff */
[----:B------:R-:W-:Y:S01]  /*73c0*/  LOP3.LUT R74, R74, 0x400, R6, 0xf8, !PT ;  /* 0x000004004a4a7812 */ /* 0x000fe200078ef806 */
[----:B------:R-:W-:Y:S01]  /*73d0*/  IMAD.MOV.U32 R81, RZ, RZ, RZ ;  /* 0x000000ffff517224 */ /* 0x000fe200078e00ff */
[----:B------:R-:W-:Y:S01]  /*73e0*/  LOP3.LUT R37, R5, 0x400000, R37, 0xf8, !PT ;  /* 0x0040000005257812 */ /* 0x000fe200078ef825 */
[----:B------:R-:W-:Y:S01]  /*73f0*/  IMAD.U32 R86, RZ, RZ, UR4 ;  /* 0x00000004ff567e24 */ /* 0x000fe2000f8e00ff */
[----:B------:R-:W-:Y:S01]  /*7400*/  LOP3.LUT P0, RZ, R75, 0x80, RZ, 0xc0, !PT ;  /* 0x000000804bff7812 */ /* 0x000fe2000780c0ff */
[----:B------:R-:W3:Y:S01]  /*7410*/  LDCU UR58, c[0x0][0x370] ;  /* 0x00006e00ff3a77ac */ /* 0x000ee20008000800 */
[----:B------:R-:W4:Y:S01]  /*7420*/  LDS R0, [UR44+0x420] ;  /* 0x0004202cff007984 */ /* 0x000f220008000800 */
[----:B------:R-:W-:-:S02]  /*7430*/  LOP3.LUT R74, R74, R4, RZ, 0xfc, !PT ;  /* 0x000000044a4a7212 */ /* 0x000fc400078efcff */
[----:B------:R-:W-:Y:S01]  /*7440*/  P2R R4, PR, RZ, 0x1 ;  /* 0x00000001ff047803 */ /* 0x000fe20000000000 */
[----:B------:R-:W1:Y:S01]  /*7450*/  LDCU UR43, c[0x0][0xb0c] ;  /* 0x00016180ff2b77ac */ /* 0x000e620008000800 */
[----:B------:R-:W-:Y:S01]  /*7460*/  LOP3.LUT R87, R87, 0x60, RZ, 0xc0, !PT ;  /* 0x0000006057577812 */ /* 0x000fe200078ec0ff */
[----:B------:R-:W1:Y:S01]  /*7470*/  LDCU UR39, c[0x0][0xb30] ;  /* 0x00016600ff2777ac */ /* 0x000e620008000800 */
[----:B------:R-:W1:Y:S01]  /*7480*/  LDCU.64 UR56, c[0x0][0x888] ;  /* 0x00011100ff3877ac */ /* 0x000e620008000a00 */
[----:B------:R-:W1:Y:S01]  /*7490*/  LDCU.64 UR40, c[0x0][0xb28] ;  /* 0x00016500ff2877ac */ /* 0x000e620008000a00 */
[----:B------:R-:W1:Y:S01]  /*74a0*/  LDCU.64 UR60, c[0x0][0x890] ;  /* 0x00011200ff3c77ac */ /* 0x000e620008000a00 */
[----:B------:R-:W1:Y:S01]  /*74b0*/  LDCU.128 UR52, c[0x0][0xb10] ;  /* 0x00016200ff3477ac */ /* 0x000e620008000c00 */
[----:B------:R-:W1:Y:S01]  /*74c0*/  LDCU UR47, c[0x0][0x374] ;  /* 0x00006e80ff2f77ac */ /* 0x000e620008000800 */
[----:B------:R-:W-:Y:S01]  /*74d0*/  UIADD3 UR62, UPT, UPT, UR44, 0x500, URZ ;  /* 0x000005002c3e7890 */ /* 0x000fe2000fffe0ff */
[----:B-1234-:R-:W-:-:S11]  /*74e0*/  IMAD.IADD R37, R0, 0x1, R37 ;  /* 0x0000000100257824 */ /* 0x01efd600078e0225 */
.L_x_171:
[C---:B------:R-:W-:Y:S02]  /*74f0*/  LEA R3, R81.reuse, UR44, 0x3 ;  /* 0x0000002c51037c11 */ /* 0x040fe4000f8e18ff */
[----:B------:R-:W-:Y:S02]  /*7500*/  SHF.L.U32 R0, R84, 0x1f, RZ ;  /* 0x0000001f54007819 */ /* 0x000fe400000006ff */
[----:B------:R-:W-:Y:S02]  /*7510*/  LEA R4, R81, UR44, 0x4 ;  /* 0x0000002c51047c11 */ /* 0x000fe4000f8e20ff */
[----:B-1----:R-:W1:Y:S02]  /*7520*/  SYNCS.PHASECHK.TRANS64.TRYWAIT P0, [R3+URZ+0x370], R0 ;  /* 0x00037000030075a7 */ /* 0x002e6400080011ff */
[----:B-1----:R-:W-:Y:S05]  /*7530*/  @!P0 BRA `(.L_x_146) ;  /* 0x0000004400748947 */ /* 0x002fea0003800000 */
.L_x_306:
        /* <DEDUP_REMOVED lines=8> */
[----:B--2---:R-:W-:Y:S11]  /*75c0*/  LOP3.LUT P0, RZ, R6, 0x1, RZ, 0xc0, !PT ;  /* 0x0000000106ff7812 */ /* 0x004ff6000780c0ff */
[----:B------:R-:W-:Y:S02]  /*75d0*/  @!UPT UIADD3 URZ, UPT, UPT, URZ, URZ, URZ ;  /* 0x000000fffffff290 */ /* 0x000fe4000fffe0ff */
[----:B---3--:R-:W-:Y:S01]  /*75e0*/  VOTEU.ANY UP1, P0 ;  /* 0x0000000000ff7886 */ /* 0x008fe20000020100 */
[----:B------:R-:W-:Y:S01]  /*75f0*/  PLOP3.LUT P0, PT, PT, PT, UP1, 0x80, 0x8 ;  /* 0x000000000008781c */ /* 0x000fe20003f0f018 */
[----:B------:R-:W-:Y:S11]  /*7600*/  UP2UR UR45, UPR, URZ, 0x2 ;  /* 0x00000002ff2d7883 */ /* 0x000ff60008000000 */
[----:B------:R-:W-:Y:S01]  /*7610*/  @!UPT UIADD3 URZ, UPT, UPT, URZ, URZ, URZ ;  /* 0x000000fffffff290 */ /* 0x000fe2000fffe0ff */
[----:B-1----:R-:W-:Y:S02]  /*7620*/  @P0 SHF.R.U32.HI R0, RZ, 0x10, R5 ;  /* 0x00000010ff000819 */ /* 0x002fe40000011605 */
        /* <DEDUP_REMOVED lines=12> */
[----:B------:R-:W2:Y:S01]  /*76f0*/  LDCU UR12, c[0x0][0xb20] ;  /* 0x00016400ff0c77ac */ /* 0x000ea20008000800 */
[----:B------:R-:W-:Y:S02]  /*7700*/  UIMAD.WIDE.U32 UR4, UR47, UR55, URZ ;  /* 0x000000372f0472a5 */ /* 0x000fe4000f8e00ff */
[----:B------:R-:W-:Y:S02]  /*7710*/  UIMAD.WIDE.U32 UR6, UR58, UR52, URZ ;  /* 0x000000343a0672a5 */ /* 0x000fe4000f8e00ff */
[----:B------:R-:W-:Y:S02]  /*7720*/  UISETP.NE.AND UP0, UPT, UR54, 0x1, UPT ;  /* 0x000000013600788c */ /* 0x000fe4000bf05270 */
[----:B------:R-:W-:Y:S02]  /*7730*/  UIMAD.WIDE.U32 UR8, UR37, UR55, URZ ;  /* 0x00000037250872a5 */ /* 0x000fe4000f8e00ff */
[----:B------:R-:W-:Y:S02]  /*7740*/  UIMAD.WIDE.U32 UR10, UR38, UR52, URZ ;  /* 0x00000034260a72a5 */ /* 0x000fe4000f8e00ff */
[----:B------:R-:W-:Y:S02]  /*7750*/  UISETP.NE.AND UP1, UPT, UR43, 0x1, UPT ;  /* 0x000000012b00788c */ /* 0x000fe4000bf25270 */
[----:B------:R-:W-:Y:S01]  /*7760*/  UISETP.NE.AND UP2, UPT, UR42, 0x1, UPT ;  /* 0x000000012a00788c */ /* 0x000fe2000bf45270 */
[----:B------:R-:W-:Y:S02]  /*7770*/  UMOV UR4, UR5 ;  /* 0x0000000500047c82 */ /* 0x000fe40008000000 */
[----:B--2---:R-:W-:Y:S03]  /*7780*/  USHF.R.U32.HI UR5, URZ, UR12, UR4 ;  /* 0x0000000cff057299 */ /* 0x004fe60008011604 */
[----:B------:R-:W-:Y:S02]  /*7790*/  UMOV UR4, UR7 ;  /* 0x0000000700047c82 */ /* 0x000fe40008000000 */
[----:B------:R-:W-:Y:S02]  /*77a0*/  USHF.R.U32.HI UR7, URZ, UR53, UR4 ;  /* 0x00000035ff077299 */ /* 0x000fe40008011604 */
[----:B------:R-:W-:Y:S02]  /*77b0*/  USEL UR4, UR47, UR5, !UP0 ;  /* 0x000000052f047287 */ /* 0x000fe4000c000000 */
[----:B------:R-:W-:Y:S01]  /*77c0*/  USEL UR7, UR58, UR7, !UP1 ;  /* 0x000000073a077287 */ /* 0x000fe2000c800000 */
[----:B------:R-:W-:Y:S01]  /*77d0*/  UMOV UR5, UR9 ;  /* 0x0000000900057c82 */ /* 0x000fe20008000000 */
[----:B------:R-:W-:Y:S02]  /*77e0*/  UIMAD.WIDE.U32 UR8, UR4, UR40, URZ ;  /* 0x00000028040872a5 */ /* 0x000fe4000f8e00ff */
[----:B------:R-:W-:Y:S03]  /*77f0*/  USHF.R.U32.HI UR6, URZ, UR12, UR5 ;  /* 0x0000000cff067299 */ /* 0x000fe60008011605 */
[----:B------:R-:W-:Y:S01]  /*7800*/  UMOV UR5, UR11 ;  /* 0x0000000b00057c82 */ /* 0x000fe20008000000 */
[----:B------:R-:W-:Y:S02]  /*7810*/  UIMAD.WIDE.U32 UR10, UR7, UR40, URZ ;  /* 0x00000028070a72a5 */ /* 0x000fe4000f8e00ff */
[----:B------:R-:W-:Y:S02]  /*7820*/  USHF.R.U32.HI UR12, URZ, UR53, UR5 ;  /* 0x00000035ff0c7299 */ /* 0x000fe40008011605 */
[----:B------:R-:W-:Y:S01]  /*7830*/  USEL UR6, UR37, UR6, !UP0 ;  /* 0x0000000625067287 */ /* 0x000fe2000c000000 */
[----:B------:R-:W-:Y:S02]  /*7840*/  UMOV UR5, UR9 ;  /* 0x0000000900057c82 */ /* 0x000fe40008000000 */
[----:B------:R-:W-:Y:S01]  /*7850*/  UMOV UR10, UR11 ;  /* 0x0000000b000a7c82 */ /* 0x000fe20008000000 */
[----:B------:R-:W-:Y:S02]  /*7860*/  @UP2 USHF.R.U32.HI UR4, URZ, UR41, UR5 ;  /* 0x00000029ff042299 */ /* 0x000fe40008011605 */
[----:B------:R-:W-:Y:S02]  /*7870*/  @UP2 USHF.R.U32.HI UR7, URZ, UR41, UR10 ;  /* 0x00000029ff072299 */ /* 0x000fe4000801160a */
[----:B------:R-:W-:Y:S02]  /*7880*/  UIMAD UR4, UR42, UR4, URZ ;  /* 0x000000042a0472a4 */ /* 0x000fe4000f8e02ff */
[----:B------:R-:W-:Y:S02]  /*7890*/  UIMAD.WIDE.U32 UR10, UR6, UR40, URZ ;  /* 0x00000028060a72a5 */ /* 0x000fe4000f8e00ff */
[----:B------:R-:W-:Y:S02]  /*78a0*/  USEL UR5, UR38, UR12, !UP1 ;  /* 0x0000000c26057287 */ /* 0x000fe4000c800000 */
[----:B------:R-:W-:Y:S02]  /*78b0*/  UIMAD UR8, UR42, UR7, URZ ;  /* 0x000000072a0872a4 */ /* 0x000fe4000f8e02ff */
[----:B------:R-:W-:Y:S03]  /*78c0*/  UISETP.GE.AND UP0, UPT, UR6, UR4, UPT ;  /* 0x000000040600728c */ /* 0x000fe6000bf06270 */
[----:B------:R-:W-:Y:S01]  /*78d0*/  UMOV UR4, UR11 ;  /* 0x0000000b00047c82 */ /* 0x000fe20008000000 */
[----:B------:R-:W-:Y:S02]  /*78e0*/  UISETP.GE.OR UP0, UPT, UR5, UR8, UP0 ;  /* 0x000000080500728c */ /* 0x000fe40008706670 */
[----:B------:R-:W-:Y:S02]  /*78f0*/  USHF.R.U32.HI UR4, URZ, UR41, UR4 ;  /* 0x00000029ff047299 */ /* 0x000fe40008011604 */
[----:B------:R-:W-:Y:S02]  /*7900*/  UIMAD.WIDE.U32 UR8, UR5, UR40, URZ ;  /* 0x00000028050872a5 */ /* 0x000fe4000f8e00ff */
[----:B------:R-:W-:Y:S02]  /*7910*/  USEL UR11, UR6, UR4, !UP2 ;  /* 0x00000004060b7287 */ /* 0x000fe4000d000000 */
[----:B------:R-:W-:Y:S02]  /*7920*/  UIADD3 UR8, UPT, UPT, -UR5, URZ, URZ ;  /* 0x000000ff05087290 */ /* 0x000fe4000fffe1ff */
[----:B------:R-:W-:Y:S01]  /*7930*/  UIADD3 UR10, UPT, UPT, -UR11, URZ, URZ ;  /* 0x000000ff0b0a7290 */ /* 0x000fe2000fffe1ff */
[----:B------:R-:W-:Y:S01]  /*7940*/  @!UP0 UMOV UR4, UR9 ;  /* 0x0000000900048c82 */ /* 0x000fe20008000000 */
[----:B------:R-:W-:Y:S02]  /*7950*/  UIADD3 UR9, UPT, UPT, -UR6, URZ, URZ ;  /* 0x000000ff06097290 */ /* 0x000fe4000fffe1ff */
[----:B------:R-:W-:Y:S02]  /*7960*/  @!UP0 USHF.R.U32.HI UR4, URZ, UR41, UR4 ;  /* 0x00000029ff048299 */ /* 0x000fe40008011604 */
[----:B------:R-:W-:Y:S02]  /*7970*/  UIMAD UR10, UR42, UR10, UR6 ;  /* 0x0000000a2a0a72a4 */ /* 0x000fe4000f8e0206 */
[----:B------:R-:W-:Y:S04]  /*7980*/  @!UP0 USEL UR4, UR5, UR4, !UP2 ;  /* 0x0000000405048287 */ /* 0x000fe8000d000000 */
[----:B------:R-:W-:Y:S02]  /*7990*/  @!UP0 UIMAD UR10, UR7, UR10, UR4 ;  /* 0x0000000a070a82a4 */ /* 0x000fe4000f8e0204 */
[----:B------:R-:W-:Y:S02]  /*79a0*/  @!UP0 UIADD3 UR11, UPT, UPT, UR11, -UR4, URZ ;  /* 0x800000040b0b8290 */ /* 0x000fe4000fffe0ff */
[----:B------:R-:W-:Y:S02]  /*79b0*/  UIMAD UR7, UR43, UR8, UR38 ;  /* 0x000000082b0772a4 */ /* 0x000fe4000f8e0226 */
[----:B------:R-:W-:Y:S02]  /*79c0*/  @!UP0 UIMAD UR6, UR11, UR42, UR5 ;  /* 0x0000002a0b0682a4 */ /* 0x000fe4000f8e0205 */
[----:B------:R-:W-:Y:S01]  /*79d0*/  UIMAD UR4, UR54, UR9, UR37 ;  /* 0x00000009360472a4 */ /* 0x000fe2000f8e0225 */
[----:B------:R-:W-:Y:S02]  /*79e0*/  @!UP0 UMOV UR5, UR10 ;  /* 0x0000000a00058c82 */ /* 0x000fe40008000000 */
[----:B------:R-:W-:Y:S02]  /*79f0*/  UIMAD UR38, UR5, UR43, UR7 ;  /* 0x0000002b052672a4 */ /* 0x000fe4000f8e0207 */
[----:B------:R-:W-:Y:S11]  /*7a00*/  UIMAD UR37, UR6, UR54, UR4 ;  /* 0x00000036062572a4 */ /* 0x000ff6000f8e0204 */
[----:B------:R-:W-:Y:S01]  /*7a10*/  @!UPT UIADD3 URZ, UPT, UPT, URZ, URZ, URZ ;  /* 0x000000fffffff290 */ /* 0x000fe2000fffe0ff */
.L_x_147:
[----:B------:R-:W-:Y:S01]  /*7a20*/  UISETP.NE.AND UP0, UPT, UR39, 0x1, UPT ;  /* 0x000000012700788c */ /* 0x000fe2000bf05270 */
[----:B------:R-:W-:Y:S01]  /*7a30*/  IADD3 R81, PT, PT, R81, 0x1, RZ ;  /* 0x0000000151517810 */ /* 0x000fe20007ffe0ff */
[----:B------:R-:W-:Y:S02]  /*7a40*/  USHF.L.U32 UR50, UR20, 0x6, URZ ;  /* 0x0000000614327899 */ /* 0x000fe400080006ff */
[----:B------:R-:W-:Y:S07]  /*7a50*/  USHF.L.U32 UR49, UR24, 0x7, URZ ;  /* 0x0000000718317899 */ /* 0x000fee00080006ff */
[----:B------:R-:W2:Y:S01]  /*7a60*/  @!UP0 LDCU.128 UR12, c[0x0][0xb10] ;  /* 0x00016200ff0c87ac */ /* 0x000ea20008000c00 */
[----:B------:R-:W3:Y:S01]  /*7a70*/  @!UP0 LDCU UR5, c[0x0][0xb0c] ;  /* 0x00016180ff0587ac */ /* 0x000ee20008000800 */
[----:B------:R-:W4:Y:S01]  /*7a80*/  @!UP0 LDCU UR10, c[0x0][0xb20] ;  /* 0x00016400ff0a87ac */ /* 0x000f220008000800 */
[----:B--2---:R-:W-:Y:S02]  /*7a90*/  UIMAD.WIDE.U32 UR8, UR38, UR12, URZ ;  /* 0x0000000c260872a5 */ /* 0x004fe4000f8e00ff */
[----:B------:R-:W-:Y:S02]  /*7aa0*/  UIMAD.WIDE.U32 UR6, UR37, UR15, URZ ;  /* 0x0000000f250672a5 */ /* 0x000fe4000f8e00ff */
[----:B------:R-:W-:Y:S03]  /*7ab0*/  @!UP0 UISETP.NE.AND UP1, UPT, UR14, 0x1, UPT ;  /* 0x000000010e00888c */ /* 0x000fe6000bf25270 */
[----:B------:R-:W-:Y:S01]  /*7ac0*/  @!UP0 UMOV UR4, UR9 ;  /* 0x0000000900048c82 */ /* 0x000fe20008000000 */
[----:B---3--:R-:W-:Y:S02]  /*7ad0*/  @!UP0 UISETP.NE.AND UP2, UPT, UR5, 0x1, UPT ;  /* 0x000000010500888c */ /* 0x008fe4000bf45270 */
[----:B------:R-:W-:Y:S01]  /*7ae0*/  @!UP0 USHF.R.U32.HI UR4, URZ, UR13, UR4 ;  /* 0x0000000dff048299 */ /* 0x000fe20008011604 */
[----:B------:R-:W-:Y:S02]  /*7af0*/  @!UP0 UMOV UR6, UR7 ;  /* 0x0000000700068c82 */ /* 0x000fe40008000000 */
[----:B----4-:R-:W-:Y:S02]  /*7b00*/  @!UP0 USHF.R.U32.HI UR6, URZ, UR10, UR6 ;  /* 0x0000000aff068299 */ /* 0x010fe40008011606 */
[----:B------:R-:W-:Y:S02]  /*7b10*/  @!UP0 USEL UR7, UR38, UR4, !UP2 ;  /* 0x0000000426078287 */ /* 0x000fe4000d000000 */
[----:B------:R-:W-:Y:S04]  /*7b20*/  @!UP0 USEL UR6, UR37, UR6, !UP1 ;  /* 0x0000000625068287 */ /* 0x000fe8000c800000 */
[----:B------:R-:W-:Y:S02]  /*7b30*/  @!UP0 UIADD3 UR4, UPT, UPT, -UR7, UR6, URZ ;  /* 0x0000000607048290 */ /* 0x000fe4000fffe1ff */
[----:B------:R-:W-:Y:S02]  /*7b40*/  @!UP0 UIADD3 UR6, UPT, UPT, UR7, -UR6, URZ ;  /* 0x8000000607068290 */ /* 0x000fe4000fffe0ff */
[----:B------:R-:W-:Y:S02]  /*7b50*/  @!UP0 UIMAD UR38, UR4, UR5, UR38 ;  /* 0x00000005042682a4 */ /* 0x000fe4000f8e0226 */
[----:B------:R-:W-:Y:S02]  /*7b60*/  @!UP0 UIMAD UR37, UR6, UR14, UR37 ;  /* 0x0000000e062582a4 */ /* 0x000fe4000f8e0225 */
[----:B------:R-:W-:Y:S09]  /*7b70*/  ULOP3.LUT UP0, URZ, UR62, 0x90, URZ, 0xc0, !UPT ;  /* 0x000000903eff7892 */ /* 0x000ff2000f80c0ff */
[----:B------:R-:W-:Y:S05]  /*7b80*/  BRA.U !UP0, `(.L_x_148) ;  /* 0x0000000108407547 */ /* 0x000fea000b800000 */
[----:B------:R-:W2:Y:S01]  /*7b90*/  LDCU.64 UR8, c[0x4][0x80] ;  /* 0x01001000ff0877ac */ /* 0x000ea20008000a00 */
[----:B------:R-:W-:Y:S01]  /*7ba0*/  MOV R3, 0x0 ;  /* 0x0000000000037802 */ /* 0x000fe20000000f00 */
[----:B------:R-:W-:Y:S02]  /*7bb0*/  HFMA2 R12, -RZ, RZ, 0, 5.9604644775390625e-08 ;  /* 0x00000001ff0c7431 */ /* 0x000fe400000001ff */
[----:B------:R-:W-:Y:S02]  /*7bc0*/  IMAD.MOV.U32 R8, RZ, RZ, 0x70 ;  /* 0x00000070ff087424 */ /* 0x000fe400078e00ff */
[----:B------:R-:W-:Y:S01]  /*7bd0*/  IMAD.MOV.U32 R13, RZ, RZ, RZ ;  /* 0x000000ffff0d7224 */ /* 0x000fe200078e00ff */
[----:B------:R-:W3:Y:S01]  /*7be0*/  LDCU.64 UR6, c[0x4][0x88] ;  /* 0x01001100ff0677ac */ /* 0x000ee20008000a00 */
[----:B------:R-:W4:Y:S01]  /*7bf0*/  LDC.64 R2, c[0x4][R3] ;  /* 0x0100000003027b82 */ /* 0x000f220000000a00 */
[----:B------:R-:W1:Y:S01]  /*7c00*/  LDCU.64 UR4, c[0x4][0x8] ;  /* 0x01000100ff0477ac */ /* 0x000e620008000a00 */
[----:B--2---:R-:W-:Y:S01]  /*7c10*/  MOV R5, UR9 ;  /* 0x0000000900057c02 */ /* 0x004fe20008000f00 */
[----:B------:R-:W-:Y:S01]  /*7c20*/  IMAD.U32 R4, RZ, RZ, UR8 ;  /* 0x00000008ff047e24 */ /* 0x000fe2000f8e00ff */
[----:B---3--:R-:W-:Y:S01]  /*7c30*/  MOV R7, UR7 ;  /* 0x0000000700077c02 */ /* 0x008fe20008000f00 */
[----:B------:R-:W-:Y:S01]  /*7c40*/  IMAD.U32 R6, RZ, RZ, UR6 ;  /* 0x00000006ff067e24 */ /* 0x000fe2000f8e00ff */
[----:B-1----:R-:W-:Y:S01]  /*7c50*/  MOV R11, UR5 ;  /* 0x00000005000b7c02 */ /* 0x002fe20008000f00 */
[----:B------:R-:W-:Y:S02]  /*7c60*/  IMAD.U32 R10, RZ, RZ, UR4 ;  /* 0x00000004ff0a7e24 */ /* 0x000fe4000f8e00ff */
[----:B------:R-:W-:Y:S07]  /*7c70*/  LEPC R20, `(.L_x_148) ;  /* 0x000000001014794e */ /* 0x000fee0000000000 */
[----:B----45:R-:W-:Y:S05]  /*7c80*/  CALL.ABS.NOINC R2 ;  /* 0x0000000002007343 */ /* 0x030fea0003c00000 */
.L_x_148:
[----:B------:R-:W-:Y:S01]  /*7c90*/  LOP3.LUT P0, RZ, R86, 0x90, RZ, 0xc0, !PT ;  /* 0x0000009056ff7812 */ /* 0x000fe2000780c0ff */
[----:B------:R-:W-:Y:S11]  /*7ca0*/  BSSY.RECONVERGENT B6, `(.L_x_149) ;  /* 0x0000013000067945 */ /* 0x000ff60003800200 */
[----:B------:R-:W-:Y:S01]  /*7cb0*/  @!UPT UIADD3 URZ, UPT, UPT, URZ, URZ, URZ ;  /* 0x000000fffffff290 */ /* 0x000fe2000fffe0ff */
[----:B------:R-:W-:Y:S05]  /*7cc0*/  @!P0 BRA `(.L_x_150) ;  /* 0x0000000000408947 */ /* 0x000fea0003800000 */
        /* <DEDUP_REMOVED lines=16> */
.L_x_150:
[----:B------:R-:W-:Y:S05]  /*7dd0*/  BSYNC.RECONVERGENT B6 ;  /* 0x0000000000067941 */ /* 0x000fea0003800200 */
.L_x_149:
[----:B------:R-:W-:Y:S01]  /*7de0*/  R2UR UR4, R79 ;  /* 0x000000004f0472ca */ /* 0x000fe200000e0000 */
[----:B------:R-:W-:Y:S01]  /*7df0*/  UISETP.NE.U32.AND UP0, UPT, UR60, URZ, UPT ;  /* 0x000000ff3c00728c */ /* 0x000fe2000bf05070 */
[----:B------:R-:W-:Y:S02]  /*7e00*/  ISETP.NE.U32.AND P4, PT, R72, RZ, PT ;  /* 0x000000ff4800720c */ /* 0x000fe40003f85070 */
[----:B------:R-:W-:Y:S01]  /*7e10*/  ISETP.NE.U32.AND P2, PT, RZ, UR56, PT ;  /* 0x00000038ff007c0c */ /* 0x000fe2000bf45070 */
[----:B------:R-:W-:Y:S01]  /*7e20*/  UISETP.NE.AND.EX UP1, UPT, UR61, URZ, UPT, UP0 ;  /* 0x000000ff3d00728c */ /* 0x000fe2000bf25300 */
[----:B------:R-:W-:Y:S01]  /*7e30*/  ISETP.NE.AND.EX P4, PT, R73, RZ, PT, P4 ;  /* 0x000000ff4900720c */ /* 0x000fe20003f85340 */
[----:B------:R-:W-:Y:S01]  /*7e40*/  UPLOP3.LUT UP0, UPT, UPT, UPT, UPT, 0x40, 0x4 ;  /* 0x000000000004789c */ /* 0x000fe20003f0e870 */
[----:B------:R-:W-:Y:S05]  /*7e50*/  ISETP.NE.AND.EX P2, PT, RZ, UR57, PT, P2 ;  /* 0x00000039ff007c0c */ /* 0x000fea000bf45320 */
[----:B------:R-:W-:Y:S06]  /*7e60*/  UISETP.NE.AND UP2, UPT, UR4, URZ, UPT ;  /* 0x000000ff0400728c */ /* 0x000fec000bf45270 */
[----:B------:R-:W-:Y:S05]  /*7e70*/  PLOP3.LUT P1, PT, PT, PT, UP2, 0x80, 0x8 ;  /* 0x000000000008781c */ /* 0x000fea0003f2f028 */
[----:B------:R-:W-:Y:S06]  /*7e80*/  @UP2 UPLOP3.LUT UP0, UPT, UPT, UPT, UP1, 0x80, 0x8 ;  /* 0x000000000008289c */ /* 0x000fec0003f0f010 */
[----:B------:R-:W-:Y:S01]  /*7e90*/  PLOP3.LUT P0, PT, PT, PT, UP0, 0x80, 0x8 ;  /* 0x000000000008781c */ /* 0x000fe20003f0f008 */
[----:B------:R-:W-:Y:S01]  /*7ea0*/  @!UPT UIADD3 URZ, UPT, UPT, URZ, URZ, URZ ;  /* 0x000000fffffff290 */ /* 0x000fe2000fffe0ff */
[----:B------:R-:W-:Y:S11]  /*7eb0*/  BRA.U !UP1, `(.L_x_151) ;  /* 0x00000001093c7547 */ /* 0x000ff6000b800000 */
[----:B------:R-:W-:Y:S01]  /*7ec0*/  UISETP.NE.U32.AND UP0, UPT, UR56, URZ, UPT ;  /* 0x000000ff3800728c */ /* 0x000fe2000bf05070 */
[----:B-1----:R-:W-:Y:S01]  /*7ed0*/  HFMA2 R0, -RZ, RZ, 0, 5.9604644775390625e-08 ;  /* 0x00000001ff007431 */ /* 0x002fe200000001ff */
[----:B------:R-:W1:Y:S01]  /*7ee0*/  LDCU.64 UR8, c[0x0][0x358] ;  /* 0x00006b00ff0877ac */ /* 0x000e620008000a00 */
[----:B------:R-:W-:Y:S01]  /*7ef0*/  IMAD.MOV.U32 R76, RZ, RZ, 0x1 ;  /* 0x00000001ff4c7424 */ /* 0x000fe200078e00ff */
[----:B------:R-:W-:Y:S06]  /*7f00*/  UISETP.NE.AND.EX UP0, UPT, UR57, URZ, UPT, UP0 ;  /* 0x000000ff3900728c */ /* 0x000fec000bf05300 */
[----:B------:R-:W-:Y:S05]  /*7f10*/  PLOP3.LUT P3, PT, PT, PT, UP0, 0x80, 0x8 ;  /* 0x000000000008781c */ /* 0x000fea0003f6f008 */
[----:B------:R-:W2:Y:S01]  /*7f20*/  @UP0 LDCU.64 UR4, c[0x0][0x888] ;  /* 0x00011100ff0407ac */ /* 0x000ea20008000a00 */
[----:B------:R-:W-:Y:S07]  /*7f30*/  @UP0 UIMAD UR6, UR36, UR60, URZ ;  /* 0x0000003c240602a4 */ /* 0x000fee000f8e02ff */
[----:B------:R-:W-:Y:S01]  /*7f40*/  @!P3 PRMT R76, R0, 0x7610, R76 ;  /* 0x00007610004cb816 */ /* 0x000fe2000000004c */
[----:B--2---:R-:W-:Y:S06]  /*7f50*/  @UP0 UIMAD.WIDE UR4, UR6, 0x4, UR4 ;  /* 0x00000004060408a5 */ /* 0x004fec000f8e0204 */
[----:B-----5:R-:W-:Y:S01]  /*7f60*/  IMAD.U32 R40, RZ, RZ, UR4 ;  /* 0x00000004ff287e24 */ /* 0x020fe2000f8e00ff */
[----:B------:R-:W-:Y:S04]  /*7f70*/  MOV R41, UR5 ;  /* 0x0000000500297c02 */ /* 0x000fe80008000f00 */
[----:B------:R-:W2:Y:S01]  /*7f80*/  @!UP0 LDCU UR4, c[0x0][0x880] ;  /* 0x00011000ff0487ac */ /* 0x000ea20008000800 */
[----:B-1----:R3:W5:Y:S02]  /*7f90*/  @P3 LDG.E R40, desc[UR8][R40.64] ;  /* 0x0000000828283981 */ /* 0x002764000c1e1900 */
[----:B--23--:R-:W-:Y:S02]  /*7fa0*/  @!P3 IMAD.U32 R40, RZ, RZ, UR4 ;  /* 0x00000004ff28be24 */ /* 0x00cfe4000f8e00ff */
.L_x_151:
[----:B------:R-:W-:Y:S05]  /*7fb0*/  @!P4 BRA `(.L_x_152) ;  /* 0x000000000024c947 */ /* 0x000fea0003800000 */
[----:B------:R-:W-:Y:S01]  /*7fc0*/  ISETP.NE.U32.AND P3, PT, R70, RZ, PT ;  /* 0x000000ff4600720c */ /* 0x000fe20003f65070 */
[----:B------:R-:W2:Y:S03]  /*7fd0*/  LDCU.64 UR4, c[0x0][0x358] ;  /* 0x00006b00ff0477ac */ /* 0x000ea60008000a00 */
[----:B------:R-:W-:Y:S11]  /*7fe0*/  ISETP.NE.AND.EX P3, PT, R71, RZ, PT, P3 ;  /* 0x000000ff4700720c */ /* 0x000ff60003f65330 */
[----:B------:R-:W-:Y:S02]  /*7ff0*/  @!UPT UIADD3 URZ, UPT, UPT, URZ, URZ, URZ ;  /* 0x000000fffffff290 */ /* 0x000fe4000fffe0ff */
[----:B------:R-:W3:Y:S01]  /*8000*/  @P3 LDC.64 R2, c[0x0][0x8a8] ;  /* 0x00022a00ff023b82 */ /* 0x000ee20000000a00 */
[----:B-1----:R-:W-:Y:S04]  /*8010*/  @P3 IMAD R0, R72, UR36, RZ ;  /* 0x0000002448003c24 */ /* 0x002fe8000f8e02ff */
[----:B---3--:R-:W-:Y:S05]  /*8020*/  @P3 IMAD.WIDE R2, R0, 0x4, R2 ;  /* 0x0000000400023825 */ /* 0x008fea00078e0202 */
[----:B--2--5:R2:W5:Y:S02]  /*8030*/  @P3 LDG.E R38, desc[UR4][R2.64] ;  /* 0x0000000402263981 */ /* 0x024564000c1e1900 */
[----:B--2---:R-:W3:Y:S02]  /*8040*/  @!P3 LDC R38, c[0x0][0x8a0] ;  /* 0x00022800ff26bb82 */ /* 0x004ee40000000800 */
.L_x_152:
[----:B-----5:R-:W-:Y:S01]  /*8050*/  ISETP.NE.AND P4, PT, R40, RZ, PT ;  /* 0x000000ff2800720c */ /* 0x020fe20003f85270 */
[----:B------:R-:W-:Y:S01]  /*8060*/  BSSY B1, `(.L_x_153) ;  /* 0x0000040000017945 */ /* 0x000fe20003800000 */
[----:B------:R-:W-:Y:S01]  /*8070*/  SEL R3, RZ, 0xffffffff, P2 ;  /* 0xffffffffff037807 */ /* 0x000fe20001000000 */
[----:B------:R-:W-:Y:S01]  /*8080*/  IMAD.MOV.U32 R43, RZ, RZ, 0x1 ;  /* 0x00000001ff2b7424 */ /* 0x000fe200078e00ff */
[----:B------:R-:W-:Y:S01]  /*8090*/  LOP3.LUT P3, RZ, R76, 0xff, RZ, 0xc0, !PT ;  /* 0x000000ff4cff7812 */ /* 0x000fe2000786c0ff */
[C---:B------:R-:W-:Y:S01]  /*80a0*/  IMAD R39, R36.reuse, 0x40, R37 ;  /* 0x0000004024277824 */ /* 0x040fe200078e0225 */
[----:B-1----:R-:W-:Y:S02]  /*80b0*/  @P1 SEL R0, RZ, 0xffffffff, P4 ;  /* 0xffffffffff001807 */ /* 0x002fe40002000000 */
[----:B------:R-:W-:Y:S02]  /*80c0*/  CS2R R50, SRZ ;  /* 0x0000000000327805 */ /* 0x000fe4000001ff00 */
[----:B------:R-:W-:Y:S02]  /*80d0*/  LEA R4, R83, UR44, 0x3 ;  /* 0x0000002c53047c11 */ /* 0x000fe4000f8e18ff */
[----:B------:R-:W-:Y:S02]  /*80e0*/  CS2R R48, SRZ ;  /* 0x0000000000307805 */ /* 0x000fe4000001ff00 */
[----:B------:R-:W-:Y:S02]  /*80f0*/  @P0 SEL R0, R3, R0, !P3 ;  /* 0x0000000003000207 */ /* 0x000fe40005800000 */
[----:B------:R-:W-:Y:S02]  /*8100*/  CS2R R46, SRZ ;  /* 0x00000000002e7805 */ /* 0x000fe4000001ff00 */
[----:B------:R-:W-:Y:S02]  /*8110*/  LEA R80, R36, UR44, 0x3 ;  /* 0x0000002c24507c11 */ /* 0x000fe4000f8e18ff */
[----:B------:R-:W-:Y:S02]  /*8120*/  CS2R R44, SRZ ;  /* 0x00000000002c7805 */ /* 0x000fe4000001ff00 */
[----:B------:R-:W-:Y:S02]  /*8130*/  @P1 LOP3.LUT R0, R0, 0x1, RZ, 0xc0, !PT ;  /* 0x0000000100001812 */ /* 0x000fe400078ec0ff */
[----:B------:R-:W-:Y:S02]  /*8140*/  SHF.L.U32 R5, R85, 0x1f, RZ ;  /* 0x0000001f55057819 */ /* 0x000fe400000006ff */
[----:B------:R-:W-:Y:S02]  /*8150*/  ISETP.NE.U32.OR P6, PT, R0, 0x1, !P1 ;  /* 0x000000010000780c */ /* 0x000fe40004fc5470 */
[----:B------:R-:W-:Y:S02]  /*8160*/  PLOP3.LUT P2, PT, PT, PT, UP1, 0x80, 0x8 ;  /* 0x000000000008781c */ /* 0x000fe40003f4f018 */
[----:B------:R-:W-:Y:S09]  /*8170*/  P2R R2, PR, RZ, 0x40 ;  /* 0x00000040ff027803 */ /* 0x000ff20000000000 */
[----:B------:R-:W-:Y:S04]  /*8180*/  @P6 SHF.L.U32 R0, R82, 0x1f, RZ ;  /* 0x0000001f52006819 */ /* 0x000fe800000006ff */
[----:B------:R1:W2:Y:S01]  /*8190*/  @P6 SYNCS.PHASECHK.TRANS64.TRYWAIT P1, [R4+URZ+0x340], R0 ;  /* 0x00034000040065a7 */ /* 0x0002a200080211ff */
[----:B------:R4:W3:Y:S01]  /*81a0*/  SYNCS.PHASECHK.TRANS64.TRYWAIT P0, [R80+URZ+0x390], R5 ;  /* 0x00039005500075a7 */ /* 0x0008e200080011ff */
[----:B-1----:R-:W-:Y:S04]  /*81b0*/  SEL R0, RZ, 0xffffffff, P4 ;  /* 0xffffffffff007807 */ /* 0x002fe80002000000 */
[----:B------:R-:W-:Y:S04]  /*81c0*/  @P2 SEL R0, R3, R0, !P3 ;  /* 0x0000000003002207 */ /* 0x000fe80005800000 */
[----:B------:R-:W-:Y:S04]  /*81d0*/  LOP3.LUT R0, R0, 0x1, RZ, 0xc0, !PT ;  /* 0x0000000100007812 */ /* 0x000fe800078ec0ff */
[----:B------:R-:W-:Y:S04]  /*81e0*/  ISETP.NE.U32.AND P5, PT, R0, 0x1, PT ;  /* 0x000000010000780c */ /* 0x000fe80003fa5070 */
[----:B------:R-:W-:Y:S02]  /*81f0*/  P2R R56, PR, RZ, 0x20 ;  /* 0x00000020ff387803 */ /* 0x000fe40000000000 */
[----:B--2---:R-:W-:Y:S01]  /*8200*/  @P6 SEL R43, RZ, 0x1, !P1 ;  /* 0x00000001ff2b6807 */ /* 0x004fe20004800000 */
[----:B---34-:R-:W-:Y:S06]  /*8210*/  @!P6 BRA `(.L_x_154) ;  /* 0x000000000090e947 */ /* 0x018fec0003800000 */
[----:B------:R-:W-:Y:S01]  /*8220*/  @P5 IMAD R6, R83, 0x1000, R74 ;  /* 0x0000100053065824 */ /* 0x000fe200078e024a */
[----:B------:R-:W-:Y:S01]  /*8230*/  LOP3.LUT P6, RZ, R75, 0x80, RZ, 0xc0, !PT ;  /* 0x000000804bff7812 */ /* 0x000fe200078cc0ff */
[----:B------:R-:W-:Y:S01]  /*8240*/  BSSY B0, `(.L_x_155) ;  /* 0x000000f000007945 */ /* 0x000fe20003800000 */
[----:B------:R-:W-:Y:S01]  /*8250*/  ISETP.NE.AND P2, PT, R43, RZ, PT ;  /* 0x000000ff2b00720c */ /* 0x000fe20003f45270 */
[----:B------:R-:W-:Y:S01]  /*8260*/  @P5 VIADD R0, R6, UR44 ;  /* 0x0000002c06005c36 */ /* 0x000fe20008000000 */
[----:B------:R-:W-:Y:S02]  /*8270*/  PLOP3.LUT P1, PT, PT, PT, PT, 0x8, 0x80 ;  /* 0x000000000080781c */ /* 0x000fe40003f2e170 */
[----:B------:R-:W-:Y:S02]  /*8280*/  CS2R R46, SRZ ;  /* 0x00000000002e7805 */ /* 0x000fe4000001ff00 */
[----:B------:R-:W-:Y:S01]  /*8290*/  @P5 PLOP3.LUT P1, PT, P6, PT, PT, 0x80, 0x8 ;  /* 0x000000000008581c */ /* 0x000fe2000372f070 */
[C---:B------:R-:W-:Y:S01]  /*82a0*/  @P5 VIADD R3, R0.reuse, 0x10 ;  /* 0x0000001000035836 */ /* 0x040fe20000000000 */
[----:B------:R-:W-:Y:S02]  /*82b0*/  CS2R R44, SRZ ;  /* 0x00000000002c7805 */ /* 0x000fe4000001ff00 */
[----:B------:R-:W-:Y:S02]  /*82c0*/  CS2R R50, SRZ ;  /* 0x0000000000327805 */ /* 0x000fe4000001ff00 */
[----:B------:R-:W-:Y:S07]  /*82d0*/  CS2R R48, SRZ ;  /* 0x0000000000307805 */ /* 0x000fee000001ff00 */
[----:B------:R-:W-:Y:S01]  /*82e0*/  @P1 VIADD R3, R0, 0xfffffff0 ;  /* 0xfffffff000031836 */ /* 0x000fe20000000000 */
[----:B------:R-:W-:Y:S06]  /*82f0*/  @P2 BRA `(.L_x_156) ;  /* 0x00000000000c2947 */ /* 0x000fec0003800000 */
[----:B------:R-:W-:Y:S04]  /*8300*/  SHF.L.U32 R0, R82, 0x1f, RZ ;  /* 0x0000001f52007819 */ /* 0x000fe800000006ff */
[----:B------:R-:W1:Y:S02]  /*8310*/  SYNCS.PHASECHK.TRANS64.TRYWAIT P1, [R4+URZ+0x340], R0 ;  /* 0x00034000040075a7 */ /* 0x000e6400080211ff */
[----:B-1----:R-:W-:Y:S05]  /*8320*/  @!P1 BRA `(.L_x_157) ;  /* 0x00000038000c9947 */ /* 0x002fea0003800000 */
.L_x_156:
[----:B------:R-:W-:Y:S05]  /*8330*/  BSYNC B0 ;  /* 0x0000000000007941 */ /* 0x000fea0003800000 */
.L_x_155:
[----:B------:R-:W-:Y:S01]  /*8340*/  ISETP.NE.AND P1, PT, R56, RZ, PT ;  /* 0x000000ff3800720c */ /* 0x000fe20003f25270 */
[----:B-1----:R-:W-:Y:S02]  /*8350*/  VIADD R4, R4, 0x350 ;  /* 0x0000035004047836 */ /* 0x002fe40000000000 */
[----:B------:R-:W-:Y:S02]  /*8360*/  IMAD.U32 R0, RZ, RZ, UR46 ;  /* 0x0000002eff007e24 */ /* 0x000fe4000f8e00ff */
[----:B------:R-:W-:Y:S03]  /*8370*/  VIADD R83, R83, 0x1 ;  /* 0x0000000153537836 */ /* 0x000fe60000000000 */
[----:B------:R-:W-:Y:S05]  /*8380*/  PRMT R0, R0, 0x654, R4 ;  /* 0x0000065400007816 */ /* 0x000fea0000000004 */
[----:B------:R1:W2:Y:S04]  /*8390*/  @P1 LDS.128 R44, [R6+UR44+0x500] ;  /* 0x0005002c062c1984 */ /* 0x0002a80008000c00 */
[----:B------:R1:W3:Y:S01]  /*83a0*/  @P1 LDS.128 R48, [R3+0x500] ;  /* 0x0005000003301984 */ /* 0x0002e20000000c00 */
[C---:B------:R-:W-:Y:S01]  /*83b0*/  ISETP.NE.AND P1, PT, R83.reuse, 0x2, PT ;  /* 0x000000025300780c */ /* 0x040fe20003f25270 */
[----:B------:R-:W-:Y:S01]  /*83c0*/  @!PT LDS RZ, [RZ] ;  /* 0x00000000fffff984 */ /* 0x000fe20000000800 */
[----:B------:R-:W-:Y:S01]  /*83d0*/  @!PT LDS RZ, [RZ] ;  /* 0x00000000fffff984 */ /* 0x000fe20000000800 */
[----:B------:R-:W-:Y:S01]  /*83e0*/  @!PT LDS RZ, [RZ] ;  /* 0x00000000fffff984 */ /* 0x000fe20000000800 */
[----:B------:R-:W-:Y:S01]  /*83f0*/  @!PT LDS RZ, [RZ] ;  /* 0x00000000fffff984 */ /* 0x000fe20000000800 */
[----:B------:R4:W-:Y:S06]  /*8400*/  MEMBAR.ALL.CTA ;  /* 0x0000000000007992 */ /* 0x0009ec0000008000 */
[----:B----4-:R-:W4:Y:S01]  /*8410*/  FENCE.VIEW.ASYNC.S ;  /* 0x00000000000073c6 */ /* 0x010f220000000000 */
[----:B------:R-:W-:Y:S01]  /*8420*/  SEL R83, R83, RZ, P1 ;  /* 0x000000ff53537207 */ /* 0x000fe20000800000 */
[----:B----4-:R4:W-:Y:S02]  /*8430*/  SYNCS.ARRIVE.TRANS64.RED.A1T0 RZ, [R0+URZ], RZ ;  /* 0x000000ff00ff79a7 */ /* 0x0109e400081004ff */
[----:B----4-:R-:W-:Y:S04]  /*8440*/  SEL R0, RZ, 0x1, P1 ;  /* 0x00000001ff007807 */ /* 0x010fe80000800000 */
[----:B-12---:R-:W-:Y:S02]  /*8450*/  LOP3.LUT R82, R82, R0, RZ, 0x3c, !PT ;  /* 0x0000000052527212 */ /* 0x006fe400078e3cff */
.L_x_154:
[----:B------:R-:W-:Y:S05]  /*8460*/  BSYNC B1 ;  /* 0x0000000000017941 */ /* 0x000fea0003800000 */
.L_x_153:
[----:B------:R-:W-:Y:S04]  /*8470*/  SHF.R.U32.HI R0, RZ, 0x15, R39 ;  /* 0x00000015ff007819 */ /* 0x000fe80000011627 */
[----:B------:R-:W-:Y:S01]  /*8480*/  LOP3.LUT P1, RZ, R0, 0x3, R77, 0x48, !PT ;  /* 0x0000000300ff7812 */ /* 0x000fe2000782484d */
[----:B------:R-:W-:Y:S01]  /*8490*/  @!UPT UIADD3 URZ, UPT, UPT, URZ, URZ, URZ ;  /* 0x000000fffffff290 */ /* 0x000fe2000fffe0ff */
[----:B------:R-:W-:Y:S11]  /*84a0*/  @P0 BRA `(.L_x_158) ;  /* 0x0000000000080947 */ /* 0x000ff60003800000 */
[----:B------:R-:W1:Y:S02]  /*84b0*/  SYNCS.PHASECHK.TRANS64.TRYWAIT P0, [R80+URZ+0x390], R5 ;  /* 0x00039005500075a7 */ /* 0x000e6400080011ff */
[----:B-1----:R-:W-:Y:S05]  /*84c0*/  @!P0 BRA `(.L_x_159) ;  /* 0x0000003400b88947 */ /* 0x002fea0003800000 */
.L_x_158:
[----:B------:R-:W-:Y:S05]  /*84d0*/  @!P1 BRA `(.L_x_160) ;  /* 0x0000000000409947 */ /* 0x000fea0003800000 */
[----:B------:R-:W1:Y:S01]  /*84e0*/  LDCU.64 UR8, c[0x4][0x70] ;  /* 0x01000e00ff0877ac */ /* 0x000e620008000a00 */
[----:B------:R-:W-:Y:S01]  /*84f0*/  MOV R15, 0x0 ;  /* 0x00000000000f7802 */ /* 0x000fe20000000f00 */
[----:B------:R-:W-:Y:S02]  /*8500*/  HFMA2 R12, -RZ, RZ, 0, 5.9604644775390625e-08 ;  /* 0x00000001ff0c7431 */ /* 0x000fe400000001ff */
[----:B------:R-:W-:Y:S02]  /*8510*/  IMAD.MOV.U32 R8, RZ, RZ, 0x192 ;  /* 0x00000192ff087424 */ /* 0x000fe400078e00ff */
[----:B------:R-:W-:Y:S01]  /*8520*/  IMAD.MOV.U32 R13, RZ, RZ, RZ ;  /* 0x000000ffff0d7224 */ /* 0x000fe200078e00ff */
[----:B------:R-:W2:Y:S01]  /*8530*/  LDCU.64 UR6, c[0x4][0x78] ;  /* 0x01000f00ff0677ac */ /* 0x000ea20008000a00 */
[----:B------:R-:W4:Y:S01]  /*8540*/  LDC.64 R14, c[0x4][R15] ;  /* 0x010000000f0e7b82 */ /* 0x000f220000000a00 */
[----:B------:R-:W5:Y:S01]  /*8550*/  LDCU.64 UR4, c[0x4][0x10] ;  /* 0x01000200ff0477ac */ /* 0x000f620008000a00 */
[----:B-1----:R-:W-:Y:S01]  /*8560*/  MOV R5, UR9 ;  /* 0x0000000900057c02 */ /* 0x002fe20008000f00 */
[----:B------:R-:W-:Y:S01]  /*8570*/  IMAD.U32 R4, RZ, RZ, UR8 ;  /* 0x00000008ff047e24 */ /* 0x000fe2000f8e00ff */
[----:B--2---:R-:W-:Y:S01]  /*8580*/  MOV R7, UR7 ;  /* 0x0000000700077c02 */ /* 0x004fe20008000f00 */
[----:B------:R-:W-:Y:S01]  /*8590*/  IMAD.U32 R6, RZ, RZ, UR6 ;  /* 0x00000006ff067e24 */ /* 0x000fe2000f8e00ff */
[----:B-----5:R-:W-:Y:S01]  /*85a0*/  MOV R11, UR5 ;  /* 0x00000005000b7c02 */ /* 0x020fe20008000f00 */
[----:B------:R-:W-:Y:S02]  /*85b0*/  IMAD.U32 R10, RZ, RZ, UR4 ;  /* 0x00000004ff0a7e24 */ /* 0x000fe4000f8e00ff */
[----:B------:R-:W-:Y:S07]  /*85c0*/  LEPC R20, `(.L_x_160) ;  /* 0x000000001014794e */ /* 0x000fee0000000000 */
[----:B---34-:R-:W-:Y:S05]  /*85d0*/  CALL.ABS.NOINC R14 ;  /* 0x000000000e007343 */ /* 0x018fea0003c00000 */
.L_x_160:
[----:B------:R-:W-:Y:S01]  /*85e0*/  IMAD.U32 R42, R45, 0x10000, RZ ;  /* 0x000100002d2a7824 */ /* 0x000fe200078e00ff */
[----:B------:R-:W-:Y:S01]  /*85f0*/  ISETP.NE.AND P6, PT, R2, RZ, PT ;  /* 0x000000ff0200720c */ /* 0x000fe20003fc5270 */
[----:B------:R-:W-:Y:S05]  /*8600*/  WARPSYNC.ALL ;  /* 0x0000000000007948 */ /* 0x000fea0003800000 */
[----:B------:R-:W-:Y:S01]  /*8610*/  R2UR UR4, R39 ;  /* 0x00000000270472ca */ /* 0x000fe200000e0000 */
[----:B------:R-:W-:Y:S01]  /*8620*/  BSSY.RECONVERGENT B0, `(.L_x_161) ;  /* 0x00000a4000007945 */ /* 0x000fe20003800200 */
[C---:B------:R-:W-:Y:S02]  /*8630*/  SHF.L.U32 R2, R44.reuse, 0x10, RZ ;  /* 0x000000102c027819 */ /* 0x040fe400000006ff */
[C---:B------:R-:W-:Y:S02]  /*8640*/  PRMT R3, R44.reuse, 0x8880, RZ ;  /* 0x000088802c037816 */ /* 0x040fe400000000ff */
[----:B------:R-:W-:Y:S02]  /*8650*/  SHF.L.U32 R41, R44, 0x8, RZ ;  /* 0x000000082c297819 */ /* 0x000fe400000006ff */
[----:B------:R-:W-:Y:S02]  /*8660*/  LOP3.LUT P5, RZ, R75, 0x80, RZ, 0xc0, !PT ;  /* 0x000000804bff7812 */ /* 0x000fe400078ac0ff */
[----:B------:R-:W-:Y:S03]  /*8670*/  ISETP.NE.AND P0, PT, R87, RZ, PT ;  /* 0x000000ff5700720c */ /* 0x000fe60003f05270 */
[----:B-1----:R-:W1:Y:S02]  /*8680*/  LDTM.x32 R4, tmem[UR4] ;  /* 0x00000004000479ee */ /* 0x002e6400082c0000 */
[C---:B-1----:R-:W-:Y:S01]  /*8690*/  IMAD R0, R38.reuse, R4, RZ ;  /* 0x0000000426007224 */ /* 0x042fe200078e02ff */
[----:B------:R-:W-:Y:S01]  /*86a0*/  SHF.R.S32.HI R4, RZ, 0x18, R2 ;  /* 0x00000018ff047819 */ /* 0x000fe20000011402 */
[C---:B------:R-:W-:Y:S01]  /*86b0*/  IMAD R2, R38.reuse, R5, RZ ;  /* 0x0000000526027224 */ /* 0x040fe200078e02ff */
[----:B------:R-:W-:Y:S01]  /*86c0*/  SHF.R.S32.HI R5, RZ, 0x18, R41 ;  /* 0x00000018ff057819 */ /* 0x000fe20000011429 */
[----:B------:R-:W-:Y:S01]  /*86d0*/  IMAD R0, R3, R40, R0 ;  /* 0x0000002803007224 */ /* 0x000fe200078e0200 */
[----:B------:R-:W-:Y:S01]  /*86e0*/  PRMT R41, R45, 0x8880, RZ ;  /* 0x000088802d297816 */ /* 0x000fe200000000ff */
[----:B------:R-:W-:Y:S02]  /*86f0*/  IMAD R3, R38, R6, RZ ;  /* 0x0000000626037224 */ /* 0x000fe400078e02ff */
[-C--:B------:R-:W-:Y:S01]  /*8700*/  IMAD R2, R4, R40.reuse, R2 ;  /* 0x0000002804027224 */ /* 0x080fe200078e0202 */
[----:B------:R-:W-:Y:S01]  /*8710*/  SHF.R.S32.HI R4, RZ, 0x18, R44 ;  /* 0x00000018ff047819 */ /* 0x000fe2000001142c */
[C---:B------:R-:W-:Y:S02]  /*8720*/  IMAD R7, R38.reuse, R7, RZ ;  /* 0x0000000726077224 */ /* 0x040fe400078e02ff */
[-C--:B------:R-:W-:Y:S02]  /*8730*/  IMAD R3, R5, R40.reuse, R3 ;  /* 0x0000002805037224 */ /* 0x080fe400078e0203 */
[----:B------:R-:W-:Y:S02]  /*8740*/  IMAD R5, R38, R9, RZ ;  /* 0x0000000926057224 */ /* 0x000fe400078e02ff */
[----:B------:R-:W-:Y:S02]  /*8750*/  IMAD R7, R4, R40, R7 ;  /* 0x0000002804077224 */ /* 0x000fe400078e0207 */
[C---:B------:R-:W-:Y:S02]  /*8760*/  IMAD R9, R38.reuse, R13, RZ ;  /* 0x0000000d26097224 */ /* 0x040fe400078e02ff */
[C---:B------:R-:W-:Y:S01]  /*8770*/  IMAD R4, R38.reuse, R8, RZ ;  /* 0x0000000826047224 */ /* 0x040fe200078e02ff */
[----:B------:R-:W-:Y:S01]  /*8780*/  I2IP.S8.S32.SAT R52, R7, R3, RZ ;  /* 0x0000000307347239 */ /* 0x000fe200000014ff */
[C---:B------:R-:W-:Y:S01]  /*8790*/  IMAD R13, R38.reuse, R17, RZ ;  /* 0x00000011260d7224 */ /* 0x040fe200078e02ff */
[----:B------:R-:W-:Y:S01]  /*87a0*/  SHF.R.S32.HI R7, RZ, 0x18, R45 ;  /* 0x00000018ff077819 */ /* 0x000fe2000001142d */
[----:B------:R-:W-:Y:S01]  /*87b0*/  IMAD R8, R38, R12, RZ ;  /* 0x0000000c26087224 */ /* 0x000fe200078e02ff */
[----:B------:R-:W-:Y:S01]  /*87c0*/  I2IP.S8.S32.SAT R52, R2, R0, R52 ;  /* 0x0000000002347239 */ /* 0x000fe20000001434 */
[----:B------:R-:W-:Y:S01]  /*87d0*/  IMAD R17, R38, R21, RZ ;  /* 0x0000001526117224 */ /* 0x000fe200078e02ff */
[----:B------:R-:W-:Y:S01]  /*87e0*/  SHF.L.U32 R0, R46, 0x8, RZ ;  /* 0x000000082e007819 */ /* 0x000fe200000006ff */
[C---:B------:R-:W-:Y:S01]  /*87f0*/  IMAD R12, R38.reuse, R16, RZ ;  /* 0x00000010260c7224 */ /* 0x040fe200078e02ff */
[----:B------:R-:W-:Y:S01]  /*8800*/  SHF.R.S32.HI R2, RZ, 0x18, R46 ;  /* 0x00000018ff027819 */ /* 0x000fe2000001142e */
[C---:B------:R-:W-:Y:S01]  /*8810*/  IMAD R21, R38.reuse, R25, RZ ;  /* 0x0000001926157224 */ /* 0x040fe200078e02ff */
[----:B------:R-:W-:Y:S01]  /*8820*/  SHF.R.S32.HI R0, RZ, 0x18, R0 ;  /* 0x00000018ff007819 */ /* 0x000fe20000011400 */
[C---:B------:R-:W-:Y:S02]  /*8830*/  IMAD R16, R38.reuse, R20, RZ ;  /* 0x0000001426107224 */ /* 0x040fe400078e02ff */
[C---:B------:R-:W-:Y:S02]  /*8840*/  IMAD R25, R38.reuse, R29, RZ ;  /* 0x0000001d26197224 */ /* 0x040fe400078e02ff */
[C---:B------:R-:W-:Y:S02]  /*8850*/  IMAD R20, R38.reuse, R24, RZ ;  /* 0x0000001826147224 */ /* 0x040fe400078e02ff */
[C---:B------:R-:W-:Y:S01]  /*8860*/  IMAD R29, R38.reuse, R33, RZ ;  /* 0x00000021261d7224 */ /* 0x040fe200078e02ff */
[----:B------:R-:W-:Y:S01]  /*8870*/  SHF.L.U32 R33, R45, 0x8, RZ ;  /* 0x000000082d217819 */ /* 0x000fe200000006ff */
[C---:B------:R-:W-:Y:S02]  /*8880*/  IMAD R24, R38.reuse, R28, RZ ;  /* 0x0000001c26187224 */ /* 0x040fe400078e02ff */
[C---:B------:R-:W-:Y:S01]  /*8890*/  IMAD R28, R38.reuse, R32, RZ ;  /* 0x00000020261c7224 */ /* 0x040fe200078e02ff */
[----:B------:R-:W-:Y:S01]  /*88a0*/  SHF.R.S32.HI R32, RZ, 0x18, R42 ;  /* 0x00000018ff207819 */ /* 0x000fe2000001142a */
[----:B------:R-:W-:Y:S01]  /*88b0*/  IMAD R4, R41, R40, R4 ;  /* 0x0000002829047224 */ /* 0x000fe200078e0204 */
[----:B------:R-:W-:Y:S01]  /*88c0*/  SHF.R.S32.HI R3, RZ, 0x18, R33 ;  /* 0x00000018ff037819 */ /* 0x000fe20000011421 */
[----:B------:R-:W-:Y:S01]  /*88d0*/  IMAD R6, R38, R10, RZ ;  /* 0x0000000a26067224 */ /* 0x000fe200078e02ff */
[----:B------:R-:W-:Y:S01]  /*88e0*/  PRMT R33, R46, 0x8880, RZ ;  /* 0x000088802e217816 */ /* 0x000fe200000000ff */
[-C--:B------:R-:W-:Y:S01]  /*88f0*/  IMAD R5, R32, R40.reuse, R5 ;  /* 0x0000002820057224 */ /* 0x080fe200078e0205 */
[----:B------:R-:W-:Y:S01]  /*8900*/  SHF.L.U32 R32, R46, 0x10, RZ ;  /* 0x000000102e207819 */ /* 0x000fe200000006ff */
[C---:B------:R-:W-:Y:S02]  /*8910*/  IMAD R11, R38.reuse, R11, RZ ;  /* 0x0000000b260b7224 */ /* 0x040fe400078e02ff */
[-C--:B------:R-:W-:Y:S02]  /*8920*/  IMAD R6, R3, R40.reuse, R6 ;  /* 0x0000002803067224 */ /* 0x080fe400078e0206 */
[----:B------:R-:W-:Y:S01]  /*8930*/  IMAD R11, R7, R40, R11 ;  /* 0x00000028070b7224 */ /* 0x000fe200078e020b */
[----:B------:R-:W-:Y:S01]  /*8940*/  SHF.R.S32.HI R7, RZ, 0x18, R32 ;  /* 0x00000018ff077819 */ /* 0x000fe20000011420 */
[----:B------:R-:W-:Y:S02]  /*8950*/  IMAD.MOV.U32 R3, RZ, RZ, R33 ;  /* 0x000000ffff037224 */ /* 0x000fe400078e0021 */
[----:B------:R-:W-:Y:S01]  /*8960*/  IMAD R10, R38, R14, RZ ;  /* 0x0000000e260a7224 */ /* 0x000fe200078e02ff */
[----:B------:R-:W-:Y:S01]  /*8970*/  I2IP.S8.S32.SAT R11, R11, R6, RZ ;  /* 0x000000060b0b7239 */ /* 0x000fe200000014ff */
[-C--:B------:R-:W-:Y:S01]  /*8980*/  IMAD R8, R3, R40.reuse, R8 ;  /* 0x0000002803087224 */ /* 0x080fe200078e0208 */
[----:B------:R-:W-:Y:S01]  /*8990*/  SHF.L.U32 R3, R47, 0x10, RZ ;  /* 0x000000102f037819 */ /* 0x000fe200000006ff */
[-C--:B------:R-:W-:Y:S01]  /*89a0*/  IMAD R9, R7, R40.reuse, R9 ;  /* 0x0000002807097224 */ /* 0x080fe200078e0209 */
[C---:B------:R-:W-:Y:S01]  /*89b0*/  PRMT R7, R47.reuse, 0x8880, RZ ;  /* 0x000088802f077816 */ /* 0x040fe200000000ff */
[----:B------:R-:W-:Y:S01]  /*89c0*/  IMAD R10, R0, R40, R10 ;  /* 0x00000028000a7224 */ /* 0x000fe200078e020a */
[----:B------:R-:W-:Y:S01]  /*89d0*/  SHF.R.S32.HI R3, RZ, 0x18, R3 ;  /* 0x00000018ff037819 */ /* 0x000fe20000011403 */
[----:B------:R-:W-:Y:S01]  /*89e0*/  IMAD R15, R38, R15, RZ ;  /* 0x0000000f260f7224 */ /* 0x000fe200078e02ff */
[----:B------:R-:W-:Y:S01]  /*89f0*/  MOV R0, R7 ;  /* 0x0000000700007202 */ /* 0x000fe20000000f00 */
[----:B------:R-:W-:Y:S01]  /*8a00*/  IMAD.SHL.U32 R6, R47, 0x100, RZ ;  /* 0x000001002f067824 */ /* 0x000fe200078e00ff */
[----:B------:R-:W-:Y:S01]  /*8a10*/  I2IP.S8.S32.SAT R53, R5, R4, R11 ;  /* 0x0000000405357239 */ /* 0x000fe2000000140b */
[-C--:B------:R-:W-:Y:S01]  /*8a20*/  IMAD R15, R2, R40.reuse, R15 ;  /* 0x00000028020f7224 */ /* 0x080fe200078e020f */
[----:B------:R-:W-:Y:S01]  /*8a30*/  SHF.R.S32.HI R2, RZ, 0x18, R47 ;  /* 0x00000018ff027819 */ /* 0x000fe2000001142f */
[----:B------:R-:W-:Y:S01]  /*8a40*/  IMAD R12, R0, R40, R12 ;  /* 0x00000028000c7224 */ /* 0x000fe200078e020c */
[----:B------:R-:W-:Y:S01]  /*8a50*/  SHF.R.S32.HI R6, RZ, 0x18, R6 ;  /* 0x00000018ff067819 */ /* 0x000fe20000011406 */
[----:B------:R-:W-:Y:S01]  /*8a60*/  IMAD R14, R38, R18, RZ ;  /* 0x00000012260e7224 */ /* 0x000fe200078e02ff */
[----:B---3--:R-:W-:Y:S01]  /*8a70*/  PRMT R0, R48, 0x8880, RZ ;  /* 0x0000888030007816 */ /* 0x008fe200000000ff */
[-C--:B------:R-:W-:Y:S01]  /*8a80*/  IMAD R13, R3, R40.reuse, R13 ;  /* 0x00000028030d7224 */ /* 0x080fe200078e020d */
[C---:B------:R-:W-:Y:S01]  /*8a90*/  SHF.L.U32 R4, R49.reuse, 0x10, RZ ;  /* 0x0000001031047819 */ /* 0x040fe200000006ff */
[----:B------:R-:W-:Y:S01]  /*8aa0*/  IMAD R19, R38, R19, RZ ;  /* 0x0000001326137224 */ /* 0x000fe200078e02ff */
[C---:B------:R-:W-:Y:S01]  /*8ab0*/  PRMT R3, R49.reuse, 0x8880, RZ ;  /* 0x0000888031037816 */ /* 0x040fe200000000ff */
[-C--:B------:R-:W-:Y:S01]  /*8ac0*/  IMAD R14, R6, R40.reuse, R14 ;  /* 0x00000028060e7224 */ /* 0x080fe200078e020e */
[----:B------:R-:W-:Y:S01]  /*8ad0*/  SHF.L.U32 R5, R49, 0x8, RZ ;  /* 0x0000000831057819 */ /* 0x000fe200000006ff */
[-C--:B------:R-:W-:Y:S01]  /*8ae0*/  IMAD R19, R2, R40.reuse, R19 ;  /* 0x0000002802137224 */ /* 0x080fe200078e0213 */
[----:B------:R-:W-:Y:S01]  /*8af0*/  SHF.L.U32 R2, R48, 0x10, RZ ;  /* 0x0000001030027819 */ /* 0x000fe200000006ff */
[----:B------:R-:W-:Y:S01]  /*8b00*/  IMAD R16, R0, R40, R16 ;  /* 0x0000002800107224 */ /* 0x000fe200078e0210 */
[----:B------:R-:W-:Y:S01]  /*8b10*/  SHF.R.S32.HI R4, RZ, 0x18, R4 ;  /* 0x00000018ff047819 */ /* 0x000fe20000011404 */
[----:B------:R-:W-:Y:S01]  /*8b20*/  IMAD.SHL.U32 R0, R48, 0x100, RZ ;  /* 0x0000010030007824 */ /* 0x000fe200078e00ff */
[----:B------:R-:W-:Y:S01]  /*8b30*/  SHF.R.S32.HI R2, RZ, 0x18, R2 ;  /* 0x00000018ff027819 */ /* 0x000fe20000011402 */
[C---:B------:R-:W-:Y:S01]  /*8b40*/  IMAD R18, R38.reuse, R22, RZ ;  /* 0x0000001626127224 */ /* 0x040fe200078e02ff */
[----:B------:R-:W-:Y:S01]  /*8b50*/  I2IP.S8.S32.SAT R10, R15, R10, RZ ;  /* 0x0000000a0f0a7239 */ /* 0x000fe200000014ff */
[----:B------:R-:W-:Y:S01]  /*8b60*/  IMAD R23, R38, R23, RZ ;  /* 0x0000001726177224 */ /* 0x000fe200078e02ff */
[----:B------:R-:W-:Y:S01]  /*8b70*/  SHF.R.S32.HI R0, RZ, 0x18, R0 ;  /* 0x00000018ff007819 */ /* 0x000fe20000011400 */
[----:B------:R-:W-:Y:S01]  /*8b80*/  IMAD R17, R2, R40, R17 ;  /* 0x0000002802117224 */ /* 0x000fe200078e0211 */
[----:B------:R-:W-:Y:S01]  /*8b90*/  SHF.R.S32.HI R2, RZ, 0x18, R48 ;  /* 0x00000018ff027819 */ /* 0x000fe20000011430 */
[----:B------:R-:W-:Y:S01]  /*8ba0*/  IMAD R22, R38, R26, RZ ;  /* 0x0000001a26167224 */ /* 0x000fe200078e02ff */
[----:B------:R-:W-:Y:S01]  /*8bb0*/  I2IP.S8.S32.SAT R14, R19, R14, RZ ;  /* 0x0000000e130e7239 */ /* 0x000fe200000014ff */
[-C--:B------:R-:W-:Y:S01]  /*8bc0*/  IMAD R18, R0, R40.reuse, R18 ;  /* 0x0000002800127224 */ /* 0x080fe200078e0212 */
[----:B------:R-:W-:Y:S01]  /*8bd0*/  SHF.R.S32.HI R0, RZ, 0x18, R5 ;  /* 0x00000018ff007819 */ /* 0x000fe20000011405 */
[-C--:B------:R-:W-:Y:S01]  /*8be0*/  IMAD R23, R2, R40.reuse, R23 ;  /* 0x0000002802177224 */ /* 0x080fe200078e0217 */
[----:B------:R-:W-:Y:S01]  /*8bf0*/  SHF.R.S32.HI R2, RZ, 0x18, R49 ;  /* 0x00000018ff027819 */ /* 0x000fe20000011431 */
[-C--:B------:R-:W-:Y:S01]  /*8c00*/  IMAD R20, R3, R40.reuse, R20 ;  /* 0x0000002803147224 */ /* 0x080fe200078e0214 */
[----:B------:R-:W-:Y:S01]  /*8c10*/  SHF.L.U32 R3, R50, 0x8, RZ ;  /* 0x0000000832037819 */ /* 0x000fe200000006ff */
[----:B------:R-:W-:Y:S01]  /*8c20*/  IMAD R21, R4, R40, R21 ;  /* 0x0000002804157224 */ /* 0x000fe200078e0215 */
[----:B------:R-:W-:Y:S01]  /*8c30*/  SHF.R.S32.HI R5, RZ, 0x18, R51 ;  /* 0x00000018ff057819 */ /* 0x000fe20000011433 */
[----:B------:R-:W-:Y:S01]  /*8c40*/  IMAD R27, R38, R27, RZ ;  /* 0x0000001b261b7224 */ /* 0x000fe200078e02ff */
[----:B------:R-:W-:Y:S01]  /*8c50*/  SHF.R.S32.HI R3, RZ, 0x18, R3 ;  /* 0x00000018ff037819 */ /* 0x000fe20000011403 */
[----:B------:R-:W-:Y:S01]  /*8c60*/  IMAD.U32 R4, R50, 0x10000, RZ ;  /* 0x0001000032047824 */ /* 0x000fe200078e00ff */
[----:B------:R-:W-:Y:S01]  /*8c70*/  I2IP.S8.S32.SAT R18, R23, R18, RZ ;  /* 0x0000001217127239 */ /* 0x000fe200000014ff */
[-C--:B------:R-:W-:Y:S01]  /*8c80*/  IMAD R22, R0, R40.reuse, R22 ;  /* 0x0000002800167224 */ /* 0x080fe200078e0216 */
[----:B------:R-:W-:Y:S01]  /*8c90*/  PRMT R0, R50, 0x8880, RZ ;  /* 0x0000888032007816 */ /* 0x000fe200000000ff */
[----:B------:R-:W-:Y:S01]  /*8ca0*/  IMAD R27, R2, R40, R27 ;  /* 0x00000028021b7224 */ /* 0x000fe200078e021b */
[----:B------:R-:W-:Y:S01]  /*8cb0*/  SHF.R.S32.HI R2, RZ, 0x18, R4 ;  /* 0x00000018ff027819 */ /* 0x000fe20000011404 */
[----:B------:R-:W-:Y:S01]  /*8cc0*/  IMAD R26, R38, R30, RZ ;  /* 0x0000001e261a7224 */ /* 0x000fe200078e02ff */
[----:B------:R-:W-:Y:S01]  /*8cd0*/  I2IP.S8.S32.SAT R54, R9, R8, R10 ;  /* 0x0000000809367239 */ /* 0x000fe2000000140a */
[-C--:B------:R-:W-:Y:S01]  /*8ce0*/  IMAD R24, R0, R40.reuse, R24 ;  /* 0x0000002800187224 */ /* 0x080fe200078e0218 */
[----:B------:R-:W-:Y:S01]  /*8cf0*/  SHF.R.S32.HI R0, RZ, 0x18, R50 ;  /* 0x00000018ff007819 */ /* 0x000fe20000011432 */
[-C--:B------:R-:W-:Y:S01]  /*8d00*/  IMAD R25, R2, R40.reuse, R25 ;  /* 0x0000002802197224 */ /* 0x080fe200078e0219 */
[----:B------:R-:W-:Y:S01]  /*8d10*/  PRMT R2, R51, 0x8880, RZ ;  /* 0x0000888033027816 */ /* 0x000fe200000000ff */
[----:B------:R-:W-:Y:S01]  /*8d20*/  IMAD R26, R3, R40, R26 ;  /* 0x00000028031a7224 */ /* 0x000fe200078e021a */
[----:B------:R-:W-:Y:S01]  /*8d30*/  SHF.L.U32 R3, R51, 0x10, RZ ;  /* 0x0000001033037819 */ /* 0x000fe200000006ff */
[----:B------:R-:W-:Y:S01]  /*8d40*/  IMAD R31, R38, R31, RZ ;  /* 0x0000001f261f7224 */ /* 0x000fe200078e02ff */
[----:B------:R-:W-:Y:S01]  /*8d50*/  I2IP.S8.S32.SAT R55, R13, R12, R14 ;  /* 0x0000000c0d377239 */ /* 0x000fe2000000140e */
[----:B------:R-:W-:Y:S01]  /*8d60*/  IMAD.SHL.U32 R4, R51, 0x100, RZ ;  /* 0x0000010033047824 */ /* 0x000fe200078e00ff */
[----:B------:R-:W-:Y:S01]  /*8d70*/  SHF.R.S32.HI R3, RZ, 0x18, R3 ;  /* 0x00000018ff037819 */ /* 0x000fe20000011403 */
[-C--:B------:R-:W-:Y:S02]  /*8d80*/  IMAD R31, R0, R40.reuse, R31 ;  /* 0x00000028001f7224 */ /* 0x080fe400078e021f */
[----:B------:R-:W-:Y:S01]  /*8d90*/  HFMA2 R0, -RZ, RZ, 0, 9.5367431640625e-07 ;  /* 0x00000010ff007431 */ /* 0x000fe200000001ff */
[----:B------:R1:W-:Y:S01]  /*8da0*/  STS.128 [R74+UR44+0x2500], R52 ;  /* 0x002500344a007988 */ /* 0x0003e20008000c2c */
[----:B------:R-:W-:Y:S01]  /*8db0*/  SHF.R.S32.HI R4, RZ, 0x18, R4 ;  /* 0x00000018ff047819 */ /* 0x000fe20000011404 */
[----:B------:R-:W-:Y:S01]  /*8dc0*/  IMAD R28, R2, R40, R28 ;  /* 0x00000028021c7224 */ /* 0x000fe200078e021c */
[----:B------:R-:W-:Y:S01]  /*8dd0*/  I2IP.S8.S32.SAT R16, R17, R16, R18 ;  /* 0x0000001011107239 */ /* 0x000fe20000001412 */
[C---:B------:R-:W-:Y:S01]  /*8de0*/  IMAD R30, R38.reuse, R34, RZ ;  /* 0x00000022261e7224 */ /* 0x040fe200078e02ff */
[----:B------:R-:W-:Y:S01]  /*8df0*/  I2IP.S8.S32.SAT R22, R27, R22, RZ ;  /* 0x000000161b167239 */ /* 0x000fe200000014ff */
[----:B------:R-:W-:Y:S01]  /*8e00*/  IMAD R29, R3, R40, R29 ;  /* 0x00000028031d7224 */ /* 0x000fe200078e021d */
[----:B------:R-:W-:Y:S01]  /*8e10*/  I2IP.S8.S32.SAT R18, R31, R26, RZ ;  /* 0x0000001a1f127239 */ /* 0x000fe200000014ff */
[----:B------:R-:W-:Y:S01]  /*8e20*/  IMAD R35, R38, R35, RZ ;  /* 0x0000002326237224 */ /* 0x000fe200078e02ff */
[----:B------:R-:W-:Y:S01]  /*8e30*/  IADD3 R2, PT, PT, R74, UR44, RZ ;  /* 0x0000002c4a027c10 */ /* 0x000fe2000fffe0ff */
[-C--:B------:R-:W-:Y:S01]  /*8e40*/  IMAD R30, R4, R40.reuse, R30 ;  /* 0x00000028041e7224 */ /* 0x080fe200078e021e */
[----:B------:R-:W-:Y:S01]  /*8e50*/  SEL R0, R0, 0xfffffff0, !P5 ;  /* 0xfffffff000007807 */ /* 0x000fe20006800000 */
[----:B------:R-:W-:Y:S01]  /*8e60*/  IMAD R35, R5, R40, R35 ;  /* 0x0000002805237224 */ /* 0x000fe200078e0223 */
[----:B------:R-:W-:Y:S02]  /*8e70*/  I2IP.S8.S32.SAT R17, R21, R20, R22 ;  /* 0x0000001415117239 */ /* 0x000fe40000001416 */
[----:B------:R-:W-:Y:S02]  /*8e80*/  I2IP.S8.S32.SAT R18, R25, R24, R18 ;  /* 0x0000001819127239 */ /* 0x000fe40000001412 */
[----:B------:R-:W-:Y:S02]  /*8e90*/  I2IP.S8.S32.SAT R19, R35, R30, RZ ;  /* 0x0000001e23137239 */ /* 0x000fe400000014ff */
[----:B------:R-:W-:Y:S02]  /*8ea0*/  IADD3 R88, PT, PT, R2, R0, RZ ;  /* 0x0000000002587210 */ /* 0x000fe40007ffe0ff */
[----:B------:R-:W-:Y:S02]  /*8eb0*/  I2IP.S8.S32.SAT R19, R29, R28, R19 ;  /* 0x0000001c1d137239 */ /* 0x000fe40000001413 */
[----:B------:R-:W-:Y:S02]  /*8ec0*/  LEA R3, R83, UR44, 0x3 ;  /* 0x0000002c53037c11 */ /* 0x000fe4000f8e18ff */
[----:B------:R-:W-:Y:S01]  /*8ed0*/  @P6 SHF.L.U32 R4, R82, 0x1f, RZ ;  /* 0x0000001f52046819 */ /* 0x000fe200000006ff */
[----:B------:R1:W-:Y:S01]  /*8ee0*/  STS.128 [R88+0x2500], R16 ;  /* 0x0025001058007388 */ /* 0x0003e20000000c00 */
[----:B------:R-:W-:Y:S01]  /*8ef0*/  @!PT LDS RZ, [RZ] ;  /* 0x00000000fffff984 */ /* 0x000fe20000000800 */
[----:B------:R-:W-:Y:S01]  /*8f00*/  @!PT LDS RZ, [RZ] ;  /* 0x00000000fffff984 */ /* 0x000fe20000000800 */
[----:B------:R-:W-:Y:S01]  /*8f10*/  @!PT LDS RZ, [RZ] ;  /* 0x00000000fffff984 */ /* 0x000fe20000000800 */
[----:B------:R-:W-:Y:S01]  /*8f20*/  @!PT LDS RZ, [RZ] ;  /* 0x00000000fffff984 */ /* 0x000fe20000000800 */
[----:B------:R2:W-:Y:S07]  /*8f30*/  MEMBAR.ALL.CTA ;  /* 0x0000000000007992 */ /* 0x0005ee0000008000 */
[----:B--2---:R-:W2:Y:S02]  /*8f40*/  FENCE.VIEW.ASYNC.S ;  /* 0x00000000000073c6 */ /* 0x004ea40000000000 */
[----:B--2---:R-:W-:Y:S06]  /*8f50*/  BAR.SYNC.DEFER_BLOCKING 0x1, 0x80 ;  /* 0x0042000000007b1d */ /* 0x004fec0000010000 */
[----:B------:R-:W-:Y:S05]  /*8f60*/  @P0 BRA `(.L_x_162) ;  /* 0x00000000003c0947 */ /* 0x000fea0003800000 */
[----:B------:R-:W2:Y:S01]  /*8f70*/  LDCU.64 UR6, c[0x0][0x348] ;  /* 0x00006900ff0677ac */ /* 0x000ea20008000a00 */
[----:B------:R-:W-:Y:S01]  /*8f80*/  UIADD3 UR4, UPT, UPT, UR44, 0x2500, URZ ;  /* 0x000025002c047890 */ /* 0x000fe2000fffe0ff */
[----:B------:R-:W-:Y:S01]  /*8f90*/  UMOV UR51, UR36 ;  /* 0x0000002400337c82 */ /* 0x000fe20008000000 */
[----:B------:R-:W-:Y:S02]  /*8fa0*/  UIADD3 UR9, UPT, UPT, UR49, 0x40, URZ ;  /* 0x0000004031097890 */ /* 0x000fe4000fffe0ff */
[----:B------:R-:W-:Y:S02]  /*8fb0*/  UIADD3 UR8, UPT, UPT, UR44, 0x2d00, URZ ;  /* 0x00002d002c087890 */ /* 0x000fe4000fffe0ff */
[----:B------:R-:W-:Y:S01]  /*8fc0*/  MOV R86, UR4 ;  /* 0x0000000400567c02 */ /* 0x000fe20008000f00 */
[----:B------:R-:W-:Y:S01]  /*8fd0*/  UMOV UR10, UR50 ;  /* 0x00000032000a7c82 */ /* 0x000fe20008000000 */
[----:B------:R-:W-:Y:S02]  /*8fe0*/  UMOV UR11, UR36 ;  /* 0x00000024000b7c82 */ /* 0x000fe40008000000 */
[----:B------:R-:W-:Y:S01]  /*8ff0*/  R2UR UR48, R86 ;  /* 0x00000000563072ca */ /* 0x000fe200000e0000 */
[----:B--2---:R-:W-:Y:S04]  /*9000*/  UIADD3 UR4, UP0, UPT, UR6, 0x680, URZ ;  /* 0x0000068006047890 */ /* 0x004fe8000ff1e0ff */
[----:B------:R-:W-:Y:S09]  /*9010*/  UIADD3.X UR5, UPT, UPT, URZ, UR7, URZ, UP0, !UPT ;  /* 0x00000007ff057290 */ /* 0x000ff200087fe4ff */
[----:B------:R2:W-:Y:S01]  /*9020*/  UTMASTG.3D [UR48], [UR4] ;  /* 0x00000030040073b5 */ /* 0x0005e20008010000 */
[----:B------:R2:W-:Y:S01]  /*9030*/  UTMASTG.3D [UR8], [UR4] ;  /* 0x00000008040073b5 */ /* 0x0005e20008010000 */
[----:B------:R0:W-:Y:S01]  /*9040*/  UTMACMDFLUSH ;  /* 0x00000000000079b7 */ /* 0x0001e20000000000 */
[----:B--2---:R-:W-:Y:S04]  /*9050*/  DEPBAR.LE SB0, 0x1 ;  /* 0x000080400000791a */ /* 0x004fe80000000000 */
.L_x_162:
[----:B------:R-:W-:Y:S05]  /*9060*/  BSYNC.RECONVERGENT B0 ;  /* 0x0000000000007941 */ /* 0x000fea0003800200 */
.L_x_161:
[----:B------:R-:W-:Y:S06]  /*9070*/  BAR.SYNC.DEFER_BLOCKING 0x1, 0x80 ;  /* 0x0042000000007b1d */ /* 0x000fec0000010000 */
[----:B------:R-:W2:Y:S01]  /*9080*/  @P6 SYNCS.PHASECHK.TRANS64.TRYWAIT P0, [R3+URZ+0x340], R4 ;  /* 0x00034004030065a7 */ /* 0x000ea200080011ff */
[----:B------:R-:W-:Y:S01]  /*9090*/  BSSY B1, `(.L_x_163) ;  /* 0x000001f000017945 */ /* 0x000fe20003800000 */
[----:B--2---:R-:W-:Y:S03]  /*90a0*/  @P6 SEL R43, RZ, 0x1, !P0 ;  /* 0x00000001ff2b6807 */ /* 0x004fe60004000000 */
[----:B------:R-:W-:Y:S05]  /*90b0*/  @!P6 BRA `(.L_x_164) ;  /* 0x000000000070e947 */ /* 0x000fea0003800000 */
[----:B------:R-:W-:Y:S01]  /*90c0*/  ISETP.NE.AND P1, PT, R56, RZ, PT ;  /* 0x000000ff3800720c */ /* 0x000fe20003f25270 */
[----:B------:R-:W-:Y:S01]  /*90d0*/  BSSY B0, `(.L_x_165) ;  /* 0x0000008000007945 */ /* 0x000fe20003800000 */
[----:B------:R-:W-:Y:S11]  /*90e0*/  ISETP.NE.AND P0, PT, R43, RZ, PT ;  /* 0x000000ff2b00720c */ /* 0x000ff60003f05270 */
[----:B------:R-:W-:Y:S04]  /*90f0*/  @P1 IMAD R2, R83, 0x1000, R2 ;  /* 0x0000100053021824 */ /* 0x000fe800078e0202 */
[----:B------:R-:W-:Y:S01]  /*9100*/  @P1 IMAD.IADD R4, R0, 0x1, R2 ;  /* 0x0000000100041824 */ /* 0x000fe200078e0202 */
[----:B------:R-:W-:Y:S06]  /*9110*/  @P0 BRA `(.L_x_166) ;  /* 0x00000000000c0947 */ /* 0x000fec0003800000 */
[----:B------:R-:W-:Y:S04]  /*9120*/  SHF.L.U32 R0, R82, 0x1f, RZ ;  /* 0x0000001f52007819 */ /* 0x000fe800000006ff */
[----:B------:R-:W2:Y:S02]  /*9130*/  SYNCS.PHASECHK.TRANS64.TRYWAIT P0, [R3+URZ+0x340], R0 ;  /* 0x00034000030075a7 */ /* 0x000ea400080011ff */
[----:B--2---:R-:W-:Y:S05]  /*9140*/  @!P0 BRA `(.L_x_167) ;  /* 0x0000002800ac8947 */ /* 0x004fea0003800000 */
.L_x_166:
[----:B------:R-:W-:Y:S05]  /*9150*/  BSYNC B0 ;  /* 0x0000000000007941 */ /* 0x000fea0003800000 */
.L_x_165:
[----:B------:R-:W-:Y:S01]  /*9160*/  ISETP.NE.AND P0, PT, R56, RZ, PT ;  /* 0x000000ff3800720c */ /* 0x000fe20003f05270 */
[----:B--2---:R-:W-:Y:S02]  /*9170*/  VIADD R3, R3, 0x350 ;  /* 0x0000035003037836 */ /* 0x004fe40000000000 */
[----:B------:R-:W-:Y:S02]  /*9180*/  IMAD.U32 R0, RZ, RZ, UR46 ;  /* 0x0000002eff007e24 */ /* 0x000fe4000f8e00ff */
[----:B------:R-:W-:Y:S03]  /*9190*/  VIADD R83, R83, 0x1 ;  /* 0x0000000153537836 */ /* 0x000fe60000000000 */
[----:B------:R-:W-:Y:S05]  /*91a0*/  PRMT R0, R0, 0x654, R3 ;  /* 0x0000065400007816 */ /* 0x000fea0000000003 */
[----:B------:R2:W3:Y:S04]  /*91b0*/  @P0 LDS.128 R44, [R2+0x500] ;  /* 0x00050000022c0984 */ /* 0x0004e80000000c00 */
[----:B------:R2:W4:Y:S01]  /*91c0*/  @P0 LDS.128 R48, [R4+0x500] ;  /* 0x0005000004300984 */ /* 0x0005220000000c00 */
[C---:B------:R-:W-:Y:S01]  /*91d0*/  ISETP.NE.AND P0, PT, R83.reuse, 0x2, PT ;  /* 0x000000025300780c */ /* 0x040fe20003f05270 */
[----:B------:R-:W-:Y:S01]  /*91e0*/  @!PT LDS RZ, [RZ] ;  /* 0x00000000fffff984 */ /* 0x000fe20000000800 */
[----:B------:R-:W-:Y:S01]  /*91f0*/  @!PT LDS RZ, [RZ] ;  /* 0x00000000fffff984 */ /* 0x000fe20000000800 */
[----:B------:R-:W-:Y:S01]  /*9200*/  @!PT LDS RZ, [RZ] ;  /* 0x00000000fffff984 */ /* 0x000fe20000000800 */
[----:B------:R-:W-:Y:S01]  /*9210*/  @!PT LDS RZ, [RZ] ;  /* 0x00000000fffff984 */ /* 0x000fe20000000800 */
[----:B------:R5:W-:Y:S06]  /*9220*/  MEMBAR.ALL.CTA ;  /* 0x0000000000007992 */ /* 0x000bec0000008000 */
[----:B-----5:R-:W5:Y:S01]  /*9230*/  FENCE.VIEW.ASYNC.S ;  /* 0x00000000000073c6 */ /* 0x020f620000000000 */
[----:B------:R-:W-:Y:S01]  /*9240*/  SEL R83, R83, RZ, P0 ;  /* 0x000000ff53537207 */ /* 0x000fe20000000000 */
[----:B-----5:R5:W-:Y:S02]  /*9250*/  SYNCS.ARRIVE.TRANS64.RED.A1T0 RZ, [R0+URZ], RZ ;  /* 0x000000ff00ff79a7 */ /* 0x020be400081004ff */
[----:B-----5:R-:W-:Y:S04]  /*9260*/  SEL R0, RZ, 0x1, P0 ;  /* 0x00000001ff007807 */ /* 0x020fe80000000000 */
[----:B--23--:R-:W-:Y:S02]  /*9270*/  LOP3.LUT R82, R82, R0, RZ, 0x3c, !PT ;  /* 0x0000000052527212 */ /* 0x00cfe400078e3cff */
.L_x_164:
[----:B------:R-:W-:Y:S05]  /*9280*/  BSYNC B1 ;  /* 0x0000000000017941 */ /* 0x000fea0003800000 */
.L_x_163:
[----:B------:R-:W-:Y:S05]  /*9290*/  VIADD R0, R39, 0x20 ;  /* 0x0000002027007836 */ /* 0x000fea0000000000 */
[----:B------:R-:W-:Y:S04]  /*92a0*/  SHF.R.U32.HI R0, RZ, 0x15, R0 ;  /* 0x00000015ff007819 */ /* 0x000fe80000011600 */
[----:B------:R-:W-:Y:S11]  /*92b0*/  LOP3.LUT P0, RZ, R0, 0x3, R77, 0x48, !PT ;  /* 0x0000000300ff7812 */ /* 0x000ff6000780484d */
[----:B------:R-:W-:Y:S02]  /*92c0*/  @!UPT UIADD3 URZ, UPT, UPT, URZ, URZ, URZ ;  /* 0x000000fffffff290 */ /* 0x000fe4000fffe0ff */
[----:B------:R-:W-:Y:S05]  /*92d0*/  @!P0 BRA `(.L_x_168) ;  /* 0x0000000000408947 */ /* 0x000fea0003800000 */
[----:B------:R-:W2:Y:S01]  /*92e0*/  LDCU.64 UR8, c[0x4][0x70] ;  /* 0x01000e00ff0877ac */ /* 0x000ea20008000a00 */
[----:B------:R-:W-:Y:S01]  /*92f0*/  MOV R3, 0x0 ;  /* 0x0000000000037802 */ /* 0x000fe20000000f00 */
[----:B------:R-:W-:Y:S02]  /*9300*/  HFMA2 R12, -RZ, RZ, 0, 5.9604644775390625e-08 ;  /* 0x00000001ff0c7431 */ /* 0x000fe400000001ff */
[----:B------:R-:W-:Y:S02]  /*9310*/  IMAD.MOV.U32 R8, RZ, RZ, 0x192 ;  /* 0x00000192ff087424 */ /* 0x000fe400078e00ff */
[----:B------:R-:W-:Y:S01]  /*9320*/  IMAD.MOV.U32 R13, RZ, RZ, RZ ;  /* 0x000000ffff0d7224 */ /* 0x000fe200078e00ff */
[----:B------:R-:W3:Y:S01]  /*9330*/  LDCU.64 UR6, c[0x4][0x78] ;  /* 0x01000f00ff0677ac */ /* 0x000ee20008000a00 */
[----:B------:R-:W1:Y:S01]  /*9340*/  LDC.64 R2, c[0x4][R3] ;  /* 0x0100000003027b82 */ /* 0x000e620000000a00 */
[----:B------:R-:W5:Y:S01]  /*9350*/  LDCU.64 UR4, c[0x4][0x10] ;  /* 0x01000200ff0477ac */ /* 0x000f620008000a00 */
[----:B--2---:R-:W-:Y:S01]  /*9360*/  MOV R5, UR9 ;  /* 0x0000000900057c02 */ /* 0x004fe20008000f00 */
[----:B------:R-:W-:Y:S01]  /*9370*/  IMAD.U32 R4, RZ, RZ, UR8 ;  /* 0x00000008ff047e24 */ /* 0x000fe2000f8e00ff */
[----:B---3--:R-:W-:Y:S01]  /*9380*/  MOV R7, UR7 ;  /* 0x0000000700077c02 */ /* 0x008fe20008000f00 */
[----:B------:R-:W-:Y:S01]  /*9390*/  IMAD.U32 R6, RZ, RZ, UR6 ;  /* 0x00000006ff067e24 */ /* 0x000fe2000f8e00ff */
[----:B-----5:R-:W-:Y:S01]  /*93a0*/  MOV R11, UR5 ;  /* 0x00000005000b7c02 */ /* 0x020fe20008000f00 */
[----:B------:R-:W-:Y:S02]  /*93b0*/  IMAD.U32 R10, RZ, RZ, UR4 ;  /* 0x00000004ff0a7e24 */ /* 0x000fe4000f8e00ff */
[----:B------:R-:W-:Y:S07]  /*93c0*/  LEPC R20, `(.L_x_168) ;  /* 0x000000001014794e */ /* 0x000fee0000000000 */
[----:B-1--4-:R-:W-:Y:S05]  /*93d0*/  CALL.ABS.NOINC R2 ;  /* 0x0000000002007343 */ /* 0x012fea0003c00000 */
.L_x_168:
[----:B------:R-:W-:Y:S01]  /*93e0*/  ISETP.NE.AND P0, PT, R87, RZ, PT ;  /* 0x000000ff5700720c */ /* 0x000fe20003f05270 */
[----:B------:R-:W-:Y:S05]  /*93f0*/  WARPSYNC.ALL ;  /* 0x0000000000007948 */ /* 0x000fea0003800000 */
[----:B------:R-:W-:Y:S01]  /*9400*/  R2UR UR4, R39 ;  /* 0x00000000270472ca */ /* 0x000fe200000e0000 */
[----:B------:R-:W-:Y:S01]  /*9410*/  IMAD.U32 R64, R46, 0x10000, RZ ;  /* 0x000100002e407824 */ /* 0x000fe200078e00ff */
[----:B------:R-:W-:Y:S01]  /*9420*/  SHF.L.U32 R41, R44, 0x10, RZ ;  /* 0x000000102c297819 */ /* 0x000fe200000006ff */
[----:B----4-:R-:W-:Y:S01]  /*9430*/  IMAD.U32 R63, R48, 0x10000, RZ ;  /* 0x00010000303f7824 */ /* 0x010fe200078e00ff */
[----:B------:R-:W-:Y:S01]  /*9440*/  PRMT R39, R44, 0x8880, RZ ;  /* 0x000088802c277816 */ /* 0x000fe200000000ff */
[----:B-1----:R-:W-:Y:S01]  /*9450*/  IMAD.U32 R53, R50, 0x10000, RZ ;  /* 0x0001000032357824 */ /* 0x002fe200078e00ff */
[----:B------:R-:W-:Y:S01]  /*9460*/  SHF.L.U32 R42, R44, 0x8, RZ ;  /* 0x000000082c2a7819 */ /* 0x000fe200000006ff */
[----:B------:R-:W-:Y:S01]  /*9470*/  BSSY.RECONVERGENT B0, `(.L_x_169) ;  /* 0x00000a1000007945 */ /* 0x000fe20003800200 */
[----:B------:R-:W-:Y:S02]  /*9480*/  SHF.R.S32.HI R41, RZ, 0x18, R41 ;  /* 0x00000018ff297819 */ /* 0x000fe40000011429 */
[----:B------:R-:W-:Y:S02]  /*9490*/  SHF.R.S32.HI R42, RZ, 0x18, R42 ;  /* 0x00000018ff2a7819 */ /* 0x000fe4000001142a */
[----:B------:R-:W-:Y:S01]  /*94a0*/  SHF.R.S32.HI R43, RZ, 0x18, R44 ;  /* 0x00000018ff2b7819 */ /* 0x000fe2000001142c */
[----:B------:R-:W1:Y:S01]  /*94b0*/  LDTM.x32 R4, tmem[UR4+0x20] ;  /* 0x00002004000479ee */ /* 0x000e6200082c0000 */
[----:B------:R-:W-:Y:S01]  /*94c0*/  NOP ;  /* 0x0000000000007918 */ /* 0x000fe20000000000 */
[----:B------:R-:W-:Y:S02]  /*94d0*/  IADD3 R80, PT, PT, R80, 0x3b0, RZ ;  /* 0x000003b050507810 */ /* 0x000fe40007ffe0ff */
[C---:B------:R-:W-:Y:S02]  /*94e0*/  PRMT R69, R45.reuse, 0x8880, RZ ;  /* 0x000088802d457816 */ /* 0x040fe400000000ff */
[----:B------:R-:W-:Y:S02]  /*94f0*/  LOP3.LUT R80, R80, 0xfefffff8, RZ, 0xc0, !PT ;  /* 0xfefffff850507812 */ /* 0x000fe400078ec0ff */
[----:B------:R-:W-:Y:S02]  /*9500*/  SHF.L.U32 R68, R45, 0x10, RZ ;  /* 0x000000102d447819 */ /* 0x000fe400000006ff */
[----:B-1----:R1:W-:Y:S01]  /*9510*/  SYNCS.ARRIVE.TRANS64.RED.A1T0 RZ, [R80+URZ], RZ ;  /* 0x000000ff50ff79a7 */ /* 0x0023e200081004ff */
[----:B------:R-:W-:Y:S02]  /*9520*/  SHF.R.S32.HI R44, RZ, 0x18, R45 ;  /* 0x00000018ff2c7819 */ /* 0x000fe4000001142d */
[----:B------:R-:W-:Y:S02]  /*9530*/  PRMT R66, R46, 0x8880, RZ ;  /* 0x000088802e427816 */ /* 0x000fe400000000ff */
[C---:B------:R-:W-:Y:S02]  /*9540*/  PRMT R60, R47.reuse, 0x8880, RZ ;  /* 0x000088802f3c7816 */ /* 0x040fe400000000ff */
[C---:B------:R-:W-:Y:S02]  /*9550*/  SHF.L.U32 R59, R47.reuse, 0x10, RZ ;  /* 0x000000102f3b7819 */ /* 0x040fe400000006ff */
[----:B------:R-:W-:Y:S02]  /*9560*/  SHF.L.U32 R58, R47, 0x8, RZ ;  /* 0x000000082f3a7819 */ /* 0x000fe400000006ff */
[C---:B------:R-:W-:Y:S02]  /*9570*/  PRMT R65, R48.reuse, 0x8880, RZ ;  /* 0x0000888030417816 */ /* 0x040fe400000000ff */
[----:B------:R-:W-:Y:S01]  /*9580*/  SHF.L.U32 R62, R48, 0x8, RZ ;  /* 0x00000008303e7819 */ /* 0x000fe200000006ff */
[C---:B------:R-:W-:Y:S01]  /*9590*/  IMAD R0, R38.reuse, R4, RZ ;  /* 0x0000000426007224 */ /* 0x040fe200078e02ff */
[----:B------:R-:W-:Y:S01]  /*95a0*/  SHF.R.S32.HI R4, RZ, 0x18, R68 ;  /* 0x00000018ff047819 */ /* 0x000fe20000011444 */
[C---:B------:R-:W-:Y:S01]  /*95b0*/  IMAD R2, R38.reuse, R5, RZ ;  /* 0x0000000526027224 */ /* 0x040fe200078e02ff */
[C---:B------:R-:W-:Y:S01]  /*95c0*/  PRMT R57, R49.reuse, 0x8880, RZ ;  /* 0x0000888031397816 */ /* 0x040fe200000000ff */
[C---:B------:R-:W-:Y:S01]  /*95d0*/  IMAD R3, R38.reuse, R6, RZ ;  /* 0x0000000626037224 */ /* 0x040fe200078e02ff */
[----:B------:R-:W-:Y:S01]  /*95e0*/  SHF.L.U32 R56, R49, 0x10, RZ ;  /* 0x0000001031387819 */ /* 0x000fe200000006ff */
[----:B------:R-:W-:Y:S01]  /*95f0*/  IMAD R0, R39, R40, R0 ;  /* 0x0000002827007224 */ /* 0x000fe200078e0200 */
[----:B------:R-:W-:Y:S01]  /*9600*/  MOV R39, R66 ;  /* 0x0000004200277202 */ /* 0x000fe20000000f00 */
[----:B------:R-:W-:Y:S01]  /*9610*/  IMAD R7, R38, R7, RZ ;  /* 0x0000000726077224 */ /* 0x000fe200078e02ff */
[----:B------:R-:W-:Y:S01]  /*9620*/  SHF.L.U32 R55, R49, 0x8, RZ ;  /* 0x0000000831377819 */ /* 0x000fe200000006ff */
[-C--:B------:R-:W-:Y:S01]  /*9630*/  IMAD R2, R41, R40.reuse, R2 ;  /* 0x0000002829027224 */ /* 0x080fe200078e0202 */
[----:B------:R-:W-:Y:S01]  /*9640*/  SHF.R.S32.HI R41, RZ, 0x18, R48 ;  /* 0x00000018ff297819 */ /* 0x000fe20000011430 */
[-C--:B------:R-:W-:Y:S01]  /*9650*/  IMAD R3, R42, R40.reuse, R3 ;  /* 0x000000282a037224 */ /* 0x080fe200078e0203 */
[----:B------:R-:W-:Y:S01]  /*9660*/  SHF.L.U32 R48, R51, 0x8, RZ ;  /* 0x0000000833307819 */ /* 0x000fe200000006ff */
[----:B------:R-:W-:Y:S01]  /*9670*/  IMAD R7, R43, R40, R7 ;  /* 0x000000282b077224 */ /* 0x000fe200078e0207 */
[----:B------:R-:W-:Y:S01]  /*9680*/  SHF.L.U32 R67, R45, 0x8, RZ ;  /* 0x000000082d437819 */ /* 0x000fe200000006ff */
[C---:B------:R-:W-:Y:S01]  /*9690*/  IMAD R8, R38.reuse, R8, RZ ;  /* 0x0000000826087224 */ /* 0x040fe200078e02ff */
[----:B------:R-:W-:Y:S01]  /*96a0*/  SHF.R.S32.HI R45, RZ, 0x18, R46 ;  /* 0x00000018ff2d7819 */ /* 0x000fe2000001142e */
[----:B------:R-:W-:Y:S01]  /*96b0*/  IMAD R9, R38, R9, RZ ;  /* 0x0000000926097224 */ /* 0x000fe200078e02ff */
[----:B------:R-:W-:Y:S01]  /*96c0*/  SHF.L.U32 R61, R46, 0x8, RZ ;  /* 0x000000082e3d7819 */ /* 0x000fe200000006ff */
[C---:B------:R-:W-:Y:S01]  /*96d0*/  IMAD R10, R38.reuse, R10, RZ ;  /* 0x0000000a260a7224 */ /* 0x040fe200078e02ff */
[----:B------:R-:W-:Y:S01]  /*96e0*/  SHF.R.S32.HI R46, RZ, 0x18, R47 ;  /* 0x00000018ff2e7819 */ /* 0x000fe2000001142f */
[C---:B------:R-:W-:Y:S01]  /*96f0*/  IMAD R11, R38.reuse, R11, RZ ;  /* 0x0000000b260b7224 */ /* 0x040fe200078e02ff */
[----:B------:R-:W-:Y:S01]  /*9700*/  SHF.R.S32.HI R42, RZ, 0x18, R49 ;  /* 0x00000018ff2a7819 */ /* 0x000fe20000011431 */
[----:B------:R-:W-:Y:S01]  /*9710*/  IMAD R6, R38, R15, RZ ;  /* 0x0000000f26067224 */ /* 0x000fe200078e02ff */
[----:B------:R-:W-:Y:S01]  /*9720*/  PRMT R54, R50, 0x8880, RZ ;  /* 0x0000888032367816 */ /* 0x000fe200000000ff */
[----:B------:R-:W-:Y:S01]  /*9730*/  IMAD R15, R38, R20, RZ ;  /* 0x00000014260f7224 */ /* 0x000fe200078e02ff */
[----:B------:R-:W-:Y:S01]  /*9740*/  SHF.L.U32 R52, R50, 0x8, RZ ;  /* 0x0000000832347819 */ /* 0x000fe200000006ff */
[C---:B------:R-:W-:Y:S01]  /*9750*/  IMAD R20, R38.reuse, R25, RZ ;  /* 0x0000001926147224 */ /* 0x040fe200078e02ff */
[----:B------:R-:W-:Y:S01]  /*9760*/  SHF.R.S32.HI R43, RZ, 0x18, R50 ;  /* 0x00000018ff2b7819 */ /* 0x000fe20000011432 */
[C---:B------:R-:W-:Y:S01]  /*9770*/  IMAD R25, R38.reuse, R30, RZ ;  /* 0x0000001e26197224 */ /* 0x040fe200078e02ff */
[C---:B------:R-:W-:Y:S01]  /*9780*/  PRMT R50, R51.reuse, 0x8880, RZ ;  /* 0x0000888033327816 */ /* 0x040fe200000000ff */
[C---:B------:R-:W-:Y:S01]  /*9790*/  IMAD R30, R38.reuse, R35, RZ ;  /* 0x00000023261e7224 */ /* 0x040fe200078e02ff */
[----:B------:R-:W-:Y:S02]  /*97a0*/  SHF.L.U32 R49, R51, 0x10, RZ ;  /* 0x0000001033317819 */ /* 0x000fe400000006ff */
[----:B------:R-:W-:Y:S02]  /*97b0*/  SHF.R.S32.HI R47, RZ, 0x18, R51 ;  /* 0x00000018ff2f7819 */ /* 0x000fe40000011433 */
[----:B------:R-:W-:Y:S01]  /*97c0*/  I2IP.S8.S32.SAT R51, R7, R3, RZ ;  /* 0x0000000307337239 */ /* 0x000fe200000014ff */
[----:B------:R-:W-:Y:S01]  /*97d0*/  IMAD.MOV.U32 R3, RZ, RZ, R69 ;  /* 0x000000ffff037224 */ /* 0x000fe200078e0045 */
[----:B------:R-:W-:Y:S01]  /*97e0*/  SHF.R.S32.HI R5, RZ, 0x18, R67 ;  /* 0x00000018ff057819 */ /* 0x000fe20000011443 */
[----:B------:R-:W-:Y:S01]  /*97f0*/  IMAD R7, R38, R16, RZ ;  /* 0x0000001026077224 */ /* 0x000fe200078e02ff */
[----:B------:R-:W-:Y:S01]  /*9800*/  IADD3 R36, PT, PT, R36, 0x1, RZ ;  /* 0x0000000124247810 */ /* 0x000fe20007ffe0ff */
[-C--:B------:R-:W-:Y:S02]  /*9810*/  IMAD R8, R3, R40.reuse, R8 ;  /* 0x0000002803087224 */ /* 0x080fe400078e0208 */
[-C--:B------:R-:W-:Y:S02]  /*9820*/  IMAD R9, R4, R40.reuse, R9 ;  /* 0x0000002804097224 */ /* 0x080fe400078e0209 */
[-C--:B------:R-:W-:Y:S02]  /*9830*/  IMAD R10, R5, R40.reuse, R10 ;  /* 0x00000028050a7224 */ /* 0x080fe400078e020a */
[----:B------:R-:W-:Y:S02]  /*9840*/  IMAD R11, R44, R40, R11 ;  /* 0x000000282c0b7224 */ /* 0x000fe400078e020b */
[C---:B------:R-:W-:Y:S02]  /*9850*/  IMAD R3, R38.reuse, R12, RZ ;  /* 0x0000000c26037224 */ /* 0x040fe400078e02ff */
[C---:B------:R-:W-:Y:S01]  /*9860*/  IMAD R12, R38.reuse, R17, RZ ;  /* 0x00000011260c7224 */ /* 0x040fe200078e02ff */
[----:B------:R-:W-:Y:S01]  /*9870*/  I2IP.S8.S32.SAT R11, R11, R10, RZ ;  /* 0x0000000a0b0b7239 */ /* 0x000fe200000014ff */
[C---:B------:R-:W-:Y:S01]  /*9880*/  IMAD R17, R38.reuse, R22, RZ ;  /* 0x0000001626117224 */ /* 0x040fe200078e02ff */
[----:B------:R-:W-:Y:S01]  /*9890*/  SHF.R.S32.HI R10, RZ, 0x18, R64 ;  /* 0x00000018ff0a7819 */ /* 0x000fe20000011440 */
[C---:B------:R-:W-:Y:S02]  /*98a0*/  IMAD R22, R38.reuse, R27, RZ ;  /* 0x0000001b26167224 */ /* 0x040fe400078e02ff */
[----:B------:R-:W-:Y:S01]  /*98b0*/  IMAD R27, R38, R32, RZ ;  /* 0x00000020261b7224 */ /* 0x000fe200078e02ff */
[----:B------:R-:W-:Y:S01]  /*98c0*/  I2IP.S8.S32.SAT R32, R2, R0, R51 ;  /* 0x0000000002207239 */ /* 0x000fe20000001433 */
[C---:B------:R-:W-:Y:S01]  /*98d0*/  IMAD R4, R38.reuse, R13, RZ ;  /* 0x0000000d26047224 */ /* 0x040fe200078e02ff */
[----:B------:R-:W-:Y:S01]  /*98e0*/  SHF.R.S32.HI R0, RZ, 0x18, R61 ;  /* 0x00000018ff007819 */ /* 0x000fe2000001143d */
[C---:B------:R-:W-:Y:S01]  /*98f0*/  IMAD R5, R38.reuse, R14, RZ ;  /* 0x0000000e26057224 */ /* 0x040fe200078e02ff */
[----:B------:R-:W-:Y:S01]  /*9900*/  MOV R2, R60 ;  /* 0x0000003c00027202 */ /* 0x000fe20000000f00 */
[C---:B------:R-:W-:Y:S02]  /*9910*/  IMAD R13, R38.reuse, R18, RZ ;  /* 0x00000012260d7224 */ /* 0x040fe400078e02ff */
[----:B------:R-:W-:Y:S02]  /*9920*/  IMAD R3, R39, R40, R3 ;  /* 0x0000002827037224 */ /* 0x000fe400078e0203 */
[C---:B------:R-:W-:Y:S02]  /*9930*/  IMAD R18, R38.reuse, R23, RZ ;  /* 0x0000001726127224 */ /* 0x040fe400078e02ff */
[----:B------:R-:W-:Y:S02]  /*9940*/  IMAD R23, R38, R28, RZ ;  /* 0x0000001c26177224 */ /* 0x000fe400078e02ff */
[----:B------:R-:W-:Y:S02]  /*9950*/  IMAD R4, R10, R40, R4 ;  /* 0x000000280a047224 */ /* 0x000fe400078e0204 */
[----:B------:R-:W-:Y:S01]  /*9960*/  IMAD R28, R38, R33, RZ ;  /* 0x00000021261c7224 */ /* 0x000fe200078e02ff */
[----:B------:R-:W-:Y:S01]  /*9970*/  I2IP.S8.S32.SAT R33, R9, R8, R11 ;  /* 0x0000000809217239 */ /* 0x000fe2000000140b */
[-C--:B------:R-:W-:Y:S01]  /*9980*/  IMAD R5, R0, R40.reuse, R5 ;  /* 0x0000002800057224 */ /* 0x080fe200078e0205 */
[----:B------:R-:W-:Y:S01]  /*9990*/  SHF.R.S32.HI R8, RZ, 0x18, R59 ;  /* 0x00000018ff087819 */ /* 0x000fe2000001143b */
[-C--:B------:R-:W-:Y:S01]  /*99a0*/  IMAD R6, R45, R40.reuse, R6 ;  /* 0x000000282d067224 */ /* 0x080fe200078e0206 */
[----:B------:R-:W-:Y:S01]  /*99b0*/  SHF.R.S32.HI R9, RZ, 0x18, R58 ;  /* 0x00000018ff097819 */ /* 0x000fe2000001143a */
[-C--:B------:R-:W-:Y:S01]  /*99c0*/  IMAD R7, R2, R40.reuse, R7 ;  /* 0x0000002802077224 */ /* 0x080fe200078e0207 */
[----:B------:R-:W-:Y:S01]  /*99d0*/  MOV R0, R65 ;  /* 0x0000004100007202 */ /* 0x000fe20000000f00 */
[----:B------:R-:W-:Y:S01]  /*99e0*/  IMAD R14, R38, R19, RZ ;  /* 0x00000013260e7224 */ /* 0x000fe200078e02ff */
[----:B------:R-:W-:Y:S01]  /*99f0*/  I2IP.S8.S32.SAT R5, R6, R5, RZ ;  /* 0x0000000506057239 */ /* 0x000fe200000014ff */
[-C--:B------:R-:W-:Y:S01]  /*9a00*/  IMAD R12, R8, R40.reuse, R12 ;  /* 0x00000028080c7224 */ /* 0x080fe200078e020c */
[----:B------:R-:W-:Y:S01]  /*9a10*/  SHF.R.S32.HI R2, RZ, 0x18, R63 ;  /* 0x00000018ff027819 */ /* 0x000fe2000001143f */
[-C--:B------:R-:W-:Y:S01]  /*9a20*/  IMAD R13, R9, R40.reuse, R13 ;  /* 0x00000028090d7224 */ /* 0x080fe200078e020d */
[----:B------:R-:W-:Y:S01]  /*9a30*/  SHF.R.S32.HI R8, RZ, 0x18, R62 ;  /* 0x00000018ff087819 */ /* 0x000fe2000001143e */
[----:B------:R-:W-:Y:S02]  /*9a40*/  IMAD R16, R38, R21, RZ ;  /* 0x0000001526107224 */ /* 0x000fe400078e02ff */
[-C--:B------:R-:W-:Y:S02]  /*9a50*/  IMAD R14, R46, R40.reuse, R14 ;  /* 0x000000282e0e7224 */ /* 0x080fe400078e020e */
[-C--:B------:R-:W-:Y:S02]  /*9a60*/  IMAD R15, R0, R40.reuse, R15 ;  /* 0x00000028000f7224 */ /* 0x080fe400078e020f */
[----:B------:R-:W-:Y:S01]  /*9a70*/  IMAD R16, R2, R40, R16 ;  /* 0x0000002802107224 */ /* 0x000fe200078e0210 */
[----:B------:R-:W-:Y:S01]  /*9a80*/  I2IP.S8.S32.SAT R13, R14, R13, RZ ;  /* 0x0000000d0e0d7239 */ /* 0x000fe200000014ff */
[C---:B------:R-:W-:Y:S01]  /*9a90*/  IMAD R19, R38.reuse, R24, RZ ;  /* 0x0000001826137224 */ /* 0x040fe200078e02ff */
[----:B------:R-:W-:Y:S01]  /*9aa0*/  SHF.R.S32.HI R2, RZ, 0x18, R56 ;  /* 0x00000018ff027819 */ /* 0x000fe20000011438 */
[----:B------:R-:W-:Y:S01]  /*9ab0*/  IMAD R24, R38, R29, RZ ;  /* 0x0000001d26187224 */ /* 0x000fe200078e02ff */
[----:B------:R-:W-:Y:S01]  /*9ac0*/  I2IP.S8.S32.SAT R35, R12, R7, R13 ;  /* 0x000000070c237239 */ /* 0x000fe2000000140d */
[----:B------:R-:W-:Y:S02]  /*9ad0*/  IMAD R17, R8, R40, R17 ;  /* 0x0000002808117224 */ /* 0x000fe400078e0211 */
[----:B------:R-:W-:Y:S02]  /*9ae0*/  IMAD.MOV.U32 R0, RZ, RZ, R57 ;  /* 0x000000ffff007224 */ /* 0x000fe400078e0039 */
[----:B------:R-:W-:Y:S01]  /*9af0*/  IMAD R29, R38, R34, RZ ;  /* 0x00000022261d7224 */ /* 0x000fe200078e02ff */
[----:B------:R-:W-:Y:S01]  /*9b00*/  I2IP.S8.S32.SAT R34, R4, R3, R5 ;  /* 0x0000000304227239 */ /* 0x000fe20000001405 */
[-C--:B------:R-:W-:Y:S01]  /*9b10*/  IMAD R18, R41, R40.reuse, R18 ;  /* 0x0000002829127224 */ /* 0x080fe200078e0212 */
[----:B------:R-:W-:Y:S01]  /*9b20*/  SHF.R.S32.HI R3, RZ, 0x18, R55 ;  /* 0x00000018ff037819 */ /* 0x000fe20000011437 */
[----:B------:R-:W-:Y:S01]  /*9b30*/  IMAD R19, R0, R40, R19 ;  /* 0x0000002800137224 */ /* 0x000fe200078e0213 */
[----:B------:R-:W-:Y:S01]  /*9b40*/  MOV R0, R54 ;  /* 0x0000003600007202 */ /* 0x000fe20000000f00 */
[----:B------:R1:W-:Y:S01]  /*9b50*/  STS.128 [R74+UR44+0x3500], R32 ;  /* 0x003500204a007988 */ /* 0x0003e20008000c2c */
        /* <DEDUP_REMOVED lines=8> */
[----:B------:R-:W-:Y:S01]  /*9be0*/  I2IP.S8.S32.SAT R16, R16, R15, R17 ;  /* 0x0000000f10107239 */ /* 0x000fe20000001411 */
[-C--:B------:R-:W-:Y:S01]  /*9bf0*/  IMAD R23, R0, R40.reuse, R23 ;  /* 0x0000002800177224 */ /* 0x080fe200078e0217 */
[----:B------:R-:W-:Y:S01]  /*9c00*/  SHF.R.S32.HI R0, RZ, 0x18, R52 ;  /* 0x00000018ff007819 */ /* 0x000fe20000011434 */
[----:B------:R-:W-:Y:S01]  /*9c10*/  IMAD R24, R2, R40, R24 ;  /* 0x0000002802187224 */ /* 0x000fe200078e0218 */
[----:B------:R-:W-:Y:S01]  /*9c20*/  MOV R2, R50 ;  /* 0x0000003200027202 */ /* 0x000fe20000000f00 */
[----:B------:R-:W-:Y:S01]  /*9c30*/  IMAD R26, R38, R31, RZ ;  /* 0x0000001f261a7224 */ /* 0x000fe200078e02ff */
[----:B------:R-:W-:Y:S01]  /*9c40*/  I2IP.S8.S32.SAT R17, R22, R21, RZ ;  /* 0x0000001516117239 */ /* 0x000fe200000014ff */
[-C--:B------:R-:W-:Y:S02]  /*9c50*/  IMAD R25, R0, R40.reuse, R25 ;  /* 0x0000002800197224 */ /* 0x080fe400078e0219 */
[-C--:B------:R-:W-:Y:S01]  /*9c60*/  IMAD R26, R43, R40.reuse, R26 ;  /* 0x000000282b1a7224 */ /* 0x080fe200078e021a */
[----:B------:R-:W-:Y:S01]  /*9c70*/  I2IP.S8.S32.SAT R17, R20, R19, R17 ;  /* 0x0000001314117239 */ /* 0x000fe20000001411 */
[-C--:B------:R-:W-:Y:S02]  /*9c80*/  IMAD R27, R2, R40.reuse, R27 ;  /* 0x00000028021b7224 */ /* 0x080fe400078e021b */
[-C--:B------:R-:W-:Y:S01]  /*9c90*/  IMAD R28, R3, R40.reuse, R28 ;  /* 0x00000028031c7224 */ /* 0x080fe200078e021c */
[----:B------:R-:W-:Y:S01]  /*9ca0*/  I2IP.S8.S32.SAT R18, R26, R25, RZ ;  /* 0x000000191a127239 */ /* 0x000fe200000014ff */
[-C--:B------:R-:W-:Y:S02]  /*9cb0*/  IMAD R29, R4, R40.reuse, R29 ;  /* 0x00000028041d7224 */ /* 0x080fe400078e021d */
[----:B------:R-:W-:Y:S01]  /*9cc0*/  IMAD R30, R47, R40, R30 ;  /* 0x000000282f1e7224 */ /* 0x000fe200078e021e */
[----:B------:R-:W-:Y:S04]  /*9cd0*/  I2IP.S8.S32.SAT R18, R24, R23, R18 ;  /* 0x0000001718127239 */ /* 0x000fe80000001412 */
[----:B------:R-:W-:Y:S04]  /*9ce0*/  I2IP.S8.S32.SAT R29, R30, R29, RZ ;  /* 0x0000001d1e1d7239 */ /* 0x000fe800000014ff */
[----:B------:R-:W-:Y:S05]  /*9cf0*/  I2IP.S8.S32.SAT R19, R28, R27, R29 ;  /* 0x0000001b1c137239 */ /* 0x000fea000000141d */
        /* <DEDUP_REMOVED lines=10> */
[----:B------:R-:W-:Y:S02]  /*9da0*/  UIADD3 UR13, UPT, UPT, UR49, 0x20, URZ ;  /* 0x00000020310d7890 */ /* 0x000fe4000fffe0ff */
[----:B------:R-:W-:Y:S01]  /*9db0*/  UIADD3 UR12, UPT, UPT, UR44, 0x3500, URZ ;  /* 0x000035002c0c7890 */ /* 0x000fe2000fffe0ff */
[----:B------:R-:W-:Y:S01]  /*9dc0*/  UMOV UR14, UR50 ;  /* 0x00000032000e7c82 */ /* 0x000fe20008000000 */
[----:B------:R-:W-:Y:S01]  /*9dd0*/  UMOV UR15, UR36 ;  /* 0x00000024000f7c82 */ /* 0x000fe20008000000 */
[----:B------:R-:W-:Y:S02]  /*9de0*/  UIADD3 UR9, UPT, UPT, UR49, 0x60, URZ ;  /* 0x0000006031097890 */ /* 0x000fe4000fffe0ff */
[----:B------:R-:W-:Y:S01]  /*9df0*/  UIADD3 UR8, UPT, UPT, UR44, 0x3d00, URZ ;  /* 0x00003d002c087890 */ /* 0x000fe2000fffe0ff */
[----:B------:R-:W-:Y:S01]  /*9e00*/  UMOV UR10, UR50 ;  /* 0x00000032000a7c82 */ /* 0x000fe20008000000 */
[----:B------:R-:W-:Y:S01]  /*9e10*/  UMOV UR11, UR36 ;  /* 0x00000024000b7c82 */ /* 0x000fe20008000000 */
[----:B--2---:R-:W-:Y:S04]  /*9e20*/  UIADD3 UR4, UP0, UPT, UR6, 0x680, URZ ;  /* 0x0000068006047890 */ /* 0x004fe8000ff1e0ff */
[----:B------:R-:W-:Y:S09]  /*9e30*/  UIADD3.X UR5, UPT, UPT, URZ, UR7, URZ, UP0, !UPT ;  /* 0x00000007ff057290 */ /* 0x000ff200087fe4ff */
[----:B------:R2:W-:Y:S01]  /*9e40*/  UTMASTG.3D [UR12], [UR4] ;  /* 0x0000000c040073b5 */ /* 0x0005e20008010000 */
[----:B------:R2:W-:Y:S01]  /*9e50*/  UTMASTG.3D [UR8], [UR4] ;  /* 0x00000008040073b5 */ /* 0x0005e20008010000 */
[----:B------:R0:W-:Y:S01]  /*9e60*/  UTMACMDFLUSH ;  /* 0x00000000000079b7 */ /* 0x0001e20000000000 */
[----:B--2---:R-:W-:Y:S04]  /*9e70*/  DEPBAR.LE SB0, 0x1 ;  /* 0x000080400000791a */ /* 0x004fe80000000000 */
.L_x_170:
[----:B------:R-:W-:Y:S05]  /*9e80*/  BSYNC.RECONVERGENT B0 ;  /* 0x0000000000007941 */ /* 0x000fea0003800200 */
.L_x_169:
[----:B------:R-:W-:Y:S01]  /*9e90*/  R2UR UR4, R78 ;  /* 0x000000004e0472ca */ /* 0x000fe200000e0000 */
[----:B------:R-:W-:Y:S01]  /*9ea0*/  BAR.SYNC.DEFER_BLOCKING 0x1, 0x80 ;  /* 0x0042000000007b1d */ /* 0x000fe20000010000 */
[----:B------:R-:W-:Y:S01]  /*9eb0*/  ISETP.NE.AND P0, PT, R81, 0x2, PT ;  /* 0x000000025100780c */ /* 0x000fe20003f05270 */
[----:B------:R-:W-:Y:S01]  /*9ec0*/  UISETP.NE.AND UP0, UPT, UR45, URZ, UPT ;  /* 0x000000ff2d00728c */ /* 0x000fe2000bf05270 */
[----:B------:R-:W-:Y:S01]  /*9ed0*/  ISETP.NE.AND P1, PT, R36, 0x4, PT ;  /* 0x000000042400780c */ /* 0x000fe20003f25270 */
[----:B------:R-:W-:Y:S01]  /*9ee0*/  UIADD3 UR24, UPT, UPT, UR37, UR63, URZ ;  /* 0x0000003f25187290 */ /* 0x000fe2000fffe0ff */
[----:B------:R-:W-:Y:S02]  /*9ef0*/  SEL R2, RZ, 0x1, P0 ;  /* 0x00000001ff027807 */ /* 0x000fe40000000000 */
[----:B------:R-:W-:Y:S02]  /*9f00*/  SEL R0, RZ, 0x1, P1 ;  /* 0x00000001ff007807 */ /* 0x000fe40000800000 */
[----:B------:R-:W-:Y:S02]  /*9f10*/  LOP3.LUT R84, R84, R2, RZ, 0x3c, !PT ;  /* 0x0000000254547212 */ /* 0x000fe400078e3cff */
[----:B------:R-:W-:Y:S01]  /*9f20*/  LOP3.LUT R85, R85, R0, RZ, 0x3c, !PT ;  /* 0x0000000055557212 */ /* 0x000fe200078e3cff */
[----:B------:R-:W-:Y:S01]  /*9f30*/  UIADD3 UR20, UPT, UPT, UR38, UR4, URZ ;  /* 0x0000000426147290 */ /* 0x000fe2000fffe0ff */
[----:B------:R-:W-:Y:S02]  /*9f40*/  SEL R81, R81, RZ, P0 ;  /* 0x000000ff51517207 */ /* 0x000fe40000000000 */
[----:B------:R-:W-:Y:S01]  /*9f50*/  SEL R36, R36, RZ, P1 ;  /* 0x000000ff24247207 */ /* 0x000fe20000800000 */
[----:B------:R-:W-:Y:S01]  /*9f60*/  UMOV UR36, UR59 ;  /* 0x0000003b00247c82 */ /* 0x000fe20008000000 */
[----:B------:R-:W-:Y:S07]  /*9f70*/  BRA.U UP0, `(.L_x_171) ;  /* 0xffffffd5005c7547 */ /* 0x000fee000b83ffff */
[----:B------:R-:W-:Y:S05]  /*9f80*/  EXIT ;  /* 0x000000000000794d */ /* 0x000fea0003800000 */
.L_x_25:
[----:B--2---:R2:W3:Y:S02]  /*9f90*/  SYNCS.PHASECHK.TRANS64.TRYWAIT P0, [R0+URZ+0x3e0], R2 ;  /* 0x0003e002000075a7 */ /* 0x0044e400080011ff */
[----:B---3--:R-:W-:Y:S05]  /*9fa0*/  @!P0 NANOSLEEP.SYNCS 0x989680 ;  /* 0x009896800000895d */ /* 0x008fea0003900000 */
[----:B------:R-:W3:Y:S02]  /*9fb0*/  @!P0 SYNCS.PHASECHK.TRANS64 P0, [R0+URZ+0x3e0], R2 ;  /* 0x0003e002000085a7 */ /* 0x000ee400080010ff */
[----:B---3--:R-:W-:Y:S05]  /*9fc0*/  @!P0 BRA `(.L_x_25) ;  /* 0xfffffffc00f08947 */ /* 0x008fea000383ffff */
[----:B------:R-:W-:Y:S05]  /*9fd0*/  BRA `(.L_x_172) ;  /* 0xffffff80000c7947 */ /* 0x000fea000383ffff */
.L_x_28:
[----:B-1----:R-:W-:-:S07]  /*9fe0*/  MOV R0, UR33 ;  /* 0x0000002100007c02 */ /* 0x002fce0008000f00 */
.L_x_173:
[----:B-1----:R1:W2:Y:S02]  /*9ff0*/  SYNCS.PHASECHK.TRANS64.TRYWAIT P0, [R0+URZ+0x1a0], R3 ;  /* 0x0001a003000075a7 */ /* 0x0022a400080011ff */
[----:B--2---:R-:W-:Y:S05]  /*a000*/  @!P0 NANOSLEEP.SYNCS 0x989680 ;  /* 0x009896800000895d */ /* 0x004fea0003900000 */
[----:B------:R-:W2:Y:S02]  /*a010*/  @!P0 SYNCS.PHASECHK.TRANS64 P0, [R0+URZ+0x1a0], R3 ;  /* 0x0001a003000085a7 */ /* 0x000ea400080010ff */
[----:B--2---:R-:W-:Y:S05]  /*a020*/  @!P0 BRA `(.L_x_173) ;  /* 0xfffffffc00f08947 */ /* 0x004fea000383ffff */
[----:B------:R-:W-:Y:S05]  /*a030*/  BRA `(.L_x_27) ;  /* 0xffffff8000647947 */ /* 0x000fea000383ffff */
.L_x_35:
[----:B-1----:R-:W-:-:S07]  /*a040*/  MOV R0, UR17 ;  /* 0x0000001100007c02 */ /* 0x002fce0008000f00 */
.L_x_174:
[----:B-1----:R1:W2:Y:S02]  /*a050*/  SYNCS.PHASECHK.TRANS64.TRYWAIT P0, [R0+URZ+0x1a0], R3 ;  /* 0x0001a003000075a7 */ /* 0x0022a400080011ff */
[----:B--2---:R-:W-:Y:S05]  /*a060*/  @!P0 NANOSLEEP.SYNCS 0x989680 ;  /* 0x009896800000895d */ /* 0x004fea0003900000 */
[----:B------:R-:W2:Y:S02]  /*a070*/  @!P0 SYNCS.PHASECHK.TRANS64 P0, [R0+URZ+0x1a0], R3 ;  /* 0x0001a003000085a7 */ /* 0x000ea400080010ff */
[----:B--2---:R-:W-:Y:S05]  /*a080*/  @!P0 BRA `(.L_x_174) ;  /* 0xfffffffc00f08947 */ /* 0x004fea000383ffff */
[----:B------:R-:W-:Y:S05]  /*a090*/  BRA `(.L_x_34) ;  /* 0xffffff8400247947 */ /* 0x000fea000383ffff */
.L_x_40:
[----:B-1----:R1:W2:Y:S02]  /*a0a0*/  SYNCS.PHASECHK.TRANS64.TRYWAIT P0, [R3+URZ+0x370], R0 ;  /* 0x00037000030075a7 */ /* 0x0022a400080011ff */
[----:B--2---:R-:W-:Y:S05]  /*a0b0*/  @!P0 NANOSLEEP.SYNCS 0x989680 ;  /* 0x009896800000895d */ /* 0x004fea0003900000 */
[----:B------:R-:W2:Y:S02]  /*a0c0*/  @!P0 SYNCS.PHASECHK.TRANS64 P0, [R3+URZ+0x370], R0 ;  /* 0x00037000030085a7 */ /* 0x000ea400080010ff */
[----:B--2---:R-:W-:Y:S05]  /*a0d0*/  @!P0 BRA `(.L_x_40) ;  /* 0xfffffffc00f08947 */ /* 0x004fea000383ffff */
[----:B------:R-:W-:Y:S05]  /*a0e0*/  BRA `(.L_x_175) ;  /* 0xffffff8400cc7947 */ /* 0x000fea000383ffff */
.L_x_44:
[----:B------:R-:W-:-:S07]  /*a0f0*/  MOV R0, UR4 ;  /* 0x0000000400007c02 */ /* 0x000fce0008000f00 */
.L_x_176:
[----:B-1----:R1:W2:Y:S02]  /*a100*/  SYNCS.PHASECHK.TRANS64.TRYWAIT P0, [R0+URZ], R2 ;  /* 0x00000002000075a7 */ /* 0x0022a400080011ff */
[----:B--2---:R-:W-:Y:S05]  /*a110*/  @!P0 NANOSLEEP.SYNCS 0x989680 ;  /* 0x009896800000895d */ /* 0x004fea0003900000 */
[----:B------:R-:W2:Y:S02]  /*a120*/  @!P0 SYNCS.PHASECHK.TRANS64 P0, [R0+URZ], R2 ;  /* 0x00000002000085a7 */ /* 0x000ea400080010ff */
[----:B--2---:R-:W-:Y:S05]  /*a130*/  @!P0 BRA `(.L_x_176) ;  /* 0xfffffffc00f08947 */ /* 0x004fea000383ffff */
[----:B------:R-:W-:Y:S05]  /*a140*/  BRA `(.L_x_177) ;  /* 0xffffff8c00747947 */ /* 0x000fea000383ffff */
.L_x_45:
[----:B------:R-:W-:-:S07]  /*a150*/  MOV R0, UR5 ;  /* 0x0000000500007c02 */ /* 0x000fce0008000f00 */
.L_x_178:
[----:B-1----:R1:W2:Y:S02]  /*a160*/  SYNCS.PHASECHK.TRANS64.TRYWAIT P0, [R0+URZ], R3 ;  /* 0x00000003000075a7 */ /* 0x0022a400080011ff */
[----:B--2---:R-:W-:Y:S05]  /*a170*/  @!P0 NANOSLEEP.SYNCS 0x989680 ;  /* 0x009896800000895d */ /* 0x004fea0003900000 */
[----:B------:R-:W2:Y:S02]  /*a180*/  @!P0 SYNCS.PHASECHK.TRANS64 P0, [R0+URZ], R3 ;  /* 0x00000003000085a7 */ /* 0x000ea400080010ff */
[----:B--2---:R-:W-:Y:S05]  /*a190*/  @!P0 BRA `(.L_x_178) ;  /* 0xfffffffc00f08947 */ /* 0x004fea000383ffff */
[----:B------:R-:W-:Y:S05]  /*a1a0*/  BRA `(.L_x_179) ;  /* 0xffffff8c00807947 */ /* 0x000fea000383ffff */
.L_x_46:
[----:B------:R-:W-:-:S07]  /*a1b0*/  MOV R0, UR5 ;  /* 0x0000000500007c02 */ /* 0x000fce0008000f00 */
.L_x_180:
[----:B-1----:R1:W2:Y:S02]  /*a1c0*/  SYNCS.PHASECHK.TRANS64.TRYWAIT P0, [R0+URZ], R3 ;  /* 0x00000003000075a7 */ /* 0x0022a400080011ff */
[----:B--2---:R-:W-:Y:S05]  /*a1d0*/  @!P0 NANOSLEEP.SYNCS 0x989680 ;  /* 0x009896800000895d */ /* 0x004fea0003900000 */
[----:B------:R-:W2:Y:S02]  /*a1e0*/  @!P0 SYNCS.PHASECHK.TRANS64 P0, [R0+URZ], R3 ;  /* 0x00000003000085a7 */ /* 0x000ea400080010ff */
[----:B--2---:R-:W-:Y:S05]  /*a1f0*/  @!P0 BRA `(.L_x_180) ;  /* 0xfffffffc00f08947 */ /* 0x004fea000383ffff */
[----:B------:R-:W-:Y:S05]  /*a200*/  BRA `(.L_x_181) ;  /* 0xffffff8c008c7947 */ /* 0x000fea000383ffff */
.L_x_47:
[----:B------:R-:W-:-:S07]  /*a210*/  MOV R0, UR5 ;  /* 0x0000000500007c02 */ /* 0x000fce0008000f00 */
.L_x_182:
[----:B-1----:R1:W2:Y:S02]  /*a220*/  SYNCS.PHASECHK.TRANS64.TRYWAIT P0, [R0+URZ], R3 ;  /* 0x00000003000075a7 */ /* 0x0022a400080011ff */
[----:B--2---:R-:W-:Y:S05]  /*a230*/  @!P0 NANOSLEEP.SYNCS 0x989680 ;  /* 0x009896800000895d */ /* 0x004fea0003900000 */
[----:B------:R-:W2:Y:S02]  /*a240*/  @!P0 SYNCS.PHASECHK.TRANS64 P0, [R0+URZ], R3 ;  /* 0x00000003000085a7 */ /* 0x000ea400080010ff */
[----:B--2---:R-:W-:Y:S05]  /*a250*/  @!P0 BRA `(.L_x_182) ;  /* 0xfffffffc00f08947 */ /* 0x004fea000383ffff */
[----:B------:R-:W-:Y:S05]  /*a260*/  BRA `(.L_x_183) ;  /* 0xffffff8c00987947 */ /* 0x000fea000383ffff */
.L_x_48:
[----:B------:R-:W-:-:S07]  /*a270*/  MOV R0, UR5 ;  /* 0x0000000500007c02 */ /* 0x000fce0008000f00 */
.L_x_184:
[----:B-1----:R1:W2:Y:S02]  /*a280*/  SYNCS.PHASECHK.TRANS64.TRYWAIT P0, [R0+URZ], R3 ;  /* 0x00000003000075a7 */ /* 0x0022a400080011ff */
[----:B--2---:R-:W-:Y:S05]  /*a290*/  @!P0 NANOSLEEP.SYNCS 0x989680 ;  /* 0x009896800000895d */ /* 0x004fea0003900000 */
[----:B------:R-:W2:Y:S02]  /*a2a0*/  @!P0 SYNCS.PHASECHK.TRANS64 P0, [R0+URZ], R3 ;  /* 0x00000003000085a7 */ /* 0x000ea400080010ff */
[----:B--2---:R-:W-:Y:S05]  /*a2b0*/  @!P0 BRA `(.L_x_184) ;  /* 0xfffffffc00f08947 */ /* 0x004fea000383ffff */
[----:B------:R-:W-:Y:S05]  /*a2c0*/  BRA `(.L_x_185) ;  /* 0xffffff8c00a47947 */ /* 0x000fea000383ffff */
.L_x_49:
[----:B------:R-:W-:-:S07]  /*a2d0*/  MOV R0, UR5 ;  /* 0x0000000500007c02 */ /* 0x000fce0008000f00 */
.L_x_186:
[----:B-1----:R1:W2:Y:S02]  /*a2e0*/  SYNCS.PHASECHK.TRANS64.TRYWAIT P0, [R0+URZ], R3 ;  /* 0x00000003000075a7 */ /* 0x0022a400080011ff */
[----:B--2---:R-:W-:Y:S05]  /*a2f0*/  @!P0 NANOSLEEP.SYNCS 0x989680 ;  /* 0x009896800000895d */ /* 0x004fea0003900000 */
[----:B------:R-:W2:Y:S02]  /*a300*/  @!P0 SYNCS.PHASECHK.TRANS64 P0, [R0+URZ], R3 ;  /* 0x00000003000085a7 */ /* 0x000ea400080010ff */
[----:B--2---:R-:W-:Y:S05]  /*a310*/  @!P0 BRA `(.L_x_186) ;  /* 0xfffffffc00f08947 */ /* 0x004fea000383ffff */
[----:B------:R-:W-:Y:S05]  /*a320*/  BRA `(.L_x_187) ;  /* 0xffffff8c00b07947 */ /* 0x000fea000383ffff */
.L_x_50:
[----:B------:R-:W-:-:S07]  /*a330*/  MOV R0, UR5 ;  /* 0x0000000500007c02 */ /* 0x000fce0008000f00 */
.L_x_188:
[----:B-1----:R1:W2:Y:S02]  /*a340*/  SYNCS.PHASECHK.TRANS64.TRYWAIT P0, [R0+URZ], R3 ;  /* 0x00000003000075a7 */ /* 0x0022a400080011ff */
[----:B--2---:R-:W-:Y:S05]  /*a350*/  @!P0 NANOSLEEP.SYNCS 0x989680 ;  /* 0x009896800000895d */ /* 0x004fea0003900000 */
[----:B------:R-:W2:Y:S02]  /*a360*/  @!P0 SYNCS.PHASECHK.TRANS64 P0, [R0+URZ], R3 ;  /* 0x00000003000085a7 */ /* 0x000ea400080010ff */
[----:B--2---:R-:W-:Y:S05]  /*a370*/  @!P0 BRA `(.L_x_188) ;  /* 0xfffffffc00f08947 */ /* 0x004fea000383ffff */
[----:B------:R-:W-:Y:S05]  /*a380*/  BRA `(.L_x_189) ;  /* 0xffffff8c00bc7947 */ /* 0x000fea000383ffff */
.L_x_51:
[----:B------:R-:W-:-:S07]  /*a390*/  MOV R0, UR5 ;  /* 0x0000000500007c02 */ /* 0x000fce0008000f00 */
.L_x_190:
[----:B-1----:R1:W2:Y:S02]  /*a3a0*/  SYNCS.PHASECHK.TRANS64.TRYWAIT P0, [R0+URZ], R3 ;  /* 0x00000003000075a7 */ /* 0x0022a400080011ff */
[----:B--2---:R-:W-:Y:S05]  /*a3b0*/  @!P0 NANOSLEEP.SYNCS 0x989680 ;  /* 0x009896800000895d */ /* 0x004fea0003900000 */
[----:B------:R-:W2:Y:S02]  /*a3c0*/  @!P0 SYNCS.PHASECHK.TRANS64 P0, [R0+URZ], R3 ;  /* 0x00000003000085a7 */ /* 0x000ea400080010ff */
[----:B--2---:R-:W-:Y:S05]  /*a3d0*/  @!P0 BRA `(.L_x_190) ;  /* 0xfffffffc00f08947 */ /* 0x004fea000383ffff */
[----:B------:R-:W-:Y:S05]  /*a3e0*/  BRA `(.L_x_191) ;  /* 0xffffff8c00c87947 */ /* 0x000fea000383ffff */
.L_x_52:
[----:B------:R-:W-:-:S07]  /*a3f0*/  MOV R0, UR5 ;  /* 0x0000000500007c02 */ /* 0x000fce0008000f00 */
.L_x_192:
[----:B-1----:R1:W2:Y:S02]  /*a400*/  SYNCS.PHASECHK.TRANS64.TRYWAIT P0, [R0+URZ], R3 ;  /* 0x00000003000075a7 */ /* 0x0022a400080011ff */
[----:B--2---:R-:W-:Y:S05]  /*a410*/  @!P0 NANOSLEEP.SYNCS 0x989680 ;  /* 0x009896800000895d */ /* 0x004fea0003900000 */
[----:B------:R-:W2:Y:S02]  /*a420*/  @!P0 SYNCS.PHASECHK.TRANS64 P0, [R0+URZ], R3 ;  /* 0x00000003000085a7 */ /* 0x000ea400080010ff */
[----:B--2---:R-:W-:Y:S05]  /*a430*/  @!P0 BRA `(.L_x_192) ;  /* 0xfffffffc00f08947 */ /* 0x004fea000383ffff */
[----:B------:R-:W-:Y:S05]  /*a440*/  BRA `(.L_x_193) ;  /* 0xffffff8c00d47947 */ /* 0x000fea000383ffff */
.L_x_53:
[----:B------:R-:W-:-:S07]  /*a450*/  MOV R0, UR5 ;  /* 0x0000000500007c02 */ /* 0x000fce0008000f00 */
.L_x_194:
[----:B-1----:R1:W2:Y:S02]  /*a460*/  SYNCS.PHASECHK.TRANS64.TRYWAIT P0, [R0+URZ], R3 ;  /* 0x00000003000075a7 */ /* 0x0022a400080011ff */
[----:B--2---:R-:W-:Y:S05]  /*a470*/  @!P0 NANOSLEEP.SYNCS 0x989680 ;  /* 0x009896800000895d */ /* 0x004fea0003900000 */
[----:B------:R-:W2:Y:S02]  /*a480*/  @!P0 SYNCS.PHASECHK.TRANS64 P0, [R0+URZ], R3 ;  /* 0x00000003000085a7 */ /* 0x000ea400080010ff */
[----:B--2---:R-:W-:Y:S05]  /*a490*/  @!P0 BRA `(.L_x_194) ;  /* 0xfffffffc00f08947 */ /* 0x004fea000383ffff */
[----:B------:R-:W-:Y:S05]  /*a4a0*/  BRA `(.L_x_195) ;  /* 0xffffff8c00e07947 */ /* 0x000fea000383ffff */
.L_x_54:
[----:B------:R-:W-:-:S07]  /*a4b0*/  MOV R0, UR5 ;  /* 0x0000000500007c02 */ /* 0x000fce0008000f00 */
.L_x_196:
[----:B-1----:R1:W2:Y:S02]  /*a4c0*/  SYNCS.PHASECHK.TRANS64.TRYWAIT P0, [R0+URZ], R3 ;  /* 0x00000003000075a7 */ /* 0x0022a400080011ff */
[----:B--2---:R-:W-:Y:S05]  /*a4d0*/  @!P0 NANOSLEEP.SYNCS 0x989680 ;  /* 0x009896800000895d */ /* 0x004fea0003900000 */
[----:B------:R-:W2:Y:S02]  /*a4e0*/  @!P0 SYNCS.PHASECHK.TRANS64 P0, [R0+URZ], R3 ;  /* 0x00000003000085a7 */ /* 0x000ea400080010ff */
[----:B--2---:R-:W-:Y:S05]  /*a4f0*/  @!P0 BRA `(.L_x_196) ;  /* 0xfffffffc00f08947 */ /* 0x004fea000383ffff */
[----:B------:R-:W-:Y:S05]  /*a500*/  BRA `(.L_x_197) ;  /* 0xffffff8c00ec7947 */ /* 0x000fea000383ffff */
.L_x_55:
[----:B------:R-:W-:-:S07]  /*a510*/  MOV R0, UR5 ;  /* 0x0000000500007c02 */ /* 0x000fce0008000f00 */
.L_x_198:
[----:B-1----:R1:W2:Y:S02]  /*a520*/  SYNCS.PHASECHK.TRANS64.TRYWAIT P0, [R0+URZ], R3 ;  /* 0x00000003000075a7 */ /* 0x0022a400080011ff */
[----:B--2---:R-:W-:Y:S05]  /*a530*/  @!P0 NANOSLEEP.SYNCS 0x989680 ;  /* 0x009896800000895d */ /* 0x004fea0003900000 */
[----:B------:R-:W2:Y:S02]  /*a540*/  @!P0 SYNCS.PHASECHK.TRANS64 P0, [R0+URZ], R3 ;  /* 0x00000003000085a7 */ /* 0x000ea400080010ff */
[----:B--2---:R-:W-:Y:S05]  /*a550*/  @!P0 BRA `(.L_x_198) ;  /* 0xfffffffc00f08947 */ /* 0x004fea000383ffff */
[----:B------:R-:W-:Y:S05]  /*a560*/  BRA `(.L_x_199) ;  /* 0xffffff8c00f87947 */ /* 0x000fea000383ffff */
.L_x_56:
[----:B------:R-:W-:-:S07]  /*a570*/  MOV R0, UR5 ;  /* 0x0000000500007c02 */ /* 0x000fce0008000f00 */
.L_x_200:
[----:B-1----:R1:W2:Y:S02]  /*a580*/  SYNCS.PHASECHK.TRANS64.TRYWAIT P0, [R0+URZ], R3 ;  /* 0x00000003000075a7 */ /* 0x0022a400080011ff */
[----:B--2---:R-:W-:Y:S05]  /*a590*/  @!P0 NANOSLEEP.SYNCS 0x989680 ;  /* 0x009896800000895d */ /* 0x004fea0003900000 */
[----:B------:R-:W2:Y:S02]  /*a5a0*/  @!P0 SYNCS.PHASECHK.TRANS64 P0, [R0+URZ], R3 ;  /* 0x00000003000085a7 */ /* 0x000ea400080010ff */
[----:B--2---:R-:W-:Y:S05]  /*a5b0*/  @!P0 BRA `(.L_x_200) ;  /* 0xfffffffc00f08947 */ /* 0x004fea000383ffff */
[----:B------:R-:W-:Y:S05]  /*a5c0*/  BRA `(.L_x_201) ;  /* 0xffffff9000047947 */ /* 0x000fea000383ffff */
.L_x_57:
[----:B------:R-:W-:-:S07]  /*a5d0*/  MOV R0, UR5 ;  /* 0x0000000500007c02 */ /* 0x000fce0008000f00 */
.L_x_202:
[----:B-1----:R1:W2:Y:S02]  /*a5e0*/  SYNCS.PHASECHK.TRANS64.TRYWAIT P0, [R0+URZ], R3 ;  /* 0x00000003000075a7 */ /* 0x0022a400080011ff */
[----:B--2---:R-:W-:Y:S05]  /*a5f0*/  @!P0 NANOSLEEP.SYNCS 0x989680 ;  /* 0x009896800000895d */ /* 0x004fea0003900000 */
[----:B------:R-:W2:Y:S02]  /*a600*/  @!P0 SYNCS.PHASECHK.TRANS64 P0, [R0+URZ], R3 ;  /* 0x00000003000085a7 */ /* 0x000ea400080010ff */
[----:B--2---:R-:W-:Y:S05]  /*a610*/  @!P0 BRA `(.L_x_202) ;  /* 0xfffffffc00f08947 */ /* 0x004fea000383ffff */
[----:B------:R-:W-:Y:S05]  /*a620*/  BRA `(.L_x_203) ;  /* 0xffffff9000107947 */ /* 0x000fea000383ffff */
.L_x_58:
[----:B------:R-:W-:-:S07]  /*a630*/  MOV R0, UR5 ;  /* 0x0000000500007c02 */ /* 0x000fce0008000f00 */
.L_x_204:
[----:B-1----:R1:W2:Y:S02]  /*a640*/  SYNCS.PHASECHK.TRANS64.TRYWAIT P0, [R0+URZ], R3 ;  /* 0x00000003000075a7 */ /* 0x0022a400080011ff */
[----:B--2---:R-:W-:Y:S05]  /*a650*/  @!P0 NANOSLEEP.SYNCS 0x989680 ;  /* 0x009896800000895d */ /* 0x004fea0003900000 */
[----:B------:R-:W2:Y:S02]  /*a660*/  @!P0 SYNCS.PHASECHK.TRANS64 P0, [R0+URZ], R3 ;  /* 0x00000003000085a7 */ /* 0x000ea400080010ff */
[----:B--2---:R-:W-:Y:S05]  /*a670*/  @!P0 BRA `(.L_x_204) ;  /* 0xfffffffc00f08947 */ /* 0x004fea000383ffff */
[----:B------:R-:W-:Y:S05]  /*a680*/  BRA `(.L_x_205) ;  /* 0xffffff90001c7947 */ /* 0x000fea000383ffff */
.L_x_59:
[----:B------:R-:W-:-:S07]  /*a690*/  MOV R0, UR5 ;  /* 0x0000000500007c02 */ /* 0x000fce0008000f00 */
.L_x_206:
[----:B-1----:R1:W2:Y:S02]  /*a6a0*/  SYNCS.PHASECHK.TRANS64.TRYWAIT P0, [R0+URZ], R3 ;  /* 0x00000003000075a7 */ /* 0x0022a400080011ff */
[----:B--2---:R-:W-:Y:S05]  /*a6b0*/  @!P0 NANOSLEEP.SYNCS 0x989680 ;  /* 0x009896800000895d */ /* 0x004fea0003900000 */
[----:B------:R-:W2:Y:S02]  /*a6c0*/  @!P0 SYNCS.PHASECHK.TRANS64 P0, [R0+URZ], R3 ;  /* 0x00000003000085a7 */ /* 0x000ea400080010ff */
[----:B--2---:R-:W-:Y:S05]  /*a6d0*/  @!P0 BRA `(.L_x_206) ;  /* 0xfffffffc00f08947 */ /* 0x004fea000383ffff */
[----:B------:R-:W-:Y:S05]  /*a6e0*/  BRA `(.L_x_207) ;  /* 0xffffff9000287947 */ /* 0x000fea000383ffff */
.L_x_60:
[----:B------:R-:W-:-:S07]  /*a6f0*/  MOV R0, UR5 ;  /* 0x0000000500007c02 */ /* 0x000fce0008000f00 */
.L_x_208:
[----:B-1----:R1:W2:Y:S02]  /*a700*/  SYNCS.PHASECHK.TRANS64.TRYWAIT P0, [R0+URZ], R3 ;  /* 0x00000003000075a7 */ /* 0x0022a400080011ff */
[----:B--2---:R-:W-:Y:S05]  /*a710*/  @!P0 NANOSLEEP.SYNCS 0x989680 ;  /* 0x009896800000895d */ /* 0x004fea0003900000 */
[----:B------:R-:W2:Y:S02]  /*a720*/  @!P0 SYNCS.PHASECHK.TRANS64 P0, [R0+URZ], R3 ;  /* 0x00000003000085a7 */ /* 0x000ea400080010ff */
[----:B--2---:R-:W-:Y:S05]  /*a730*/  @!P0 BRA `(.L_x_208) ;  /* 0xfffffffc00f08947 */ /* 0x004fea000383ffff */
[----:B------:R-:W-:Y:S05]  /*a740*/  BRA `(.L_x_209) ;  /* 0xffffff9000347947 */ /* 0x000fea000383ffff */
.L_x_61:
[----:B------:R-:W-:-:S07]  /*a750*/  MOV R0, UR5 ;  /* 0x0000000500007c02 */ /* 0x000fce0008000f00 */
.L_x_210:
[----:B-1----:R1:W2:Y:S02]  /*a760*/  SYNCS.PHASECHK.TRANS64.TRYWAIT P0, [R0+URZ], R3 ;  /* 0x00000003000075a7 */ /* 0x0022a400080011ff */
[----:B--2---:R-:W-:Y:S05]  /*a770*/  @!P0 NANOSLEEP.SYNCS 0x989680 ;  /* 0x009896800000895d */ /* 0x004fea0003900000 */
[----:B------:R-:W2:Y:S02]  /*a780*/  @!P0 SYNCS.PHASECHK.TRANS64 P0, [R0+URZ], R3 ;  /* 0x00000003000085a7 */ /* 0x000ea400080010ff */
[----:B--2---:R-:W-:Y:S05]  /*a790*/  @!P0 BRA `(.L_x_210) ;  /* 0xfffffffc00f08947 */ /* 0x004fea000383ffff */
[----:B------:R-:W-:Y:S05]  /*a7a0*/  BRA `(.L_x_211) ;  /* 0xffffff9000407947 */ /* 0x000fea000383ffff */
.L_x_62:
[----:B------:R-:W-:-:S07]  /*a7b0*/  MOV R0, UR5 ;  /* 0x0000000500007c02 */ /* 0x000fce0008000f00 */
.L_x_212:
[----:B-1----:R1:W2:Y:S02]  /*a7c0*/  SYNCS.PHASECHK.TRANS64.TRYWAIT P0, [R0+URZ], R3 ;  /* 0x00000003000075a7 */ /* 0x0022a400080011ff */
[----:B--2---:R-:W-:Y:S05]  /*a7d0*/  @!P0 NANOSLEEP.SYNCS 0x989680 ;  /* 0x009896800000895d */ /* 0x004fea0003900000 */
[----:B------:R-:W2:Y:S02]  /*a7e0*/  @!P0 SYNCS.PHASECHK.TRANS64 P0, [R0+URZ], R3 ;  /* 0x00000003000085a7 */ /* 0x000ea400080010ff */
[----:B--2---:R-:W-:Y:S05]  /*a7f0*/  @!P0 BRA `(.L_x_212) ;  /* 0xfffffffc00f08947 */ /* 0x004fea000383ffff */
[----:B------:R-:W-:Y:S05]  /*a800*/  BRA `(.L_x_213) ;  /* 0xffffff90004c7947 */ /* 0x000fea000383ffff */
.L_x_63:
[----:B------:R-:W-:-:S07]  /*a810*/  MOV R0, UR5 ;  /* 0x0000000500007c02 */ /* 0x000fce0008000f00 */
.L_x_214:
[----:B-1----:R1:W2:Y:S02]  /*a820*/  SYNCS.PHASECHK.TRANS64.TRYWAIT P0, [R0+URZ], R3 ;  /* 0x00000003000075a7 */ /* 0x0022a400080011ff */
[----:B--2---:R-:W-:Y:S05]  /*a830*/  @!P0 NANOSLEEP.SYNCS 0x989680 ;  /* 0x009896800000895d */ /* 0x004fea0003900000 */
[----:B------:R-:W2:Y:S02]  /*a840*/  @!P0 SYNCS.PHASECHK.TRANS64 P0, [R0+URZ], R3 ;  /* 0x00000003000085a7 */ /* 0x000ea400080010ff */
[----:B--2---:R-:W-:Y:S05]  /*a850*/  @!P0 BRA `(.L_x_214) ;  /* 0xfffffffc00f08947 */ /* 0x004fea000383ffff */
[----:B------:R-:W-:Y:S05]  /*a860*/  BRA `(.L_x_215) ;  /* 0xffffff9000587947 */ /* 0x000fea000383ffff */
.L_x_64:
[----:B------:R-:W-:-:S07]  /*a870*/  MOV R0, UR5 ;  /* 0x0000000500007c02 */ /* 0x000fce0008000f00 */
.L_x_216:
[----:B-1----:R1:W2:Y:S02]  /*a880*/  SYNCS.PHASECHK.TRANS64.TRYWAIT P0, [R0+URZ], R3 ;  /* 0x00000003000075a7 */ /* 0x0022a400080011ff */
[----:B--2---:R-:W-:Y:S05]  /*a890*/  @!P0 NANOSLEEP.SYNCS 0x989680 ;  /* 0x009896800000895d */ /* 0x004fea0003900000 */
[----:B------:R-:W2:Y:S02]  /*a8a0*/  @!P0 SYNCS.PHASECHK.TRANS64 P0, [R0+URZ], R3 ;  /* 0x00000003000085a7 */ /* 0x000ea400080010ff */
[----:B--2---:R-:W-:Y:S05]  /*a8b0*/  @!P0 BRA `(.L_x_216) ;  /* 0xfffffffc00f08947 */ /* 0x004fea000383ffff */
[----:B------:R-:W-:Y:S05]  /*a8c0*/  BRA `(.L_x_217) ;  /* 0xffffff9000647947 */ /* 0x000fea000383ffff */
.L_x_65:
[----:B------:R-:W-:-:S07]  /*a8d0*/  MOV R0, UR5 ;  /* 0x0000000500007c02 */ /* 0x000fce0008000f00 */
.L_x_218:
[----:B-1----:R1:W2:Y:S02]  /*a8e0*/  SYNCS.PHASECHK.TRANS64.TRYWAIT P0, [R0+URZ], R3 ;  /* 0x00000003000075a7 */ /* 0x0022a400080011ff */
[----:B--2---:R-:W-:Y:S05]  /*a8f0*/  @!P0 NANOSLEEP.SYNCS 0x989680 ;  /* 0x009896800000895d */ /* 0x004fea0003900000 */
[----:B------:R-:W2:Y:S02]  /*a900*/  @!P0 SYNCS.PHASECHK.TRANS64 P0, [R0+URZ], R3 ;  /* 0x00000003000085a7 */ /* 0x000ea400080010ff */
[----:B--2---:R-:W-:Y:S05]  /*a910*/  @!P0 BRA `(.L_x_218) ;  /* 0xfffffffc00f08947 */ /* 0x004fea000383ffff */
[----:B------:R-:W-:Y:S05]  /*a920*/  BRA `(.L_x_219) ;  /* 0xffffff9000707947 */ /* 0x000fea000383ffff */
.L_x_66:
[----:B------:R-:W-:-:S07]  /*a930*/  MOV R0, UR5 ;  /* 0x0000000500007c02 */ /* 0x000fce0008000f00 */
.L_x_220:
[----:B-1----:R1:W2:Y:S02]  /*a940*/  SYNCS.PHASECHK.TRANS64.TRYWAIT P0, [R0+URZ], R3 ;  /* 0x00000003000075a7 */ /* 0x0022a400080011ff */
[----:B--2---:R-:W-:Y:S05]  /*a950*/  @!P0 NANOSLEEP.SYNCS 0x989680 ;  /* 0x009896800000895d */ /* 0x004fea0003900000 */
[----:B------:R-:W2:Y:S02]  /*a960*/  @!P0 SYNCS.PHASECHK.TRANS64 P0, [R0+URZ], R3 ;  /* 0x00000003000085a7 */ /* 0x000ea400080010ff */
[----:B--2---:R-:W-:Y:S05]  /*a970*/  @!P0 BRA `(.L_x_220) ;  /* 0xfffffffc00f08947 */ /* 0x004fea000383ffff */
[----:B------:R-:W-:Y:S05]  /*a980*/  BRA `(.L_x_221) ;  /* 0xffffff90007c7947 */ /* 0x000fea000383ffff */
.L_x_67:
[----:B------:R-:W-:-:S07]  /*a990*/  MOV R0, UR5 ;  /* 0x0000000500007c02 */ /* 0x000fce0008000f00 */
.L_x_222:
[----:B-1----:R1:W2:Y:S02]  /*a9a0*/  SYNCS.PHASECHK.TRANS64.TRYWAIT P0, [R0+URZ], R3 ;  /* 0x00000003000075a7 */ /* 0x0022a400080011ff */
[----:B--2---:R-:W-:Y:S05]  /*a9b0*/  @!P0 NANOSLEEP.SYNCS 0x989680 ;  /* 0x009896800000895d */ /* 0x004fea0003900000 */
[----:B------:R-:W2:Y:S02]  /*a9c0*/  @!P0 SYNCS.PHASECHK.TRANS64 P0, [R0+URZ], R3 ;  /* 0x00000003000085a7 */ /* 0x000ea400080010ff */
[----:B--2---:R-:W-:Y:S05]  /*a9d0*/  @!P0 BRA `(.L_x_222) ;  /* 0xfffffffc00f08947 */ /* 0x004fea000383ffff */
[----:B------:R-:W-:Y:S05]  /*a9e0*/  BRA `(.L_x_223) ;  /* 0xffffff9000887947 */ /* 0x000fea000383ffff */
.L_x_68:
[----:B------:R-:W-:-:S07]  /*a9f0*/  MOV R0, UR5 ;  /* 0x0000000500007c02 */ /* 0x000fce0008000f00 */
.L_x_224:
[----:B-1----:R1:W2:Y:S02]  /*aa00*/  SYNCS.PHASECHK.TRANS64.TRYWAIT P0, [R0+URZ], R3 ;  /* 0x00000003000075a7 */ /* 0x0022a400080011ff */
[----:B--2---:R-:W-:Y:S05]  /*aa10*/  @!P0 NANOSLEEP.SYNCS 0x989680 ;  /* 0x009896800000895d */ /* 0x004fea0003900000 */
[----:B------:R-:W2:Y:S02]  /*aa20*/  @!P0 SYNCS.PHASECHK.TRANS64 P0, [R0+URZ], R3 ;  /* 0x00000003000085a7 */ /* 0x000ea400080010ff */
[----:B--2---:R-:W-:Y:S05]  /*aa30*/  @!P0 BRA `(.L_x_224) ;  /* 0xfffffffc00f08947 */ /* 0x004fea000383ffff */
[----:B------:R-:W-:Y:S05]  /*aa40*/  BRA `(.L_x_225) ;  /* 0xffffff9000947947 */ /* 0x000fea000383ffff */
.L_x_69:
[----:B------:R-:W-:-:S07]  /*aa50*/  MOV R0, UR5 ;  /* 0x0000000500007c02 */ /* 0x000fce0008000f00 */
.L_x_226:
[----:B-1----:R1:W2:Y:S02]  /*aa60*/  SYNCS.PHASECHK.TRANS64.TRYWAIT P0, [R0+URZ], R3 ;  /* 0x00000003000075a7 */ /* 0x0022a400080011ff */
[----:B--2---:R-:W-:Y:S05]  /*aa70*/  @!P0 NANOSLEEP.SYNCS 0x989680 ;  /* 0x009896800000895d */ /* 0x004fea0003900000 */
[----:B------:R-:W2:Y:S02]  /*aa80*/  @!P0 SYNCS.PHASECHK.TRANS64 P0, [R0+URZ], R3 ;  /* 0x00000003000085a7 */ /* 0x000ea400080010ff */
[----:B--2---:R-:W-:Y:S05]  /*aa90*/  @!P0 BRA `(.L_x_226) ;  /* 0xfffffffc00f08947 */ /* 0x004fea000383ffff */
[----:B------:R-:W-:Y:S05]  /*aaa0*/  BRA `(.L_x_227) ;  /* 0xffffff9000a07947 */ /* 0x000fea000383ffff */
.L_x_70:
[----:B------:R-:W-:-:S07]  /*aab0*/  MOV R0, UR5 ;  /* 0x0000000500007c02 */ /* 0x000fce0008000f00 */
.L_x_228:
[----:B-1----:R1:W2:Y:S02]  /*aac0*/  SYNCS.PHASECHK.TRANS64.TRYWAIT P0, [R0+URZ], R3 ;  /* 0x00000003000075a7 */ /* 0x0022a400080011ff */
[----:B--2---:R-:W-:Y:S05]  /*aad0*/  @!P0 NANOSLEEP.SYNCS 0x989680 ;  /* 0x009896800000895d */ /* 0x004fea0003900000 */
[----:B------:R-:W2:Y:S02]  /*aae0*/  @!P0 SYNCS.PHASECHK.TRANS64 P0, [R0+URZ], R3 ;  /* 0x00000003000085a7 */ /* 0x000ea400080010ff */
[----:B--2---:R-:W-:Y:S05]  /*aaf0*/  @!P0 BRA `(.L_x_228) ;  /* 0xfffffffc00f08947 */ /* 0x004fea000383ffff */
[----:B------:R-:W-:Y:S05]  /*ab00*/  BRA `(.L_x_229) ;  /* 0xffffff9000ac7947 */ /* 0x000fea000383ffff */
.L_x_71:
[----:B------:R-:W-:-:S07]  /*ab10*/  MOV R0, UR5 ;  /* 0x0000000500007c02 */ /* 0x000fce0008000f00 */
.L_x_230:
[----:B-1----:R1:W2:Y:S02]  /*ab20*/  SYNCS.PHASECHK.TRANS64.TRYWAIT P0, [R0+URZ], R3 ;  /* 0x00000003000075a7 */ /* 0x0022a400080011ff */
[----:B--2---:R-:W-:Y:S05]  /*ab30*/  @!P0 NANOSLEEP.SYNCS 0x989680 ;  /* 0x009896800000895d */ /* 0x004fea0003900000 */
[----:B------:R-:W2:Y:S02]  /*ab40*/  @!P0 SYNCS.PHASECHK.TRANS64 P0, [R0+URZ], R3 ;  /* 0x00000003000085a7 */ /* 0x000ea400080010ff */
[----:B--2---:R-:W-:Y:S05]  /*ab50*/  @!P0 BRA `(.L_x_230) ;  /* 0xfffffffc00f08947 */ /* 0x004fea000383ffff */
[----:B------:R-:W-:Y:S05]  /*ab60*/  BRA `(.L_x_231) ;  /* 0xffffff9000b87947 */ /* 0x000fea000383ffff */
.L_x_72:
[----:B------:R-:W-:-:S07]  /*ab70*/  MOV R0, UR5 ;  /* 0x0000000500007c02 */ /* 0x000fce0008000f00 */
.L_x_232:
[----:B-1----:R1:W2:Y:S02]  /*ab80*/  SYNCS.PHASECHK.TRANS64.TRYWAIT P0, [R0+URZ], R3 ;  /* 0x00000003000075a7 */ /* 0x0022a400080011ff */
[----:B--2---:R-:W-:Y:S05]  /*ab90*/  @!P0 NANOSLEEP.SYNCS 0x989680 ;  /* 0x009896800000895d */ /* 0x004fea0003900000 */
[----:B------:R-:W2:Y:S02]  /*aba0*/  @!P0 SYNCS.PHASECHK.TRANS64 P0, [R0+URZ], R3 ;  /* 0x00000003000085a7 */ /* 0x000ea400080010ff */
[----:B--2---:R-:W-:Y:S05]  /*abb0*/  @!P0 BRA `(.L_x_232) ;  /* 0xfffffffc00f08947 */ /* 0x004fea000383ffff */
[----:B------:R-:W-:Y:S05]  /*abc0*/  BRA `(.L_x_233) ;  /* 0xffffff9000c47947 */ /* 0x000fea000383ffff */
.L_x_73:
[----:B------:R-:W-:-:S07]  /*abd0*/  MOV R0, UR5 ;  /* 0x0000000500007c02 */ /* 0x000fce0008000f00 */
.L_x_234:
[----:B-1----:R1:W2:Y:S02]  /*abe0*/  SYNCS.PHASECHK.TRANS64.TRYWAIT P0, [R0+URZ], R3 ;  /* 0x00000003000075a7 */ /* 0x0022a400080011ff */
[----:B--2---:R-:W-:Y:S05]  /*abf0*/  @!P0 NANOSLEEP.SYNCS 0x989680 ;  /* 0x009896800000895d */ /* 0x004fea0003900000 */
[----:B------:R-:W2:Y:S02]  /*ac00*/  @!P0 SYNCS.PHASECHK.TRANS64 P0, [R0+URZ], R3 ;  /* 0x00000003000085a7 */ /* 0x000ea400080010ff */
[----:B--2---:R-:W-:Y:S05]  /*ac10*/  @!P0 BRA `(.L_x_234) ;  /* 0xfffffffc00f08947 */ /* 0x004fea000383ffff */
[----:B------:R-:W-:Y:S05]  /*ac20*/  BRA `(.L_x_235) ;  /* 0xffffff9000d07947 */ /* 0x000fea000383ffff */
.L_x_74:
[----:B------:R-:W-:-:S07]  /*ac30*/  MOV R0, UR5 ;  /* 0x0000000500007c02 */ /* 0x000fce0008000f00 */
.L_x_236:
[----:B-1----:R1:W2:Y:S02]  /*ac40*/  SYNCS.PHASECHK.TRANS64.TRYWAIT P0, [R0+URZ], R3 ;  /* 0x00000003000075a7 */ /* 0x0022a400080011ff */
[----:B--2---:R-:W-:Y:S05]  /*ac50*/  @!P0 NANOSLEEP.SYNCS 0x989680 ;  /* 0x009896800000895d */ /* 0x004fea0003900000 */
[----:B------:R-:W2:Y:S02]  /*ac60*/  @!P0 SYNCS.PHASECHK.TRANS64 P0, [R0+URZ], R3 ;  /* 0x00000003000085a7 */ /* 0x000ea400080010ff */
[----:B--2---:R-:W-:Y:S05]  /*ac70*/  @!P0 BRA `(.L_x_236) ;  /* 0xfffffffc00f08947 */ /* 0x004fea000383ffff */
[----:B------:R-:W-:Y:S05]  /*ac80*/  BRA `(.L_x_237) ;  /* 0xffffff9000dc7947 */ /* 0x000fea000383ffff */
.L_x_75:
[----:B------:R-:W-:-:S07]  /*ac90*/  MOV R0, UR5 ;  /* 0x0000000500007c02 */ /* 0x000fce0008000f00 */
.L_x_238:
[----:B-1----:R1:W2:Y:S02]  /*aca0*/  SYNCS.PHASECHK.TRANS64.TRYWAIT P0, [R0+URZ], R3 ;  /* 0x00000003000075a7 */ /* 0x0022a400080011ff */
[----:B--2---:R-:W-:Y:S05]  /*acb0*/  @!P0 NANOSLEEP.SYNCS 0x989680 ;  /* 0x009896800000895d */ /* 0x004fea0003900000 */
[----:B------:R-:W2:Y:S02]  /*acc0*/  @!P0 SYNCS.PHASECHK.TRANS64 P0, [R0+URZ], R3 ;  /* 0x00000003000085a7 */ /* 0x000ea400080010ff */
[----:B--2---:R-:W-:Y:S05]  /*acd0*/  @!P0 BRA `(.L_x_238) ;  /* 0xfffffffc00f08947 */ /* 0x004fea000383ffff */
[----:B------:R-:W-:Y:S05]  /*ace0*/  BRA `(.L_x_239) ;  /* 0xffffff9000e87947 */ /* 0x000fea000383ffff */
.L_x_76:
[----:B------:R-:W-:-:S07]  /*acf0*/  MOV R0, UR5 ;  /* 0x0000000500007c02 */ /* 0x000fce0008000f00 */
.L_x_240:
[----:B-1----:R1:W2:Y:S02]  /*ad00*/  SYNCS.PHASECHK.TRANS64.TRYWAIT P0, [R0+URZ], R3 ;  /* 0x00000003000075a7 */ /* 0x0022a400080011ff */
[----:B--2---:R-:W-:Y:S05]  /*ad10*/  @!P0 NANOSLEEP.SYNCS 0x989680 ;  /* 0x009896800000895d */ /* 0x004fea0003900000 */
[----:B------:R-:W2:Y:S02]  /*ad20*/  @!P0 SYNCS.PHASECHK.TRANS64 P0, [R0+URZ], R3 ;  /* 0x00000003000085a7 */ /* 0x000ea400080010ff */
[----:B--2---:R-:W-:Y:S05]  /*ad30*/  @!P0 BRA `(.L_x_240) ;  /* 0xfffffffc00f08947 */ /* 0x004fea000383ffff */
[----:B------:R-:W-:Y:S05]  /*ad40*/  BRA `(.L_x_241) ;  /* 0xffffff9000f47947 */ /* 0x000fea000383ffff */
.L_x_77:
[----:B------:R-:W-:-:S07]  /*ad50*/  MOV R0, UR5 ;  /* 0x0000000500007c02 */ /* 0x000fce0008000f00 */
.L_x_242:
[----:B-1----:R1:W2:Y:S02]  /*ad60*/  SYNCS.PHASECHK.TRANS64.TRYWAIT P0, [R0+URZ], R3 ;  /* 0x00000003000075a7 */ /* 0x0022a400080011ff */
[----:B--2---:R-:W-:Y:S05]  /*ad70*/  @!P0 NANOSLEEP.SYNCS 0x989680 ;  /* 0x009896800000895d */ /* 0x004fea0003900000 */
[----:B------:R-:W2:Y:S02]  /*ad80*/  @!P0 SYNCS.PHASECHK.TRANS64 P0, [R0+URZ], R3 ;  /* 0x00000003000085a7 */ /* 0x000ea400080010ff */
[----:B--2---:R-:W-:Y:S05]  /*ad90*/  @!P0 BRA `(.L_x_242) ;  /* 0xfffffffc00f08947 */ /* 0x004fea000383ffff */
[----:B------:R-:W-:Y:S05]  /*ada0*/  BRA `(.L_x_243) ;  /* 0xffffff9400007947 */ /* 0x000fea000383ffff */
.L_x_78:
[----:B------:R-:W-:-:S07]  /*adb0*/  MOV R0, UR5 ;  /* 0x0000000500007c02 */ /* 0x000fce0008000f00 */
.L_x_244:
[----:B-1----:R1:W2:Y:S02]  /*adc0*/  SYNCS.PHASECHK.TRANS64.TRYWAIT P0, [R0+URZ], R3 ;  /* 0x00000003000075a7 */ /* 0x0022a400080011ff */
[----:B--2---:R-:W-:Y:S05]  /*add0*/  @!P0 NANOSLEEP.SYNCS 0x989680 ;  /* 0x009896800000895d */ /* 0x004fea0003900000 */
[----:B------:R-:W2:Y:S02]  /*ade0*/  @!P0 SYNCS.PHASECHK.TRANS64 P0, [R0+URZ], R3 ;  /* 0x00000003000085a7 */ /* 0x000ea400080010ff */
[----:B--2---:R-:W-:Y:S05]  /*adf0*/  @!P0 BRA `(.L_x_244) ;  /* 0xfffffffc00f08947 */ /* 0x004fea000383ffff */
[----:B------:R-:W-:Y:S05]  /*ae00*/  BRA `(.L_x_245) ;  /* 0xffffff94000c7947 */ /* 0x000fea000383ffff */
.L_x_79:
[----:B------:R-:W-:-:S07]  /*ae10*/  MOV R0, UR5 ;  /* 0x0000000500007c02 */ /* 0x000fce0008000f00 */
.L_x_246:
[----:B-1----:R1:W2:Y:S02]  /*ae20*/  SYNCS.PHASECHK.TRANS64.TRYWAIT P0, [R0+URZ], R3 ;  /* 0x00000003000075a7 */ /* 0x0022a400080011ff */
[----:B--2---:R-:W-:Y:S05]  /*ae30*/  @!P0 NANOSLEEP.SYNCS 0x989680 ;  /* 0x009896800000895d */ /* 0x004fea0003900000 */
[----:B------:R-:W2:Y:S02]  /*ae40*/  @!P0 SYNCS.PHASECHK.TRANS64 P0, [R0+URZ], R3 ;  /* 0x00000003000085a7 */ /* 0x000ea400080010ff */
[----:B--2---:R-:W-:Y:S05]  /*ae50*/  @!P0 BRA `(.L_x_246) ;  /* 0xfffffffc00f08947 */ /* 0x004fea000383ffff */
[----:B------:R-:W-:Y:S05]  /*ae60*/  BRA `(.L_x_247) ;  /* 0xffffff9400187947 */ /* 0x000fea000383ffff */
.L_x_80:
[----:B------:R-:W-:-:S07]  /*ae70*/  MOV R0, UR5 ;  /* 0x0000000500007c02 */ /* 0x000fce0008000f00 */
.L_x_248:
[----:B-1----:R1:W2:Y:S02]  /*ae80*/  SYNCS.PHASECHK.TRANS64.TRYWAIT P0, [R0+URZ], R3 ;  /* 0x00000003000075a7 */ /* 0x0022a400080011ff */
[----:B--2---:R-:W-:Y:S05]  /*ae90*/  @!P0 NANOSLEEP.SYNCS 0x989680 ;  /* 0x009896800000895d */ /* 0x004fea0003900000 */
[----:B------:R-:W2:Y:S02]  /*aea0*/  @!P0 SYNCS.PHASECHK.TRANS64 P0, [R0+URZ], R3 ;  /* 0x00000003000085a7 */ /* 0x000ea400080010ff */
[----:B--2---:R-:W-:Y:S05]  /*aeb0*/  @!P0 BRA `(.L_x_248) ;  /* 0xfffffffc00f08947 */ /* 0x004fea000383ffff */
[----:B------:R-:W-:Y:S05]  /*aec0*/  BRA `(.L_x_249) ;  /* 0xffffff9400247947 */ /* 0x000fea000383ffff */
.L_x_81:
[----:B------:R-:W-:-:S07]  /*aed0*/  MOV R0, UR5 ;  /* 0x0000000500007c02 */ /* 0x000fce0008000f00 */
.L_x_250:
[----:B-1----:R1:W2:Y:S02]  /*aee0*/  SYNCS.PHASECHK.TRANS64.TRYWAIT P0, [R0+URZ], R3 ;  /* 0x00000003000075a7 */ /* 0x0022a400080011ff */
[----:B--2---:R-:W-:Y:S05]  /*aef0*/  @!P0 NANOSLEEP.SYNCS 0x989680 ;  /* 0x009896800000895d */ /* 0x004fea0003900000 */
[----:B------:R-:W2:Y:S02]  /*af00*/  @!P0 SYNCS.PHASECHK.TRANS64 P0, [R0+URZ], R3 ;  /* 0x00000003000085a7 */ /* 0x000ea400080010ff */
[----:B--2---:R-:W-:Y:S05]  /*af10*/  @!P0 BRA `(.L_x_250) ;  /* 0xfffffffc00f08947 */ /* 0x004fea000383ffff */
[----:B------:R-:W-:Y:S05]  /*af20*/  BRA `(.L_x_251) ;  /* 0xffffff9400307947 */ /* 0x000fea000383ffff */
.L_x_82:
[----:B------:R-:W-:-:S07]  /*af30*/  MOV R0, UR5 ;  /* 0x0000000500007c02 */ /* 0x000fce0008000f00 */
.L_x_252:
[----:B-1----:R1:W2:Y:S02]  /*af40*/  SYNCS.PHASECHK.TRANS64.TRYWAIT P0, [R0+URZ], R3 ;  /* 0x00000003000075a7 */ /* 0x0022a400080011ff */
[----:B--2---:R-:W-:Y:S05]  /*af50*/  @!P0 NANOSLEEP.SYNCS 0x989680 ;  /* 0x009896800000895d */ /* 0x004fea0003900000 */
[----:B------:R-:W2:Y:S02]  /*af60*/  @!P0 SYNCS.PHASECHK.TRANS64 P0, [R0+URZ], R3 ;  /* 0x00000003000085a7 */ /* 0x000ea400080010ff */
[----:B--2---:R-:W-:Y:S05]  /*af70*/  @!P0 BRA `(.L_x_252) ;  /* 0xfffffffc00f08947 */ /* 0x004fea000383ffff */
[----:B------:R-:W-:Y:S05]  /*af80*/  BRA `(.L_x_253) ;  /* 0xffffff94003c7947 */ /* 0x000fea000383ffff */
.L_x_83:
[----:B------:R-:W-:-:S07]  /*af90*/  MOV R0, UR5 ;  /* 0x0000000500007c02 */ /* 0x000fce0008000f00 */
.L_x_254:
[----:B-1----:R1:W2:Y:S02]  /*afa0*/  SYNCS.PHASECHK.TRANS64.TRYWAIT P0, [R0+URZ], R3 ;  /* 0x00000003000075a7 */ /* 0x0022a400080011ff */
[----:B--2---:R-:W-:Y:S05]  /*afb0*/  @!P0 NANOSLEEP.SYNCS 0x989680 ;  /* 0x009896800000895d */ /* 0x004fea0003900000 */
[----:B------:R-:W2:Y:S02]  /*afc0*/  @!P0 SYNCS.PHASECHK.TRANS64 P0, [R0+URZ], R3 ;  /* 0x00000003000085a7 */ /* 0x000ea400080010ff */
[----:B--2---:R-:W-:Y:S05]  /*afd0*/  @!P0 BRA `(.L_x_254) ;  /* 0xfffffffc00f08947 */ /* 0x004fea000383ffff */
[----:B------:R-:W-:Y:S05]  /*afe0*/  BRA `(.L_x_255) ;  /* 0xffffff9400487947 */ /* 0x000fea000383ffff */
.L_x_84:
[----:B------:R-:W-:-:S07]  /*aff0*/  MOV R0, UR5 ;  /* 0x0000000500007c02 */ /* 0x000fce0008000f00 */
.L_x_256:
[----:B-1----:R1:W2:Y:S02]  /*b000*/  SYNCS.PHASECHK.TRANS64.TRYWAIT P0, [R0+URZ], R3 ;  /* 0x00000003000075a7 */ /* 0x0022a400080011ff */
[----:B--2---:R-:W-:Y:S05]  /*b010*/  @!P0 NANOSLEEP.SYNCS 0x989680 ;  /* 0x009896800000895d */ /* 0x004fea0003900000 */
[----:B------:R-:W2:Y:S02]  /*b020*/  @!P0 SYNCS.PHASECHK.TRANS64 P0, [R0+URZ], R3 ;  /* 0x00000003000085a7 */ /* 0x000ea400080010ff */
[----:B--2---:R-:W-:Y:S05]  /*b030*/  @!P0 BRA `(.L_x_256) ;  /* 0xfffffffc00f08947 */ /* 0x004fea000383ffff */
[----:B------:R-:W-:Y:S05]  /*b040*/  BRA `(.L_x_257) ;  /* 0xffffff9400547947 */ /* 0x000fea000383ffff */
.L_x_85:
[----:B------:R-:W-:-:S07]  /*b050*/  MOV R0, UR5 ;  /* 0x0000000500007c02 */ /* 0x000fce0008000f00 */
.L_x_258:
[----:B-1----:R1:W2:Y:S02]  /*b060*/  SYNCS.PHASECHK.TRANS64.TRYWAIT P0, [R0+URZ], R3 ;  /* 0x00000003000075a7 */ /* 0x0022a400080011ff */
[----:B--2---:R-:W-:Y:S05]  /*b070*/  @!P0 NANOSLEEP.SYNCS 0x989680 ;  /* 0x009896800000895d */ /* 0x004fea0003900000 */
[----:B------:R-:W2:Y:S02]  /*b080*/  @!P0 SYNCS.PHASECHK.TRANS64 P0, [R0+URZ], R3 ;  /* 0x00000003000085a7 */ /* 0x000ea400080010ff */
[----:B--2---:R-:W-:Y:S05]  /*b090*/  @!P0 BRA `(.L_x_258) ;  /* 0xfffffffc00f08947 */ /* 0x004fea000383ffff */
[----:B------:R-:W-:Y:S05]  /*b0a0*/  BRA `(.L_x_259) ;  /* 0xffffff9400607947 */ /* 0x000fea000383ffff */
.L_x_86:
[----:B------:R-:W-:-:S07]  /*b0b0*/  MOV R0, UR5 ;  /* 0x0000000500007c02 */ /* 0x000fce0008000f00 */
.L_x_260:
[----:B-1----:R1:W2:Y:S02]  /*b0c0*/  SYNCS.PHASECHK.TRANS64.TRYWAIT P0, [R0+URZ], R3 ;  /* 0x00000003000075a7 */ /* 0x0022a400080011ff */
[----:B--2---:R-:W-:Y:S05]  /*b0d0*/  @!P0 NANOSLEEP.SYNCS 0x989680 ;  /* 0x009896800000895d */ /* 0x004fea0003900000 */
[----:B------:R-:W2:Y:S02]  /*b0e0*/  @!P0 SYNCS.PHASECHK.TRANS64 P0, [R0+URZ], R3 ;  /* 0x00000003000085a7 */ /* 0x000ea400080010ff */
[----:B--2---:R-:W-:Y:S05]  /*b0f0*/  @!P0 BRA `(.L_x_260) ;  /* 0xfffffffc00f08947 */ /* 0x004fea000383ffff */
[----:B------:R-:W-:Y:S05]  /*b100*/  BRA `(.L_x_261) ;  /* 0xffffff94006c7947 */ /* 0x000fea000383ffff */
.L_x_87:
[----:B------:R-:W-:-:S07]  /*b110*/  MOV R0, UR5 ;  /* 0x0000000500007c02 */ /* 0x000fce0008000f00 */
.L_x_262:
[----:B-1----:R1:W2:Y:S02]  /*b120*/  SYNCS.PHASECHK.TRANS64.TRYWAIT P0, [R0+URZ], R3 ;  /* 0x00000003000075a7 */ /* 0x0022a400080011ff */
[----:B--2---:R-:W-:Y:S05]  /*b130*/  @!P0 NANOSLEEP.SYNCS 0x989680 ;  /* 0x009896800000895d */ /* 0x004fea0003900000 */
[----:B------:R-:W2:Y:S02]  /*b140*/  @!P0 SYNCS.PHASECHK.TRANS64 P0, [R0+URZ], R3 ;  /* 0x00000003000085a7 */ /* 0x000ea400080010ff */
[----:B--2---:R-:W-:Y:S05]  /*b150*/  @!P0 BRA `(.L_x_262) ;  /* 0xfffffffc00f08947 */ /* 0x004fea000383ffff */
[----:B------:R-:W-:Y:S05]  /*b160*/  BRA `(.L_x_263) ;  /* 0xffffff9400787947 */ /* 0x000fea000383ffff */
.L_x_88:
[----:B------:R-:W-:-:S07]  /*b170*/  MOV R0, UR5 ;  /* 0x0000000500007c02 */ /* 0x000fce0008000f00 */
.L_x_264:
[----:B-1----:R1:W2:Y:S02]  /*b180*/  SYNCS.PHASECHK.TRANS64.TRYWAIT P0, [R0+URZ], R3 ;  /* 0x00000003000075a7 */ /* 0x0022a400080011ff */
[----:B--2---:R-:W-:Y:S05]  /*b190*/  @!P0 NANOSLEEP.SYNCS 0x989680 ;  /* 0x009896800000895d */ /* 0x004fea0003900000 */
[----:B------:R-:W2:Y:S02]  /*b1a0*/  @!P0 SYNCS.PHASECHK.TRANS64 P0, [R0+URZ], R3 ;  /* 0x00000003000085a7 */ /* 0x000ea400080010ff */
[----:B--2---:R-:W-:Y:S05]  /*b1b0*/  @!P0 BRA `(.L_x_264) ;  /* 0xfffffffc00f08947 */ /* 0x004fea000383ffff */
[----:B------:R-:W-:Y:S05]  /*b1c0*/  BRA `(.L_x_265) ;  /* 0xffffff9400847947 */ /* 0x000fea000383ffff */
.L_x_89:
[----:B------:R-:W-:-:S07]  /*b1d0*/  MOV R0, UR5 ;  /* 0x0000000500007c02 */ /* 0x000fce0008000f00 */
.L_x_266:
[----:B-1----:R1:W2:Y:S02]  /*b1e0*/  SYNCS.PHASECHK.TRANS64.TRYWAIT P0, [R0+URZ], R3 ;  /* 0x00000003000075a7 */ /* 0x0022a400080011ff */
[----:B--2---:R-:W-:Y:S05]  /*b1f0*/  @!P0 NANOSLEEP.SYNCS 0x989680 ;  /* 0x009896800000895d */ /* 0x004fea0003900000 */
[----:B------:R-:W2:Y:S02]  /*b200*/  @!P0 SYNCS.PHASECHK.TRANS64 P0, [R0+URZ], R3 ;  /* 0x00000003000085a7 */ /* 0x000ea400080010ff */
[----:B--2---:R-:W-:Y:S05]  /*b210*/  @!P0 BRA `(.L_x_266) ;  /* 0xfffffffc00f08947 */ /* 0x004fea000383ffff */
[----:B------:R-:W-:Y:S05]  /*b220*/  BRA `(.L_x_267) ;  /* 0xffffff9400907947 */ /* 0x000fea000383ffff */
.L_x_90:
[----:B------:R-:W-:-:S07]  /*b230*/  MOV R0, UR5 ;  /* 0x0000000500007c02 */ /* 0x000fce0008000f00 */
.L_x_268:
[----:B-1----:R1:W2:Y:S02]  /*b240*/  SYNCS.PHASECHK.TRANS64.TRYWAIT P0, [R0+URZ], R3 ;  /* 0x00000003000075a7 */ /* 0x0022a400080011ff */
[----:B--2---:R-:W-:Y:S05]  /*b250*/  @!P0 NANOSLEEP.SYNCS 0x989680 ;  /* 0x009896800000895d */ /* 0x004fea0003900000 */
[----:B------:R-:W2:Y:S02]  /*b260*/  @!P0 SYNCS.PHASECHK.TRANS64 P0, [R0+URZ], R3 ;  /* 0x00000003000085a7 */ /* 0x000ea400080010ff */
[----:B--2---:R-:W-:Y:S05]  /*b270*/  @!P0 BRA `(.L_x_268) ;  /* 0xfffffffc00f08947 */ /* 0x004fea000383ffff */
[----:B------:R-:W-:Y:S05]  /*b280*/  BRA `(.L_x_269) ;  /* 0xffffff94009c7947 */ /* 0x000fea000383ffff */
.L_x_91:
[----:B------:R-:W-:-:S07]  /*b290*/  MOV R0, UR5 ;  /* 0x0000000500007c02 */ /* 0x000fce0008000f00 */
.L_x_270:
[----:B-1----:R1:W2:Y:S02]  /*b2a0*/  SYNCS.PHASECHK.TRANS64.TRYWAIT P0, [R0+URZ], R3 ;  /* 0x00000003000075a7 */ /* 0x0022a400080011ff */
[----:B--2---:R-:W-:Y:S05]  /*b2b0*/  @!P0 NANOSLEEP.SYNCS 0x989680 ;  /* 0x009896800000895d */ /* 0x004fea0003900000 */
[----:B------:R-:W2:Y:S02]  /*b2c0*/  @!P0 SYNCS.PHASECHK.TRANS64 P0, [R0+URZ], R3 ;  /* 0x00000003000085a7 */ /* 0x000ea400080010ff */
[----:B--2---:R-:W-:Y:S05]  /*b2d0*/  @!P0 BRA `(.L_x_270) ;  /* 0xfffffffc00f08947 */ /* 0x004fea000383ffff */
[----:B------:R-:W-:Y:S05]  /*b2e0*/  BRA `(.L_x_271) ;  /* 0xffffff9400a87947 */ /* 0x000fea000383ffff */
.L_x_92:
[----:B------:R-:W-:-:S07]  /*b2f0*/  MOV R0, UR5 ;  /* 0x0000000500007c02 */ /* 0x000fce0008000f00 */
.L_x_272:
[----:B-1----:R1:W2:Y:S02]  /*b300*/  SYNCS.PHASECHK.TRANS64.TRYWAIT P0, [R0+URZ], R3 ;  /* 0x00000003000075a7 */ /* 0x0022a400080011ff */
[----:B--2---:R-:W-:Y:S05]  /*b310*/  @!P0 NANOSLEEP.SYNCS 0x989680 ;  /* 0x009896800000895d */ /* 0x004fea0003900000 */
[----:B------:R-:W2:Y:S02]  /*b320*/  @!P0 SYNCS.PHASECHK.TRANS64 P0, [R0+URZ], R3 ;  /* 0x00000003000085a7 */ /* 0x000ea400080010ff */
[----:B--2---:R-:W-:Y:S05]  /*b330*/  @!P0 BRA `(.L_x_272) ;  /* 0xfffffffc00f08947 */ /* 0x004fea000383ffff */
[----:B------:R-:W-:Y:S05]  /*b340*/  BRA `(.L_x_273) ;  /* 0xffffff9400b47947 */ /* 0x000fea000383ffff */
.L_x_93:
[----:B------:R-:W-:-:S07]  /*b350*/  MOV R0, UR5 ;  /* 0x0000000500007c02 */ /* 0x000fce0008000f00 */
.L_x_274:
[----:B-1----:R1:W2:Y:S02]  /*b360*/  SYNCS.PHASECHK.TRANS64.TRYWAIT P0, [R0+URZ], R3 ;  /* 0x00000003000075a7 */ /* 0x0022a400080011ff */
[----:B--2---:R-:W-:Y:S05]  /*b370*/  @!P0 NANOSLEEP.SYNCS 0x989680 ;  /* 0x009896800000895d */ /* 0x004fea0003900000 */
[----:B------:R-:W2:Y:S02]  /*b380*/  @!P0 SYNCS.PHASECHK.TRANS64 P0, [R0+URZ], R3 ;  /* 0x00000003000085a7 */ /* 0x000ea400080010ff */
[----:B--2---:R-:W-:Y:S05]  /*b390*/  @!P0 BRA `(.L_x_274) ;  /* 0xfffffffc00f08947 */ /* 0x004fea000383ffff */
[----:B------:R-:W-:Y:S05]  /*b3a0*/  BRA `(.L_x_275) ;  /* 0xffffff9400c07947 */ /* 0x000fea000383ffff */
.L_x_94:
[----:B------:R-:W-:-:S07]  /*b3b0*/  MOV R0, UR5 ;  /* 0x0000000500007c02 */ /* 0x000fce0008000f00 */
.L_x_276:
[----:B-1----:R1:W2:Y:S02]  /*b3c0*/  SYNCS.PHASECHK.TRANS64.TRYWAIT P0, [R0+URZ], R3 ;  /* 0x00000003000075a7 */ /* 0x0022a400080011ff */
[----:B--2---:R-:W-:Y:S05]  /*b3d0*/  @!P0 NANOSLEEP.SYNCS 0x989680 ;  /* 0x009896800000895d */ /* 0x004fea0003900000 */
[----:B------:R-:W2:Y:S02]  /*b3e0*/  @!P0 SYNCS.PHASECHK.TRANS64 P0, [R0+URZ], R3 ;  /* 0x00000003000085a7 */ /* 0x000ea400080010ff */
[----:B--2---:R-:W-:Y:S05]  /*b3f0*/  @!P0 BRA `(.L_x_276) ;  /* 0xfffffffc00f08947 */ /* 0x004fea000383ffff */
[----:B------:R-:W-:Y:S05]  /*b400*/  BRA `(.L_x_277) ;  /* 0xffffff9400cc7947 */ /* 0x000fea000383ffff */
.L_x_97:
[----:B-1----:R1:W2:Y:S02]  /*b410*/  SYNCS.PHASECHK.TRANS64.TRYWAIT P0, [R2+URZ+0x3d0], R4 ;  /* 0x0003d004020075a7 */ /* 0x0022a400080011ff */
[----:B--2---:R-:W-:Y:S05]  /*b420*/  @!P0 NANOSLEEP.SYNCS 0x989680 ;  /* 0x009896800000895d */ /* 0x004fea0003900000 */
[----:B------:R-:W2:Y:S02]  /*b430*/  @!P0 SYNCS.PHASECHK.TRANS64 P0, [R2+URZ+0x3d0], R4 ;  /* 0x0003d004020085a7 */ /* 0x000ea400080010ff */
[----:B--2---:R-:W-:Y:S05]  /*b440*/  @!P0 BRA `(.L_x_97) ;  /* 0xfffffffc00f08947 */ /* 0x004fea000383ffff */
[----:B------:R-:W-:Y:S05]  /*b450*/  BRA `(.L_x_278) ;  /* 0xffffff9800287947 */ /* 0x000fea000383ffff */
.L_x_98:
[----:B------:R-:W-:-:S07]  /*b460*/  MOV R2, UR4 ;  /* 0x0000000400027c02 */ /* 0x000fce0008000f00 */
.L_x_279:
[----:B-1----:R1:W2:Y:S02]  /*b470*/  SYNCS.PHASECHK.TRANS64.TRYWAIT P0, [R2+URZ+0x380], R5 ;  /* 0x00038005020075a7 */ /* 0x0022a400080011ff */
[----:B--2---:R-:W-:Y:S05]  /*b480*/  @!P0 NANOSLEEP.SYNCS 0x989680 ;  /* 0x009896800000895d */ /* 0x004fea0003900000 */
[----:B------:R-:W2:Y:S02]  /*b490*/  @!P0 SYNCS.PHASECHK.TRANS64 P0, [R2+URZ+0x380], R5 ;  /* 0x00038005020085a7 */ /* 0x000ea400080010ff */
[----:B--2---:R-:W-:Y:S05]  /*b4a0*/  @!P0 BRA `(.L_x_279) ;  /* 0xfffffffc00f08947 */ /* 0x004fea000383ffff */
[----:B------:R-:W-:Y:S05]  /*b4b0*/  BRA `(.L_x_280) ;  /* 0xffffff9800387947 */ /* 0x000fea000383ffff */
.L_x_99:
[----:B-1----:R1:W2:Y:S02]  /*b4c0*/  SYNCS.PHASECHK.TRANS64.TRYWAIT P1, [R2+URZ+0x370], R4 ;  /* 0x00037004020075a7 */ /* 0x0022a400080211ff */
[----:B--2---:R-:W-:Y:S05]  /*b4d0*/  @!P1 NANOSLEEP.SYNCS 0x989680 ;  /* 0x009896800000995d */ /* 0x004fea0003900000 */
[----:B------:R-:W2:Y:S02]  /*b4e0*/  @!P1 SYNCS.PHASECHK.TRANS64 P1, [R2+URZ+0x370], R4 ;  /* 0x00037004020095a7 */ /* 0x000ea400080210ff */
[----:B--2---:R-:W-:Y:S05]  /*b4f0*/  @!P1 BRA `(.L_x_99) ;  /* 0xfffffffc00f09947 */ /* 0x004fea000383ffff */
[----:B------:R-:W-:Y:S05]  /*b500*/  BRA `(.L_x_281) ;  /* 0xffffff9800687947 */ /* 0x000fea000383ffff */
.L_x_102:
[----:B------:R-:W-:-:S07]  /*b510*/  MOV R0, UR4 ;  /* 0x0000000400007c02 */ /* 0x000fce0008000f00 */
.L_x_282:
[----:B-1----:R1:W2:Y:S02]  /*b520*/  SYNCS.PHASECHK.TRANS64.TRYWAIT P0, [R0+URZ+0x380], R2 ;  /* 0x00038002000075a7 */ /* 0x0022a400080011ff */
[----:B--2---:R-:W-:Y:S05]  /*b530*/  @!P0 NANOSLEEP.SYNCS 0x989680 ;  /* 0x009896800000895d */ /* 0x004fea0003900000 */
[----:B------:R-:W2:Y:S02]  /*b540*/  @!P0 SYNCS.PHASECHK.TRANS64 P0, [R0+URZ+0x380], R2 ;  /* 0x00038002000085a7 */ /* 0x000ea400080010ff */
[----:B--2---:R-:W-:Y:S05]  /*b550*/  @!P0 BRA `(.L_x_282) ;  /* 0xfffffffc00f08947 */ /* 0x004fea000383ffff */
[----:B------:R-:W-:Y:S05]  /*b560*/  BRA `(.L_x_101) ;  /* 0xffffff9800bc7947 */ /* 0x000fea000383ffff */
.L_x_111:
[----:B-1----:R-:W-:-:S04]  /*b570*/  MOV R5, UR5 ;  /* 0x0000000500057c02 */ /* 0x002fc80008000f00 */
[----:B------:R1:W2:Y:S03]  /*b580*/  SYNCS.PHASECHK.TRANS64.TRYWAIT P0, [R5+URZ+0x8], R6 ;  /* 0x00000806050075a7 */ /* 0x0002a600080011ff */
[----:B--2---:R-:W-:Y:S05]  /*b590*/  @!P0 NANOSLEEP.SYNCS 0x989680 ;  /* 0x009896800000895d */ /* 0x004fea0003900000 */
[----:B------:R-:W2:Y:S02]  /*b5a0*/  @!P0 SYNCS.PHASECHK.TRANS64 P0, [R5+URZ+0x8], R6 ;  /* 0x00000806050085a7 */ /* 0x000ea400080010ff */
[----:B--2---:R-:W-:Y:S05]  /*b5b0*/  @!P0 BRA `(.L_x_111) ;  /* 0xfffffffc00ec8947 */ /* 0x004fea000383ffff */
[----:B------:R-:W-:Y:S05]  /*b5c0*/  BRA `(.L_x_110) ;  /* 0xffffff9c00707947 */ /* 0x000fea000383ffff */
.L_x_113:
[----:B------:R-:W-:Y:S01]  /*b5d0*/  BSSY B0, `(.L_x_283) ;  /* 0x0000006000007945 */ /* 0x000fe20003800000 */
[----:B------:R-:W-:-:S07]  /*b5e0*/  MOV R15, 0xffffffff ;  /* 0xffffffff000f7802 */ /* 0x000fce0000000f00 */
[----:B-1---5:R-:W-:Y:S05]  /*b5f0*/  WARPSYNC.COLLECTIVE R15, `(.L_x_284) ;  /* 0x000000000f0c7348 */ /* 0x022fea0003c00000 */
[----:B------:R-:W-:Y:S02]  /*b600*/  ELECT P6, UR79, PT ;  /* 0x00000000004f782f */ /* 0x000fe400038c0000 */
[----:B------:R-:W-:Y:S01]  /*b610*/  MOV R14, UR79 ;  /* 0x0000004f000e7c02 */ /* 0x000fe20008000f00 */
[----:B-1---5:R-:W-:Y:S10]  /*b620*/  ENDCOLLECTIVE ;  /* 0x000000000000791b */ /* 0x022ff40003800000 */
.L_x_284:
[----:B------:R-:W-:Y:S05]  /*b630*/  BSYNC B0 ;  /* 0x0000000000007941 */ /* 0x000fea0003800000 */
.L_x_283:
[----:B------:R-:W-:Y:S05]  /*b640*/  BRA `(.L_x_285) ;  /* 0xffffff9c00a07947 */ /* 0x000fea000383ffff */
.L_x_115:
[----:B-1----:R-:W-:-:S04]  /*b650*/  MOV R0, UR5 ;  /* 0x0000000500007c02 */ /* 0x002fc80008000f00 */
[----:B------:R1:W2:Y:S03]  /*b660*/  SYNCS.PHASECHK.TRANS64.TRYWAIT P0, [R0+URZ+0x8], R4 ;  /* 0x00000804000075a7 */ /* 0x0002a600080011ff */
[----:B--2---:R-:W-:Y:S05]  /*b670*/  @!P0 NANOSLEEP.SYNCS 0x989680 ;  /* 0x009896800000895d */ /* 0x004fea0003900000 */
[----:B------:R-:W2:Y:S02]  /*b680*/  @!P0 SYNCS.PHASECHK.TRANS64 P0, [R0+URZ+0x8], R4 ;  /* 0x00000804000085a7 */ /* 0x000ea400080010ff */
[----:B--2---:R-:W-:Y:S05]  /*b690*/  @!P0 BRA `(.L_x_115) ;  /* 0xfffffffc00ec8947 */ /* 0x004fea000383ffff */
[----:B------:R-:W-:Y:S05]  /*b6a0*/  BRA `(.L_x_114) ;  /* 0xffffff9c00a47947 */ /* 0x000fea000383ffff */
.L_x_116:
[----:B-1----:R1:W2:Y:S02]  /*b6b0*/  SYNCS.PHASECHK.TRANS64.TRYWAIT P0, [R0+URZ+0x370], R4 ;  /* 0x00037004000075a7 */ /* 0x0022a400080011ff */
[----:B--2---:R-:W-:Y:S05]  /*b6c0*/  @!P0 NANOSLEEP.SYNCS 0x989680 ;  /* 0x009896800000895d */ /* 0x004fea0003900000 */
[----:B------:R-:W2:Y:S02]  /*b6d0*/  @!P0 SYNCS.PHASECHK.TRANS64 P0, [R0+URZ+0x370], R4 ;  /* 0x00037004000085a7 */ /* 0x000ea400080010ff */
[----:B--2---:R-:W-:Y:S05]  /*b6e0*/  @!P0 BRA `(.L_x_116) ;  /* 0xfffffffc00f08947 */ /* 0x004fea000383ffff */
[----:B------:R-:W-:Y:S05]  /*b6f0*/  BRA `(.L_x_286) ;  /* 0xffffffa000787947 */ /* 0x000fea000383ffff */
.L_x_118:
[----:B------:R-:W-:-:S07]  /*b700*/  MOV R0, UR19 ;  /* 0x0000001300007c02 */ /* 0x000fce0008000f00 */
.L_x_287:
[----:B-1----:R1:W2:Y:S02]  /*b710*/  SYNCS.PHASECHK.TRANS64.TRYWAIT P0, [R0+URZ+0x3b0], R4 ;  /* 0x0003b004000075a7 */ /* 0x0022a400080011ff */
[----:B--2---:R-:W-:Y:S05]  /*b720*/  @!P0 NANOSLEEP.SYNCS 0x989680 ;  /* 0x009896800000895d */ /* 0x004fea0003900000 */
[----:B------:R-:W2:Y:S02]  /*b730*/  @!P0 SYNCS.PHASECHK.TRANS64 P0, [R0+URZ+0x3b0], R4 ;  /* 0x0003b004000085a7 */ /* 0x000ea400080010ff */
[----:B--2---:R-:W-:Y:S05]  /*b740*/  @!P0 BRA `(.L_x_287) ;  /* 0xfffffffc00f08947 */ /* 0x004fea000383ffff */
[----:B------:R-:W-:Y:S05]  /*b750*/  BRA `(.L_x_288) ;  /* 0xffffffa000c07947 */ /* 0x000fea000383ffff */
.L_x_121:
[----:B------:R-:W-:Y:S07]  /*b760*/  MOV R0, UR6 ;  /* 0x0000000600007c02 */ /* 0x000fee0008000f00 */
.L_x_289:
[----:B-1----:R1:W2:Y:S02]  /*b770*/  SYNCS.PHASECHK.TRANS64.TRYWAIT P0, [R0+URZ], R4 ;  /* 0x00000004000075a7 */ /* 0x0022a400080011ff */
[----:B--2---:R-:W-:Y:S05]  /*b780*/  @!P0 NANOSLEEP.SYNCS 0x989680 ;  /* 0x009896800000895d */ /* 0x004fea0003900000 */
[----:B------:R-:W2:Y:S02]  /*b790*/  @!P0 SYNCS.PHASECHK.TRANS64 P0, [R0+URZ], R4 ;  /* 0x00000004000085a7 */ /* 0x000ea400080010ff */
[----:B--2---:R-:W-:Y:S05]  /*b7a0*/  @!P0 BRA `(.L_x_289) ;  /* 0xfffffffc00f08947 */ /* 0x004fea000383ffff */
[----:B------:R-:W-:Y:S05]  /*b7b0*/  BRA `(.L_x_120) ;  /* 0xffffffa000d87947 */ /* 0x000fea000383ffff */
.L_x_125:
[----:B-1----:R-:W-:-:S07]  /*b7c0*/  MOV R0, UR4 ;  /* 0x0000000400007c02 */ /* 0x002fce0008000f00 */
.L_x_290:
[----:B-1----:R1:W2:Y:S02]  /*b7d0*/  SYNCS.PHASECHK.TRANS64.TRYWAIT P0, [R0+URZ], R2 ;  /* 0x00000002000075a7 */ /* 0x0022a400080011ff */
[----:B--2---:R-:W-:Y:S05]  /*b7e0*/  @!P0 NANOSLEEP.SYNCS 0x989680 ;  /* 0x009896800000895d */ /* 0x004fea0003900000 */
[----:B------:R-:W2:Y:S02]  /*b7f0*/  @!P0 SYNCS.PHASECHK.TRANS64 P0, [R0+URZ], R2 ;  /* 0x00000002000085a7 */ /* 0x000ea400080010ff */
[----:B--2---:R-:W-:Y:S05]  /*b800*/  @!P0 BRA `(.L_x_290) ;  /* 0xfffffffc00f08947 */ /* 0x004fea000383ffff */
[----:B------:R-:W-:Y:S05]  /*b810*/  BRA `(.L_x_291) ;  /* 0xffffffa400907947 */ /* 0x000fea000383ffff */
.L_x_126:
[----:B------:R-:W-:-:S07]  /*b820*/  MOV R0, UR5 ;  /* 0x0000000500007c02 */ /* 0x000fce0008000f00 */
.L_x_292:
[----:B-1----:R1:W2:Y:S02]  /*b830*/  SYNCS.PHASECHK.TRANS64.TRYWAIT P0, [R0+URZ], R3 ;  /* 0x00000003000075a7 */ /* 0x0022a400080011ff */
[----:B--2---:R-:W-:Y:S05]  /*b840*/  @!P0 NANOSLEEP.SYNCS 0x989680 ;  /* 0x009896800000895d */ /* 0x004fea0003900000 */
[----:B------:R-:W2:Y:S02]  /*b850*/  @!P0 SYNCS.PHASECHK.TRANS64 P0, [R0+URZ], R3 ;  /* 0x00000003000085a7 */ /* 0x000ea400080010ff */
[----:B--2---:R-:W-:Y:S05]  /*b860*/  @!P0 BRA `(.L_x_292) ;  /* 0xfffffffc00f08947 */ /* 0x004fea000383ffff */
[----:B------:R-:W-:Y:S05]  /*b870*/  BRA `(.L_x_293) ;  /* 0xffffffa4009c7947 */ /* 0x000fea000383ffff */
.L_x_127:
[----:B------:R-:W-:-:S07]  /*b880*/  MOV R0, UR5 ;  /* 0x0000000500007c02 */ /* 0x000fce0008000f00 */
.L_x_294:
[----:B-1----:R1:W2:Y:S02]  /*b890*/  SYNCS.PHASECHK.TRANS64.TRYWAIT P0, [R0+URZ], R3 ;  /* 0x00000003000075a7 */ /* 0x0022a400080011ff */
[----:B--2---:R-:W-:Y:S05]  /*b8a0*/  @!P0 NANOSLEEP.SYNCS 0x989680 ;  /* 0x009896800000895d */ /* 0x004fea0003900000 */
[----:B------:R-:W2:Y:S02]  /*b8b0*/  @!P0 SYNCS.PHASECHK.TRANS64 P0, [R0+URZ], R3 ;  /* 0x00000003000085a7 */ /* 0x000ea400080010ff */
[----:B--2---:R-:W-:Y:S05]  /*b8c0*/  @!P0 BRA `(.L_x_294) ;  /* 0xfffffffc00f08947 */ /* 0x004fea000383ffff */
[----:B------:R-:W-:Y:S05]  /*b8d0*/  BRA `(.L_x_295) ;  /* 0xffffffa400a87947 */ /* 0x000fea000383ffff */
.L_x_130:
[----:B------:R-:W-:-:S07]  /*b8e0*/  MOV R0, UR13 ;  /* 0x0000000d00007c02 */ /* 0x000fce0008000f00 */
.L_x_296:
[----:B-1----:R1:W2:Y:S02]  /*b8f0*/  SYNCS.PHASECHK.TRANS64.TRYWAIT P1, [R0+URZ+0x3f0], R2 ;  /* 0x0003f002000075a7 */ /* 0x0022a400080211ff */
[----:B--2---:R-:W-:Y:S05]  /*b900*/  @!P1 NANOSLEEP.SYNCS 0x989680 ;  /* 0x009896800000995d */ /* 0x004fea0003900000 */
[----:B------:R-:W2:Y:S02]  /*b910*/  @!P1 SYNCS.PHASECHK.TRANS64 P1, [R0+URZ+0x3f0], R2 ;  /* 0x0003f002000095a7 */ /* 0x000ea400080210ff */
[----:B--2---:R-:W-:Y:S05]  /*b920*/  @!P1 BRA `(.L_x_296) ;  /* 0xfffffffc00f09947 */ /* 0x004fea000383ffff */
[----:B------:R-:W-:Y:S05]  /*b930*/  BRA `(.L_x_297) ;  /* 0xffffffa400f47947 */ /* 0x000fea000383ffff */
.L_x_135:
[----:B--2---:R2:W3:Y:S02]  /*b940*/  SYNCS.PHASECHK.TRANS64.TRYWAIT P0, [R12+URZ+0x370], R0 ;  /* 0x000370000c0075a7 */ /* 0x0044e400080011ff */
[----:B---3--:R-:W-:Y:S05]  /*b950*/  @!P0 NANOSLEEP.SYNCS 0x989680 ;  /* 0x009896800000895d */ /* 0x008fea0003900000 */
[----:B------:R-:W3:Y:S02]  /*b960*/  @!P0 SYNCS.PHASECHK.TRANS64 P0, [R12+URZ+0x370], R0 ;  /* 0x000370000c0085a7 */ /* 0x000ee400080010ff */
[----:B---3--:R-:W-:Y:S05]  /*b970*/  @!P0 BRA `(.L_x_135) ;  /* 0xfffffffc00f08947 */ /* 0x008fea000383ffff */
[----:B------:R-:W-:Y:S05]  /*b980*/  BRA `(.L_x_298) ;  /* 0xffffffac00147947 */ /* 0x000fea000383ffff */
.L_x_138:
[----:B-1----:R-:W-:Y:S07]  /*b990*/  MOV R0, UR21 ;  /* 0x0000001500007c02 */ /* 0x002fee0008000f00 */
.L_x_299:
[----:B-1----:R1:W2:Y:S02]  /*b9a0*/  SYNCS.PHASECHK.TRANS64.TRYWAIT P2, [R0+URZ+0x368], R6 ;  /* 0x00036806000075a7 */ /* 0x0022a400080411ff */
[----:B--2---:R-:W-:Y:S05]  /*b9b0*/  @!P2 NANOSLEEP.SYNCS 0x989680 ;  /* 0x009896800000a95d */ /* 0x004fea0003900000 */
[----:B------:R-:W2:Y:S02]  /*b9c0*/  @!P2 SYNCS.PHASECHK.TRANS64 P2, [R0+URZ+0x368], R6 ;  /* 0x000368060000a5a7 */ /* 0x000ea400080410ff */
[----:B--2---:R-:W-:Y:S05]  /*b9d0*/  @!P2 BRA `(.L_x_299) ;  /* 0xfffffffc00f0a947 */ /* 0x004fea000383ffff */
[----:B------:R-:W-:Y:S05]  /*b9e0*/  BRA `(.L_x_137) ;  /* 0xffffffb0007c7947 */ /* 0x000fea000383ffff */
.L_x_141:
[----:B------:R-:W-:Y:S07]  /*b9f0*/  MOV R0, UR21 ;  /* 0x0000001500007c02 */ /* 0x000fee0008000f00 */
.L_x_300:
[----:B-1----:R1:W2:Y:S02]  /*ba00*/  SYNCS.PHASECHK.TRANS64.TRYWAIT P0, [R0+URZ+0x350], R9 ;  /* 0x00035009000075a7 */ /* 0x0022a400080011ff */
[----:B--2---:R-:W-:Y:S05]  /*ba10*/  @!P0 NANOSLEEP.SYNCS 0x989680 ;  /* 0x009896800000895d */ /* 0x004fea0003900000 */
[----:B------:R-:W2:Y:S02]  /*ba20*/  @!P0 SYNCS.PHASECHK.TRANS64 P0, [R0+URZ+0x350], R9 ;  /* 0x00035009000085a7 */ /* 0x000ea400080010ff */
[----:B--2---:R-:W-:Y:S05]  /*ba30*/  @!P0 BRA `(.L_x_300) ;  /* 0xfffffffc00f08947 */ /* 0x004fea000383ffff */
[----:B------:R-:W-:Y:S05]  /*ba40*/  BRA `(.L_x_301) ;  /* 0xffffffb000d87947 */ /* 0x000fea000383ffff */
.L_x_142:
[----:B------:R-:W-:Y:S07]  /*ba50*/  MOV R0, UR21 ;  /* 0x0000001500007c02 */ /* 0x000fee0008000f00 */
.L_x_302:
[----:B-1----:R1:W2:Y:S02]  /*ba60*/  SYNCS.PHASECHK.TRANS64.TRYWAIT P0, [R0+URZ+0x358], R9 ;  /* 0x00035809000075a7 */ /* 0x0022a400080011ff */
[----:B--2---:R-:W-:Y:S05]  /*ba70*/  @!P0 NANOSLEEP.SYNCS 0x989680 ;  /* 0x009896800000895d */ /* 0x004fea0003900000 */
[----:B------:R-:W2:Y:S02]  /*ba80*/  @!P0 SYNCS.PHASECHK.TRANS64 P0, [R0+URZ+0x358], R9 ;  /* 0x00035809000085a7 */ /* 0x000ea400080010ff */
[----:B--2---:R-:W-:Y:S05]  /*ba90*/  @!P0 BRA `(.L_x_302) ;  /* 0xfffffffc00f08947 */ /* 0x004fea000383ffff */
[----:B------:R-:W-:Y:S05]  /*baa0*/  BRA `(.L_x_303) ;  /* 0xffffffb400307947 */ /* 0x000fea000383ffff */
.L_x_144:
[----:B------:R-:W-:-:S07]  /*bab0*/  MOV R0, UR21 ;  /* 0x0000001500007c02 */ /* 0x000fce0008000f00 */
.L_x_304:
[----:B-1----:R1:W3:Y:S02]  /*bac0*/  SYNCS.PHASECHK.TRANS64.TRYWAIT P0, [R0+URZ+0x350], R2 ;  /* 0x00035002000075a7 */ /* 0x0022e400080011ff */
[----:B---3--:R-:W-:Y:S05]  /*bad0*/  @!P0 NANOSLEEP.SYNCS 0x989680 ;  /* 0x009896800000895d */ /* 0x008fea0003900000 */
[----:B------:R-:W3:Y:S02]  /*bae0*/  @!P0 SYNCS.PHASECHK.TRANS64 P0, [R0+URZ+0x350], R2 ;  /* 0x00035002000085a7 */ /* 0x000ee400080010ff */
[----:B---3--:R-:W-:Y:S05]  /*baf0*/  @!P0 BRA `(.L_x_304) ;  /* 0xfffffffc00f08947 */ /* 0x008fea000383ffff */
[----:B------:R-:W-:Y:S05]  /*bb00*/  BRA `(.L_x_305) ;  /* 0xffffffb400bc7947 */ /* 0x000fea000383ffff */
.L_x_146:
[----:B-1----:R1:W2:Y:S02]  /*bb10*/  SYNCS.PHASECHK.TRANS64.TRYWAIT P0, [R3+URZ+0x370], R0 ;  /* 0x00037000030075a7 */ /* 0x0022a400080011ff */
[----:B--2---:R-:W-:Y:S05]  /*bb20*/  @!P0 NANOSLEEP.SYNCS 0x989680 ;  /* 0x009896800000895d */ /* 0x004fea0003900000 */
[----:B------:R-:W2:Y:S02]  /*bb30*/  @!P0 SYNCS.PHASECHK.TRANS64 P0, [R3+URZ+0x370], R0 ;  /* 0x00037000030085a7 */ /* 0x000ea400080010ff */
[----:B--2---:R-:W-:Y:S05]  /*bb40*/  @!P0 BRA `(.L_x_146) ;  /* 0xfffffffc00f08947 */ /* 0x004fea000383ffff */
[----:B------:R-:W-:Y:S05]  /*bb50*/  BRA `(.L_x_306) ;  /* 0xffffffb800787947 */ /* 0x000fea000383ffff */
.L_x_157:
[----:B-1----:R1:W2:Y:S02]  /*bb60*/  SYNCS.PHASECHK.TRANS64.TRYWAIT P1, [R4+URZ+0x340], R0 ;  /* 0x00034000040075a7 */ /* 0x0022a400080211ff */
[----:B--2---:R-:W-:Y:S05]  /*bb70*/  @!P1 NANOSLEEP.SYNCS 0x989680 ;  /* 0x009896800000995d */ /* 0x004fea0003900000 */
[----:B------:R-:W2:Y:S02]  /*bb80*/  @!P1 SYNCS.PHASECHK.TRANS64 P1, [R4+URZ+0x340], R0 ;  /* 0x00034000040095a7 */ /* 0x000ea400080210ff */
[----:B--2---:R-:W-:Y:S05]  /*bb90*/  @!P1 BRA `(.L_x_157) ;  /* 0xfffffffc00f09947 */ /* 0x004fea000383ffff */
[----:B------:R-:W-:Y:S05]  /*bba0*/  BRA `(.L_x_156) ;  /* 0xffffffc400e07947 */ /* 0x000fea000383ffff */
.L_x_159:
[----:B-1----:R1:W2:Y:S02]  /*bbb0*/  SYNCS.PHASECHK.TRANS64.TRYWAIT P0, [R80+URZ+0x390], R5 ;  /* 0x00039005500075a7 */ /* 0x0022a400080011ff */
[----:B--2---:R-:W-:Y:S05]  /*bbc0*/  @!P0 NANOSLEEP.SYNCS 0x989680 ;  /* 0x009896800000895d */ /* 0x004fea0003900000 */
[----:B------:R-:W2:Y:S02]  /*bbd0*/  @!P0 SYNCS.PHASECHK.TRANS64 P0, [R80+URZ+0x390], R5 ;  /* 0x00039005500085a7 */ /* 0x000ea400080010ff */
[----:B--2---:R-:W-:Y:S05]  /*bbe0*/  @!P0 BRA `(.L_x_159) ;  /* 0xfffffffc00f08947 */ /* 0x004fea000383ffff */
[----:B------:R-:W-:Y:S05]  /*bbf0*/  BRA `(.L_x_158) ;  /* 0xffffffc800347947 */ /* 0x000fea000383ffff */
.L_x_167:
[----:B--2---:R2:W3:Y:S02]  /*bc00*/  SYNCS.PHASECHK.TRANS64.TRYWAIT P0, [R3+URZ+0x340], R0 ;  /* 0x00034000030075a7 */ /* 0x0044e400080011ff */
[----:B---3--:R-:W-:Y:S05]  /*bc10*/  @!P0 NANOSLEEP.SYNCS 0x989680 ;  /* 0x009896800000895d */ /* 0x008fea0003900000 */
[----:B------:R-:W3:Y:S02]  /*bc20*/  @!P0 SYNCS.PHASECHK.TRANS64 P0, [R3+URZ+0x340], R0 ;  /* 0x00034000030085a7 */ /* 0x000ee400080010ff */
[----:B---3--:R-:W-:Y:S05]  /*bc30*/  @!P0 BRA `(.L_x_167) ;  /* 0xfffffffc00f08947 */ /* 0x008fea000383ffff */
[----:B------:R-:W-:Y:S05]  /*bc40*/  BRA `(.L_x_166) ;  /* 0xffffffd400407947 */ /* 0x000fea000383ffff */
        .weak           $__internal_0_$__cuda_sm10x_tcgen05_guardrail_trap_col_being_dealloced_not_returned_by_alloc
        .type           $__internal_0_$__cuda_sm10x_tcgen05_guardrail_trap_col_being_dealloced_not_returned_by_alloc,@function
        .size           $__internal_0_$__cuda_sm10x_tcgen05_guardrail_trap_col_being_dealloced_not_returned_by_alloc,($__internal_1_$__cuda_sm10x_tcgen05_guardrail_trap_phase_invalid_during_alloc - $__internal_0_$__cuda_sm10x_tcgen05_guardrail_trap_col_being_dealloced_not_returned_by_alloc)
$__internal_0_$__cuda_sm10x_tcgen05_guardrail_trap_col_being_dealloced_not_returned_by_alloc:
[----:B------:R-:W-:Y:S05]  /*bc50*/  BPT.TRAP 0x1 ;  /* 0x000000040000795c */ /* 0x000fea0000300000 */
[----:B------:R-:W-:-:S04]  /*bc60*/  HFMA2 R3, -RZ, RZ, 0, 0 ;  /* 0x00000000ff037431 */ /* 0x000fc800000001ff */
[----:B------:R-:W-:Y:S05]  /*bc70*/  RET.REL.NODEC R2 `(_ZN7cutlass13device_kernelINS_4gemm6kernel13GemmUniversalIN4cute5tupleIJiiiiEEENS1_10collective13CollectiveMmaINS1_35MainloopSm100TmaUmmaWarpSpecializedILi52ELi2ELi4ENS5_IJNS4_1CILi2EEESB_NSA_ILi1EEEEEEEENS5_IJNSA_ILi128EEESF_NSA_ILi32EEEEEEaNS5_IJlSC_lEEEaSI_NS4_8TiledMMAINS4_8MMA_AtomIJNS4_21SM100_MMA_S8_2x1SM_SSIaaiLi128ELi128ELNS4_4UMMA5MajorE0ELSN_0ELNSM_8SaturateE0EEEEEENS4_6LayoutINS5_IJSC_SC_SC_EEENS5_IJNSA_ILi0EEEST_ST_EEEEENS5_IJNS4_10UnderscoreESW_SW_EEEEENS4_28SM100_TMA_2SM_LOAD_MULTICASTENS4_14ComposedLayoutINS4_7SwizzleILi1ELi4ELi3EEENS4_18smem_ptr_flag_bitsILi8EEENSR_INS5_IJNSA_ILi8EEESG_EEENS5_IJSG_SC_EEEEEEEvNS4_8identityENS4_18SM100_TMA_2SM_LOADES19_vS1A_EENS_8epilogue10collective18CollectiveEpilogueINS1D_23Sm100TmaWarpSpecializedILi2ELi2ELi32ELb0ELb0EEEJNS5_IJNSA_ILi64EEESF_SG_EEENS5_IJNSR_IS1I_SC_EENSR_INS5_IJSG_SB_EEENS5_IJSC_S1I_EEEEEEEEaSI_aSI_NS1D_6fusion15FusionCallbacksIS1H_NS1P_17LinearCombinationIaiaiLNS_15FloatRoundStyleE2EEES1J_S1O_JEEENS4_5SM1004TMEM4LOAD26SM100_TMEM_LOAD_32dp32b32xENS4_13SM90_TMA_LOADES19_NS4_39AutoVectorizingCopyWithAssumedAlignmentILi128EEENS4_14SM90_TMA_STOREES19_S21_S21_EEEvvEEEEvNT_6ParamsE) ;  /* 0xffffff4002e07950 */ /* 0x000fea0003c3ffff */
        .weak           $__internal_1_$__cuda_sm10x_tcgen05_guardrail_trap_phase_invalid_during_alloc
        .type           $__internal_1_$__cuda_sm10x_tcgen05_guardrail_trap_phase_invalid_during_alloc,@function
        .size           $__internal_1_$__cuda_sm10x_tcgen05_guardrail_trap_phase_invalid_during_alloc,($__internal_2_$__cuda_sm10x_tcgen05_guardrail_trap_unallocated_columns_being_dealloced - $__internal_1_$__cuda_sm10x_tcgen05_guardrail_trap_phase_invalid_during_alloc)
$__internal_1_$__cuda_sm10x_tcgen05_guardrail_trap_phase_invalid_during_alloc:
[----:B------:R-:W-:Y:S05]  /*bc80*/  BPT.TRAP 0x1 ;  /* 0x000000040000795c */ /* 0x000fea0000300000 */
[----:B------:R-:W-:-:S04]  /*bc90*/  MOV R5, 0x0 ;  /* 0x0000000000057802 */ /* 0x000fc80000000f00 */
[----:B------:R-:W-:Y:S05]  /*bca0*/  RET.REL.NODEC R4 `(_ZN7cutlass13device_kernelINS_4gemm6kernel13GemmUniversalIN4cute5tupleIJiiiiEEENS1_10collective13CollectiveMmaINS1_35MainloopSm100TmaUmmaWarpSpecializedILi52ELi2ELi4ENS5_IJNS4_1CILi2EEESB_NSA_ILi1EEEEEEEENS5_IJNSA_ILi128EEESF_NSA_ILi32EEEEEEaNS5_IJlSC_lEEEaSI_NS4_8TiledMMAINS4_8MMA_AtomIJNS4_21SM100_MMA_S8_2x1SM_SSIaaiLi128ELi128ELNS4_4UMMA5MajorE0ELSN_0ELNSM_8SaturateE0EEEEEENS4_6LayoutINS5_IJSC_SC_SC_EEENS5_IJNSA_ILi0EEEST_ST_EEEEENS5_IJNS4_10UnderscoreESW_SW_EEEEENS4_28SM100_TMA_2SM_LOAD_MULTICASTENS4_14ComposedLayoutINS4_7SwizzleILi1ELi4ELi3EEENS4_18smem_ptr_flag_bitsILi8EEENSR_INS5_IJNSA_ILi8EEESG_EEENS5_IJSG_SC_EEEEEEEvNS4_8identityENS4_18SM100_TMA_2SM_LOADES19_vS1A_EENS_8epilogue10collective18CollectiveEpilogueINS1D_23Sm100TmaWarpSpecializedILi2ELi2ELi32ELb0ELb0EEEJNS5_IJNSA_ILi64EEESF_SG_EEENS5_IJNSR_IS1I_SC_EENSR_INS5_IJSG_SB_EEENS5_IJSC_S1I_EEEEEEEEaSI_aSI_NS1D_6fusion15FusionCallbacksIS1H_NS1P_17LinearCombinationIaiaiLNS_15FloatRoundStyleE2EEES1J_S1O_JEEENS4_5SM1004TMEM4LOAD26SM100_TMEM_LOAD_32dp32b32xENS4_13SM90_TMA_LOADES19_NS4_39AutoVectorizingCopyWithAssumedAlignmentILi128EEENS4_14SM90_TMA_STOREES19_S21_S21_EEEvvEEEEvNT_6ParamsE) ;  /* 0xffffff4004d47950 */ /* 0x000fea0003c3ffff */
        .weak           $__internal_2_$__cuda_sm10x_tcgen05_guardrail_trap_unallocated_columns_being_dealloced
        .type           $__internal_2_$__cuda_sm10x_tcgen05_guardrail_trap_unallocated_columns_being_dealloced,@function
        .size           $__internal_2_$__cuda_sm10x_tcgen05_guardrail_trap_unallocated_columns_being_dealloced,(.L_x_308 - $__internal_2_$__cuda_sm10x_tcgen05_guardrail_trap_unallocated_columns_being_dealloced)
$__internal_2_$__cuda_sm10x_tcgen05_guardrail_trap_unallocated_columns_being_dealloced:
[----:B------:R-:W-:Y:S05]  /*bcb0*/  BPT.TRAP 0x1 ;  /* 0x000000040000795c */ /* 0x000fea0000300000 */
[----:B------:R-:W-:-:S04]  /*bcc0*/  HFMA2 R3, -RZ, RZ, 0, 0 ;  /* 0x00000000ff037431 */ /* 0x000fc800000001ff */
[----:B------:R-:W-:Y:S05]  /*bcd0*/  RET.REL.NODEC R2 `(_ZN7cutlass13device_kernelINS_4gemm6kernel13GemmUniversalIN4cute5tupleIJiiiiEEENS1_10collective13CollectiveMmaINS1_35MainloopSm100TmaUmmaWarpSpecializedILi52ELi2ELi4ENS5_IJNS4_1CILi2EEESB_NSA_ILi1EEEEEEEENS5_IJNSA_ILi128EEESF_NSA_ILi32EEEEEEaNS5_IJlSC_lEEEaSI_NS4_8TiledMMAINS4_8MMA_AtomIJNS4_21SM100_MMA_S8_2x1SM_SSIaaiLi128ELi128ELNS4_4UMMA5MajorE0ELSN_0ELNSM_8SaturateE0EEEEEENS4_6LayoutINS5_IJSC_SC_SC_EEENS5_IJNSA_ILi0EEEST_ST_EEEEENS5_IJNS4_10UnderscoreESW_SW_EEEEENS4_28SM100_TMA_2SM_LOAD_MULTICASTENS4_14ComposedLayoutINS4_7SwizzleILi1ELi4ELi3EEENS4_18smem_ptr_flag_bitsILi8EEENSR_INS5_IJNSA_ILi8EEESG_EEENS5_IJSG_SC_EEEEEEEvNS4_8identityENS4_18SM100_TMA_2SM_LOADES19_vS1A_EENS_8epilogue10collective18CollectiveEpilogueINS1D_23Sm100TmaWarpSpecializedILi2ELi2ELi32ELb0ELb0EEEJNS5_IJNSA_ILi64EEESF_SG_EEENS5_IJNSR_IS1I_SC_EENSR_INS5_IJSG_SB_EEENS5_IJSC_S1I_EEEEEEEEaSI_aSI_NS1D_6fusion15FusionCallbacksIS1H_NS1P_17LinearCombinationIaiaiLNS_15FloatRoundStyleE2EEES1J_S1O_JEEENS4_5SM1004TMEM4LOAD26SM100_TMEM_LOAD_32dp32b32xENS4_13SM90_TMA_LOADES19_NS4_39AutoVectorizingCopyWithAssumedAlignmentILi128EEENS4_14SM90_TMA_STOREES19_S21_S21_EEEvvEEEEvNT_6ParamsE) ;  /* 0xffffff4002c87950 */ /* 0x000fea0003c3ffff */
.L_x_307:
[----:B------:R-:W-:-:S00]  /*bce0*/  BRA `(.L_x_307) ;  /* 0xfffffffc00fc7947 */ /* 0x000fc0000383ffff */
[----:B------:R-:W-:-:S00]  /*bcf0*/  NOP ;  /* 0x0000000000007918 */ /* 0x000fc00000000000 */
        /* <DEDUP_REMOVED lines=8> */
.L_x_308:


//--------------------- .nv.global.init           --------------------------
	.section	.nv.global.init,"aw",@progbits
.nv.global.init:
	.type		$str$27,@object
	.size		$str$27,($str$28 - $str$27)
$str$27:
        /*0000*/ 	.byte	0x28, 0x61, 0x64, 0x64, 0x72, 0x65, 0x73, 0x73, 0x20, 0x26, 0x20, 0x6d, 0x61, 0x73, 0x6b, 0x29
        /*0010*/ 	.byte	0x20, 0x3d, 0x3d, 0x20, 0x30, 0x00
	.type		$str$28,@object
	.size		$str$28,($str$26 - $str$28)
$str$28:
        /*0016*/ 	.byte	0x2f, 0x74, 0x6d, 0x70, 0x2f, 0x63, 0x75, 0x74, 0x6c, 0x61, 0x73, 0x73, 0x5f, 0x73, 0x77, 0x65
        /*0026*/ 	.byte	0x65, 0x70, 0x5f, 0x73, 0x72, 0x63, 0x2f, 0x69, 0x6e, 0x63, 0x6c, 0x75, 0x64, 0x65, 0x2f, 0x63
        /*0036*/ 	.byte	0x75, 0x74, 0x65, 0x2f, 0x70, 0x6f, 0x69, 0x6e, 0x74, 0x65, 0x72, 0x5f, 0x66, 0x6c, 0x61, 0x67
        /*0046*/ 	.byte	0x67, 0x65, 0x64, 0x2e, 0x68, 0x70, 0x70, 0x00
	.type		$str$26,@object
	.size		$str$26,($str$25 - $str$26)
$str$26:
        /*004e*/ 	.byte	0x2f, 0x74, 0x6d, 0x70, 0x2f, 0x63, 0x75, 0x74, 0x6c, 0x61, 0x73, 0x73, 0x5f, 0x73, 0x77, 0x65
        /*005e*/ 	.byte	0x65, 0x70, 0x5f, 0x73, 0x72, 0x63, 0x2f, 0x69, 0x6e, 0x63, 0x6c, 0x75, 0x64, 0x65, 0x2f, 0x63
        /*006e*/ 	.byte	0x75, 0x74, 0x65, 0x2f, 0x61, 0x74, 0x6f, 0x6d, 0x2f, 0x63, 0x6f, 0x70, 0x79, 0x5f, 0x74, 0x72
        /*007e*/ 	.byte	0x61, 0x69, 0x74, 0x73, 0x5f, 0x73, 0x6d, 0x31, 0x30, 0x30, 0x2e, 0x68, 0x70, 0x70, 0x00
	.type		$str$25,@object
	.size		$str$25,(__unnamed_1 - $str$25)
$str$25:
        /*008d*/ 	.byte	0x28, 0x28, 0x75, 0x69, 0x6e, 0x74, 0x33, 0x32, 0x5f, 0x74, 0x28, 0x74, 0x68, 0x72, 0x65, 0x61
        /*009d*/ 	.byte	0x64, 0x49, 0x64, 0x78, 0x2e, 0x78, 0x29, 0x20, 0x2f, 0x20, 0x33, 0x32, 0x29, 0x20, 0x25, 0x20
        /*00ad*/ 	.byte	0x34, 0x29, 0x20, 0x3d, 0x3d, 0x20, 0x28, 0x28, 0x28, 0x74, 0x6d, 0x65, 0x6d, 0x5f, 0x61, 0x64
        /*00bd*/ 	.byte	0x64, 0x72, 0x20, 0x3e, 0x3e, 0x20, 0x31, 0x36, 0x29, 0x20, 0x2f, 0x20, 0x33, 0x32, 0x29, 0x20
        /*00cd*/ 	.byte	0x25, 0x20, 0x34, 0x29, 0x00
	.type		__unnamed_1,@object
	.size		__unnamed_1,(__unnamed_2 - __unnamed_1)
__unnamed_1:
        /*00d2*/ 	.byte	0x61, 0x75, 0x74, 0x6f, 0x20, 0x63, 0x75, 0x74, 0x65, 0x3a, 0x3a, 0x61, 0x73, 0x5f, 0x70, 0x6f
        /* <DEDUP_REMOVED lines=24> */
        /*0262*/ 	.byte	0x3e, 0x3e, 0x5d, 0x00
	.type		__unnamed_2,@object
	.size		__unnamed_2,(.L_2 - __unnamed_2)
__unnamed_2:
        /* <DEDUP_REMOVED lines=41> */
.L_2:


//--------------------- .nv.shared._ZN7cutlass13device_kernelINS_4gemm6kernel13GemmUniversalIN4cute5tupleIJiiiiEEENS1_10collective13CollectiveMmaINS1_35MainloopSm100TmaUmmaWarpSpecializedILi52ELi2ELi4ENS5_IJNS4_1CILi2EEESB_NSA_ILi1EEEEEEEENS5_IJNSA_ILi128EEESF_NSA_ILi32EEEEEEaNS5_IJlSC_lEEEaSI_NS4_8TiledMMAINS4_8MMA_AtomIJNS4_21SM100_MMA_S8_2x1SM_SSIaaiLi128ELi128ELNS4_4UMMA5MajorE0ELSN_0ELNSM_8SaturateE0EEEEEENS4_6LayoutINS5_IJSC_SC_SC_EEENS5_IJNSA_ILi0EEEST_ST_EEEEENS5_IJNS4_10UnderscoreESW_SW_EEEEENS4_28SM100_TMA_2SM_LOAD_MULTICASTENS4_14ComposedLayoutINS4_7SwizzleILi1ELi4ELi3EEENS4_18smem_ptr_flag_bitsILi8EEENSR_INS5_IJNSA_ILi8EEESG_EEENS5_IJSG_SC_EEEEEEEvNS4_8identityENS4_18SM100_TMA_2SM_LOADES19_vS1A_EENS_8epilogue10collective18CollectiveEpilogueINS1D_23Sm100TmaWarpSpecializedILi2ELi2ELi32ELb0ELb0EEEJNS5_IJNSA_ILi64EEESF_SG_EEENS5_IJNSR_IS1I_SC_EENSR_INS5_IJSG_SB_EEENS5_IJSC_S1I_EEEEEEEEaSI_aSI_NS1D_6fusion15FusionCallbacksIS1H_NS1P_17LinearCombinationIaiaiLNS_15FloatRoundStyleE2EEES1J_S1O_JEEENS4_5SM1004TMEM4LOAD26SM100_TMEM_LOAD_32dp32b32xENS4_13SM90_TMA_LOADES19_NS4_39AutoVectorizingCopyWithAssumedAlignmentILi128EEENS4_14SM90_TMA_STOREES19_S21_S21_EEEvvEEEEvNT_6ParamsE --------------------------
	.section	.nv.shared._ZN7cutlass13device_kernelINS_4gemm6kernel13GemmUniversalIN4cute5tupleIJiiiiEEENS1_10collective13CollectiveMmaINS1_35MainloopSm100TmaUmmaWarpSpecializedILi52ELi2ELi4ENS5_IJNS4_1CILi2EEESB_NSA_ILi1EEEEEEEENS5_IJNSA_ILi128EEESF_NSA_ILi32EEEEEEaNS5_IJlSC_lEEEaSI_NS4_8TiledMMAINS4_8MMA_AtomIJNS4_21SM100_MMA_S8_2x1SM_SSIaaiLi128ELi128ELNS4_4UMMA5MajorE0ELSN_0ELNSM_8SaturateE0EEEEEENS4_6LayoutINS5_IJSC_SC_SC_EEENS5_IJNSA_ILi0EEEST_ST_EEEEENS5_IJNS4_10UnderscoreESW_SW_EEEEENS4_28SM100_TMA_2SM_LOAD_MULTICASTENS4_14ComposedLayoutINS4_7SwizzleILi1ELi4ELi3EEENS4_18smem_ptr_flag_bitsILi8EEENSR_INS5_IJNSA_ILi8EEESG_EEENS5_IJSG_SC_EEEEEEEvNS4_8identityENS4_18SM100_TMA_2SM_LOADES19_vS1A_EENS_8epilogue10collective18CollectiveEpilogueINS1D_23Sm100TmaWarpSpecializedILi2ELi2ELi32ELb0ELb0EEEJNS5_IJNSA_ILi64EEESF_SG_EEENS5_IJNSR_IS1I_SC_EENSR_INS5_IJSG_SB_EEENS5_IJSC_S1I_EEEEEEEEaSI_aSI_NS1D_6fusion15FusionCallbacksIS1H_NS1P_17LinearCombinationIaiaiLNS_15FloatRoundStyleE2EEES1J_S1O_JEEENS4_5SM1004TMEM4LOAD26SM100_TMEM_LOAD_32dp32b32xENS4_13SM90_TMA_LOADES19_NS4_39AutoVectorizingCopyWithAssumedAlignmentILi128EEENS4_14SM90_TMA_STOREES19_S21_S21_EEEvvEEEEvNT_6ParamsE,"aw",@nobits
	.sectionflags	@""
	.align	16
	.zero		1024


//--------------------- .nv.shared.reserved.0     --------------------------
	.section	.nv.shared.reserved.0,"aw",@nobits
	.weak		__nv_reservedSMEM_offset_0_alias
	.size		__nv_reservedSMEM_offset_0_alias, 0, 64
	.other		__nv_reservedSMEM_offset_0_alias,@"STO_CUDA_RESERVED_SHARED STV_DEFAULT"
__nv_reservedSMEM_offset_0_alias:
	.zero		0
.nv.shared.reserved.0:
	.zero		64
	.weak		__nv_reservedSMEM_tcgen05_partition
	.type		__nv_reservedSMEM_tcgen05_partition,@object
	.size		__nv_reservedSMEM_tcgen05_partition,(.L_0 - __nv_reservedSMEM_tcgen05_partition)
__nv_reservedSMEM_tcgen05_partition:
	.zero		32
.L_0:


//--------------------- .nv.global                --------------------------
	.section	.nv.global,"aw",@nobits
.nv.global:
	.type		_ZN40_INTERNAL_12026867_4_k_cu_07565c59_100994cute1_E,@object
	.size		_ZN40_INTERNAL_12026867_4_k_cu_07565c59_100994cute1_E,(_ZN40_INTERNAL_12026867_4_k_cu_07565c59_100994cuda3std3__45__cpo6cbeginE - _ZN40_INTERNAL_12026867_4_k_cu_07565c59_100994cute1_E)
_ZN40_INTERNAL_12026867_4_k_cu_07565c59_100994cute1_E:
	.zero		1
	.type		_ZN40_INTERNAL_12026867_4_k_cu_07565c59_100994cuda3std3__45__cpo6cbeginE,@object
	.size		_ZN40_INTERNAL_12026867_4_k_cu_07565c59_100994cuda3std3__45__cpo6cbeginE,(_ZN40_INTERNAL_12026867_4_k_cu_07565c59_100994cuda3std3__48in_placeE - _ZN40_INTERNAL_12026867_4_k_cu_07565c59_100994cuda3std3__45__cpo6cbeginE)
_ZN40_INTERNAL_12026867_4_k_cu_07565c59_100994cuda3std3__45__cpo6cbeginE:
	.zero		1
	.type		_ZN40_INTERNAL_12026867_4_k_cu_07565c59_100994cuda3std3__48in_placeE,@object
	.size		_ZN40_INTERNAL_12026867_4_k_cu_07565c59_100994cuda3std3__48in_placeE,(_ZN40_INTERNAL_12026867_4_k_cu_07565c59_100994cuda3std6ranges3__45__cpo9iter_moveE - _ZN40_INTERNAL_12026867_4_k_cu_07565c59_100994cuda3std3__48in_placeE)
_ZN40_INTERNAL_12026867_4_k_cu_07565c59_100994cuda3std3__48in_placeE:
	.zero		1
	.type		_ZN40_INTERNAL_12026867_4_k_cu_07565c59_100994cuda3std6ranges3__45__cpo9iter_moveE,@object
	.size		_ZN40_INTERNAL_12026867_4_k_cu_07565c59_100994cuda3std6ranges3__45__cpo9iter_moveE,(_ZN40_INTERNAL_12026867_4_k_cu_07565c59_100994cuda3std3__45__cpo5beginE - _ZN40_INTERNAL_12026867_4_k_cu_07565c59_100994cuda3std6ranges3__45__cpo9iter_moveE)
_ZN40_INTERNAL_12026867_4_k_cu_07565c59_100994cuda3std6ranges3__45__cpo9iter_moveE:
	.zero		1
	.type		_ZN40_INTERNAL_12026867_4_k_cu_07565c59_100994cuda3std3__45__cpo5beginE,@object
	.size		_ZN40_INTERNAL_12026867_4_k_cu_07565c59_100994cuda3std3__45__cpo5beginE,(_ZN40_INTERNAL_12026867_4_k_cu_07565c59_100994cuda3std3__442_GLOBAL__N__12026867_4_k_cu_07565c59_100996ignoreE - _ZN40_INTERNAL_12026867_4_k_cu_07565c59_100994cuda3std3__45__cpo5beginE)
_ZN40_INTERNAL_12026867_4_k_cu_07565c59_100994cuda3std3__45__cpo5beginE:
	.zero		1
	.type		_ZN40_INTERNAL_12026867_4_k_cu_07565c59_100994cuda3std3__442_GLOBAL__N__12026867_4_k_cu_07565c59_100996ignoreE,@object
	.size		_ZN40_INTERNAL_12026867_4_k_cu_07565c59_100994cuda3std3__442_GLOBAL__N__12026867_4_k_cu_07565c59_100996ignoreE,(_ZN40_INTERNAL_12026867_4_k_cu_07565c59_100994cute7productE - _ZN40_INTERNAL_12026867_4_k_cu_07565c59_100994cuda3std3__442_GLOBAL__N__12026867_4_k_cu_07565c59_100996ignoreE)
_ZN40_INTERNAL_12026867_4_k_cu_07565c59_100994cuda3std3__442_GLOBAL__N__12026867_4_k_cu_07565c59_100996ignoreE:
	.zero		1
	.type		_ZN40_INTERNAL_12026867_4_k_cu_07565c59_100994cute7productE,@object
	.size		_ZN40_INTERNAL_12026867_4_k_cu_07565c59_100994cute7productE,(_ZN40_INTERNAL_12026867_4_k_cu_07565c59_100994cuda3std3__45__cpo3endE - _ZN40_INTERNAL_12026867_4_k_cu_07565c59_100994cute7productE)
_ZN40_INTERNAL_12026867_4_k_cu_07565c59_100994cute7productE:
	.zero		1
	.type		_ZN40_INTERNAL_12026867_4_k_cu_07565c59_100994cuda3std3__45__cpo3endE,@object
	.size		_ZN40_INTERNAL_12026867_4_k_cu_07565c59_100994cuda3std3__45__cpo3endE,(_ZN40_INTERNAL_12026867_4_k_cu_07565c59_100994cuda3std3__419piecewise_constructE - _ZN40_INTERNAL_12026867_4_k_cu_07565c59_100994cuda3std3__45__cpo3endE)
_ZN40_INTERNAL_12026867_4_k_cu_07565c59_100994cuda3std3__45__cpo3endE:
	.zero		1
	.type		_ZN40_INTERNAL_12026867_4_k_cu_07565c59_100994cuda3std3__419piecewise_constructE,@object
	.size		_ZN40_INTERNAL_12026867_4_k_cu_07565c59_100994cuda3std3__419piecewise_constructE,(_ZN40_INTERNAL_12026867_4_k_cu_07565c59_100994cuda3std3__45__cpo4cendE - _ZN40_INTERNAL_12026867_4_k_cu_07565c59_100994cuda3std3__419piecewise_constructE)
_ZN40_INTERNAL_12026867_4_k_cu_07565c59_100994cuda3std3__419piecewise_constructE:
	.zero		1
	.type		_ZN40_INTERNAL_12026867_4_k_cu_07565c59_100994cuda3std3__45__cpo4cendE,@object
	.size		_ZN40_INTERNAL_12026867_4_k_cu_07565c59_100994cuda3std3__45__cpo4cendE,(_ZN40_INTERNAL_12026867_4_k_cu_07565c59_100994cuda3std6ranges3__45__cpo4swapE - _ZN40_INTERNAL_12026867_4_k_cu_07565c59_100994cuda3std3__45__cpo4cendE)
_ZN40_INTERNAL_12026867_4_k_cu_07565c59_100994cuda3std3__45__cpo4cendE:
	.zero		1
	.type		_ZN40_INTERNAL_12026867_4_k_cu_07565c59_100994cuda3std6ranges3__45__cpo4swapE,@object
	.size		_ZN40_INTERNAL_12026867_4_k_cu_07565c59_100994cuda3std6ranges3__45__cpo4swapE,(.L_10 - _ZN40_INTERNAL_12026867_4_k_cu_07565c59_100994cuda3std6ranges3__45__cpo4swapE)
_ZN40_INTERNAL_12026867_4_k_cu_07565c59_100994cuda3std6ranges3__45__cpo4swapE:
	.zero		1
.L_10:


//--------------------- .nv.constant0._ZN7cutlass13device_kernelINS_4gemm6kernel13GemmUniversalIN4cute5tupleIJiiiiEEENS1_10collective13CollectiveMmaINS1_35MainloopSm100TmaUmmaWarpSpecializedILi52ELi2ELi4ENS5_IJNS4_1CILi2EEESB_NSA_ILi1EEEEEEEENS5_IJNSA_ILi128EEESF_NSA_ILi32EEEEEEaNS5_IJlSC_lEEEaSI_NS4_8TiledMMAINS4_8MMA_AtomIJNS4_21SM100_MMA_S8_2x1SM_SSIaaiLi128ELi128ELNS4_4UMMA5MajorE0ELSN_0ELNSM_8SaturateE0EEEEEENS4_6LayoutINS5_IJSC_SC_SC_EEENS5_IJNSA_ILi0EEEST_ST_EEEEENS5_IJNS4_10UnderscoreESW_SW_EEEEENS4_28SM100_TMA_2SM_LOAD_MULTICASTENS4_14ComposedLayoutINS4_7SwizzleILi1ELi4ELi3EEENS4_18smem_ptr_flag_bitsILi8EEENSR_INS5_IJNSA_ILi8EEESG_EEENS5_IJSG_SC_EEEEEEEvNS4_8identityENS4_18SM100_TMA_2SM_LOADES19_vS1A_EENS_8epilogue10collective18CollectiveEpilogueINS1D_23Sm100TmaWarpSpecializedILi2ELi2ELi32ELb0ELb0EEEJNS5_IJNSA_ILi64EEESF_SG_EEENS5_IJNSR_IS1I_SC_EENSR_INS5_IJSG_SB_EEENS5_IJSC_S1I_EEEEEEEEaSI_aSI_NS1D_6fusion15FusionCallbacksIS1H_NS1P_17LinearCombinationIaiaiLNS_15FloatRoundStyleE2EEES1J_S1O_JEEENS4_5SM1004TMEM4LOAD26SM100_TMEM_LOAD_32dp32b32xENS4_13SM90_TMA_LOADES19_NS4_39AutoVectorizingCopyWithAssumedAlignmentILi128EEENS4_14SM90_TMA_STOREES19_S21_S21_EEEvvEEEEvNT_6ParamsE --------------------------
	.section	.nv.constant0._ZN7cutlass13device_kernelINS_4gemm6kernel13GemmUniversalIN4cute5tupleIJiiiiEEENS1_10collective13CollectiveMmaINS1_35MainloopSm100TmaUmmaWarpSpecializedILi52ELi2ELi4ENS5_IJNS4_1CILi2EEESB_NSA_ILi1EEEEEEEENS5_IJNSA_ILi128EEESF_NSA_ILi32EEEEEEaNS5_IJlSC_lEEEaSI_NS4_8TiledMMAINS4_8MMA_AtomIJNS4_21SM100_MMA_S8_2x1SM_SSIaaiLi128ELi128ELNS4_4UMMA5MajorE0ELSN_0ELNSM_8SaturateE0EEEEEENS4_6LayoutINS5_IJSC_SC_SC_EEENS5_IJNSA_ILi0EEEST_ST_EEEEENS5_IJNS4_10UnderscoreESW_SW_EEEEENS4_28SM100_TMA_2SM_LOAD_MULTICASTENS4_14ComposedLayoutINS4_7SwizzleILi1ELi4ELi3EEENS4_18smem_ptr_flag_bitsILi8EEENSR_INS5_IJNSA_ILi8EEESG_EEENS5_IJSG_SC_EEEEEEEvNS4_8identityENS4_18SM100_TMA_2SM_LOADES19_vS1A_EENS_8epilogue10collective18CollectiveEpilogueINS1D_23Sm100TmaWarpSpecializedILi2ELi2ELi32ELb0ELb0EEEJNS5_IJNSA_ILi64EEESF_SG_EEENS5_IJNSR_IS1I_SC_EENSR_INS5_IJSG_SB_EEENS5_IJSC_S1I_EEEEEEEEaSI_aSI_NS1D_6fusion15FusionCallbacksIS1H_NS1P_17LinearCombinationIaiaiLNS_15FloatRoundStyleE2EEES1J_S1O_JEEENS4_5SM1004TMEM4LOAD26SM100_TMEM_LOAD_32dp32b32xENS4_13SM90_TMA_LOADES19_NS4_39AutoVectorizingCopyWithAssumedAlignmentILi128EEENS4_14SM90_TMA_STOREES19_S21_S21_EEEvvEEEEvNT_6ParamsE,"a",@progbits
	.sectionflags	@""
	.align	4
.nv.constant0._ZN7cutlass13device_kernelINS_4gemm6kernel13GemmUniversalIN4cute5tupleIJiiiiEEENS1_10collective13CollectiveMmaINS1_35MainloopSm100TmaUmmaWarpSpecializedILi52ELi2ELi4ENS5_IJNS4_1CILi2EEESB_NSA_ILi1EEEEEEEENS5_IJNSA_ILi128EEESF_NSA_ILi32EEEEEEaNS5_IJlSC_lEEEaSI_NS4_8TiledMMAINS4_8MMA_AtomIJNS4_21SM100_MMA_S8_2x1SM_SSIaaiLi128ELi128ELNS4_4UMMA5MajorE0ELSN_0ELNSM_8SaturateE0EEEEEENS4_6LayoutINS5_IJSC_SC_SC_EEENS5_IJNSA_ILi0EEEST_ST_EEEEENS5_IJNS4_10UnderscoreESW_SW_EEEEENS4_28SM100_TMA_2SM_LOAD_MULTICASTENS4_14ComposedLayoutINS4_7SwizzleILi1ELi4ELi3EEENS4_18smem_ptr_flag_bitsILi8EEENSR_INS5_IJNSA_ILi8EEESG_EEENS5_IJSG_SC_EEEEEEEvNS4_8identityENS4_18SM100_TMA_2SM_LOADES19_vS1A_EENS_8epilogue10collective18CollectiveEpilogueINS1D_23Sm100TmaWarpSpecializedILi2ELi2ELi32ELb0ELb0EEEJNS5_IJNSA_ILi64EEESF_SG_EEENS5_IJNSR_IS1I_SC_EENSR_INS5_IJSG_SB_EEENS5_IJSC_S1I_EEEEEEEEaSI_aSI_NS1D_6fusion15FusionCallbacksIS1H_NS1P_17LinearCombinationIaiaiLNS_15FloatRoundStyleE2EEES1J_S1O_JEEENS4_5SM1004TMEM4LOAD26SM100_TMEM_LOAD_32dp32b32xENS4_13SM90_TMA_LOADES19_NS4_39AutoVectorizingCopyWithAssumedAlignmentILi128EEENS4_14SM90_TMA_STOREES19_S21_S21_EEEvvEEEEvNT_6ParamsE:
	.zero		2944


//--------------------- SYMBOLS --------------------------

	.type		.nv.reservedSmem.offset0,@object
	.size		.nv.reservedSmem.offset0,0x4
	.type		.nv.reservedSmem.cap,@object
	.size		.nv.reservedSmem.cap,0x4
	.type		__assertfail,@function
